def attn_fwd(
    Q,
    K,
    V,
    Out,
    Lse,
    sm_scale,
    stride_qz,
    stride_qh,
    stride_qm,
    stride_qk,
    stride_kz,
    stride_kh,
    stride_kn,
    stride_kk,
    stride_vz,
    stride_vh,
    stride_vn,
    stride_vk,
    stride_oz,
    stride_oh,
    stride_om,
    stride_ok,
    seqlen_q,
    seqlen_k,
    BLOCK_M: tl.constexpr,
    BLOCK_N: tl.constexpr,
    HEAD_DIM: tl.constexpr,
    CAUSAL: tl.constexpr,
):
    start_m = tl.program_id(0)
    off_hz = tl.program_id(1)
    q_off = off_hz * stride_qh
    k_off = off_hz * stride_kh
    v_off = off_hz * stride_vh
    offs_m = start_m * BLOCK_M + tl.arange(0, BLOCK_M)
    offs_d = tl.arange(0, HEAD_DIM)
    offs_n = tl.arange(0, BLOCK_N)
    q_ptrs = Q + q_off + offs_m[:, None] * stride_qm + offs_d[None, :] * stride_qk
    k_ptrs = K + k_off + offs_d[:, None] * stride_kk + offs_n[None, :] * stride_kn
    v_ptrs = V + v_off + offs_n[:, None] * stride_vn + offs_d[None, :] * stride_vk
    m_i = tl.full([BLOCK_M], float("-inf"), dtype=tl.float32)
    l_i = tl.zeros([BLOCK_M], dtype=tl.float32) + 1.0
    acc = tl.zeros([BLOCK_M, HEAD_DIM], dtype=tl.float32)
    q = tl.load(q_ptrs)
    acc, l_i, m_i = _attn_fwd_inner(
        acc,
        l_i,
        m_i,
        q,
        k_ptrs,
        v_ptrs,
        sm_scale,
        stride_kn,
        stride_vn,
        start_m,
        seqlen_k,
        BLOCK_M,
        BLOCK_N,
        HEAD_DIM,
        CAUSAL,
    )
    acc = acc / l_i[:, None]
    lse = m_i + tl.math.log2(l_i) / 1.4426950408889634
    o_ptrs = (
        Out
        + off_hz * stride_oh
        + offs_m[:, None] * stride_om
        + offs_d[None, :] * stride_ok
    )
    tl.store(o_ptrs, acc.to(Out.dtype.element_ty))
    tl.store(Lse + off_hz * seqlen_q + offs_m, lse)

# config = {"BLOCK_M": 64, "BLOCK_N": 64, "HEAD_DIM": 128, "arch": "sm_100", "causal": true, "dtype": "fp8e4m3", "num_stages": 3, "num_warps": 4}
# arch = sm_100


// ===== COMPILED SASS (sm_100a) =====

	.target	sm_100a

	.elftype	@"ET_EXEC"


//--------------------- .note.nv.tkinfo           --------------------------
	.section	.note.nv.tkinfo,"",@"SHT_NOTE"
	.sectionflags	@"SHF_NOTE_NV_TKINFO"
	.tkinfo
        /*0018*/ 	.word	0x00000081
        /*0030*/ 	.string	""
        /*0030*/ 	.string	"ptxas-blackwell"
        /*0030*/ 	.string	"Cuda compilation tools, release 12.9, V12.9.86"
        /*0030*/ 	.string	"Build cuda_12.9.r12.9/compiler.36037853_0"
        /*0030*/ 	.string	"-v  -suppress-debug-info  -lineinfo  -arch sm_100a "



//--------------------- .note.nv.cuver            --------------------------
	.section	.note.nv.cuver,"",@"SHT_NOTE"
	.sectionflags	@"SHF_NOTE_NV_CUVER"
        /*0018*/ 	.short	0x0001
        /*001a*/ 	.short	0x0064
        /*001c*/ 	.short	0x0001
        /*001e*/ 	.short	0x0000
        /*0020*/ 	.short	0x0001
        /*0022*/ 	.short	0x0000


//--------------------- .nv.info                  --------------------------
	.section	.nv.info,"",@"SHT_CUDA_INFO"
	.align	4


	//----- nvinfo : EIATTR_REGCOUNT
	.align		4
        /*0000*/ 	.byte	0x04, 0x2f
        /*0002*/ 	.short	(.L_5 - .L_4)
	.align		4
.L_4:
        /*0004*/ 	.word	index@(attn_fwd)
        /*0008*/ 	.word	0x000000ff


	//----- nvinfo : EIATTR_FRAME_SIZE
	.align		4
.L_5:
        /*000c*/ 	.byte	0x04, 0x11
        /*000e*/ 	.short	(.L_7 - .L_6)
	.align		4
.L_6:
        /*0010*/ 	.word	index@($__internal_2_$__cuda_sm10x_tcgen05_guardrail_trap_unallocated_columns_being_dealloced)
        /*0014*/ 	.word	0x00000170


	//----- nvinfo : EIATTR_FRAME_SIZE
	.align		4
.L_7:
        /*0018*/ 	.byte	0x04, 0x11
        /*001a*/ 	.short	(.L_9 - .L_8)
	.align		4
.L_8:
        /*001c*/ 	.word	index@($__internal_1_$__cuda_sm10x_tcgen05_guardrail_trap_phase_invalid_during_alloc)
        /*0020*/ 	.word	0x00000170


	//----- nvinfo : EIATTR_FRAME_SIZE
	.align		4
.L_9:
        /*0024*/ 	.byte	0x04, 0x11
        /*0026*/ 	.short	(.L_11 - .L_10)
	.align		4
.L_10:
        /*0028*/ 	.word	index@($__internal_0_$__cuda_sm10x_tcgen05_guardrail_trap_col_being_dealloced_not_returned_by_alloc)
        /*002c*/ 	.word	0x00000170


	//----- nvinfo : EIATTR_FRAME_SIZE
	.align		4
.L_11:
        /*0030*/ 	.byte	0x04, 0x11
        /*0032*/ 	.short	(.L_13 - .L_12)
	.align		4
.L_12:
        /*0034*/ 	.word	index@(attn_fwd)
        /*0038*/ 	.word	0x00000170


	//----- nvinfo : EIATTR_MIN_STACK_SIZE
	.align		4
.L_13:
        /*003c*/ 	.byte	0x04, 0x12
        /*003e*/ 	.short	(.L_15 - .L_14)
	.align		4
.L_14:
        /*0040*/ 	.word	index@(attn_fwd)
        /*0044*/ 	.word	0x00000170
.L_15:


//--------------------- .nv.info.attn_fwd         --------------------------
	.section	.nv.info.attn_fwd,"",@"SHT_CUDA_INFO"
	.sectionflags	@""
	.align	4


	//----- nvinfo : EIATTR_CUDA_API_VERSION
	.align		4
        /*0000*/ 	.byte	0x04, 0x37
        /*0002*/ 	.short	(.L_17 - .L_16)
.L_16:
        /*0004*/ 	.word	0x00000081


	//----- nvinfo : EIATTR_KPARAM_INFO
	.align		4
.L_17:
        /*0008*/ 	.byte	0x04, 0x17
        /*000a*/ 	.short	(.L_19 - .L_18)
.L_18:
        /*000c*/ 	.word	0x00000000
        /*0010*/ 	.short	0x0019
        /*0012*/ 	.short	0x0080
        /*0014*/ 	.byte	0x00, 0xf4, 0x21, 0x00


	//----- nvinfo : EIATTR_KPARAM_INFO
	.align		4
.L_19:
        /*0018*/ 	.byte	0x04, 0x17
        /*001a*/ 	.short	(.L_21 - .L_20)
.L_20:
        /*001c*/ 	.word	0x00000000
        /*0020*/ 	.short	0x0018
        /*0022*/ 	.short	0x0078
        /*0024*/ 	.byte	0x00, 0xf4, 0x21, 0x00


	//----- nvinfo : EIATTR_KPARAM_INFO
	.align		4
.L_21:
        /*0028*/ 	.byte	0x04, 0x17
        /*002a*/ 	.short	(.L_23 - .L_22)
.L_22:
        /*002c*/ 	.word	0x00000000
        /*0030*/ 	.short	0x0017
        /*0032*/ 	.short	0x0070
        /*0034*/ 	.byte	0x00, 0xf0, 0x11, 0x00


	//----- nvinfo : EIATTR_KPARAM_INFO
	.align		4
.L_23:
        /*0038*/ 	.byte	0x04, 0x17
        /*003a*/ 	.short	(.L_25 - .L_24)
.L_24:
        /*003c*/ 	.word	0x00000000
        /*0040*/ 	.short	0x0016
        /*0042*/ 	.short	0x006c
        /*0044*/ 	.byte	0x00, 0xf0, 0x11, 0x00


	//----- nvinfo : EIATTR_KPARAM_INFO
	.align		4
.L_25:
        /*0048*/ 	.byte	0x04, 0x17
        /*004a*/ 	.short	(.L_27 - .L_26)
.L_26:
        /*004c*/ 	.word	0x00000000
        /*0050*/ 	.short	0x0015
        /*0052*/ 	.short	0x0068
        /*0054*/ 	.byte	0x00, 0xf0, 0x11, 0x00


	//----- nvinfo : EIATTR_KPARAM_INFO
	.align		4
.L_27:
        /*0058*/ 	.byte	0x04, 0x17
        /*005a*/ 	.short	(.L_29 - .L_28)
.L_28:
        /*005c*/ 	.word	0x00000000
        /*0060*/ 	.short	0x0014
        /*0062*/ 	.short	0x0064
        /*0064*/ 	.byte	0x00, 0xf0, 0x11, 0x00


	//----- nvinfo : EIATTR_KPARAM_INFO
	.align		4
.L_29:
        /*0068*/ 	.byte	0x04, 0x17
        /*006a*/ 	.short	(.L_31 - .L_30)
.L_30:
        /*006c*/ 	.word	0x00000000
        /*0070*/ 	.short	0x0013
        /*0072*/ 	.short	0x0060
        /*0074*/ 	.byte	0x00, 0xf0, 0x11, 0x00


	//----- nvinfo : EIATTR_KPARAM_INFO
	.align		4
.L_31:
        /*0078*/ 	.byte	0x04, 0x17
        /*007a*/ 	.short	(.L_33 - .L_32)
.L_32:
        /*007c*/ 	.word	0x00000000
        /*0080*/ 	.short	0x0012
        /*0082*/ 	.short	0x005c
        /*0084*/ 	.byte	0x00, 0xf0, 0x11, 0x00


	//----- nvinfo : EIATTR_KPARAM_INFO
	.align		4
.L_33:
        /*0088*/ 	.byte	0x04, 0x17
        /*008a*/ 	.short	(.L_35 - .L_34)
.L_34:
        /*008c*/ 	.word	0x00000000
        /*0090*/ 	.short	0x0011
        /*0092*/ 	.short	0x0058
        /*0094*/ 	.byte	0x00, 0xf0, 0x11, 0x00


	//----- nvinfo : EIATTR_KPARAM_INFO
	.align		4
.L_35:
        /*0098*/ 	.byte	0x04, 0x17
        /*009a*/ 	.short	(.L_37 - .L_36)
.L_36:
        /*009c*/ 	.word	0x00000000
        /*00a0*/ 	.short	0x0010
        /*00a2*/ 	.short	0x0054
        /*00a4*/ 	.byte	0x00, 0xf0, 0x11, 0x00


	//----- nvinfo : EIATTR_KPARAM_INFO
	.align		4
.L_37:
        /*00a8*/ 	.byte	0x04, 0x17
        /*00aa*/ 	.short	(.L_39 - .L_38)
.L_38:
        /*00ac*/ 	.word	0x00000000
        /*00b0*/ 	.short	0x000f
        /*00b2*/ 	.short	0x0050
        /*00b4*/ 	.byte	0x00, 0xf0, 0x11, 0x00


	//----- nvinfo : EIATTR_KPARAM_INFO
	.align		4
.L_39:
        /*00b8*/ 	.byte	0x04, 0x17
        /*00ba*/ 	.short	(.L_41 - .L_40)
.L_40:
        /*00bc*/ 	.word	0x00000000
        /*00c0*/ 	.short	0x000e
        /*00c2*/ 	.short	0x004c
        /*00c4*/ 	.byte	0x00, 0xf0, 0x11, 0x00


	//----- nvinfo : EIATTR_KPARAM_INFO
	.align		4
.L_41:
        /*00c8*/ 	.byte	0x04, 0x17
        /*00ca*/ 	.short	(.L_43 - .L_42)
.L_42:
        /*00cc*/ 	.word	0x00000000
        /*00d0*/ 	.short	0x000d
        /*00d2*/ 	.short	0x0048
        /*00d4*/ 	.byte	0x00, 0xf0, 0x11, 0x00


	//----- nvinfo : EIATTR_KPARAM_INFO
	.align		4
.L_43:
        /*00d8*/ 	.byte	0x04, 0x17
        /*00da*/ 	.short	(.L_45 - .L_44)
.L_44:
        /*00dc*/ 	.word	0x00000000
        /*00e0*/ 	.short	0x000c
        /*00e2*/ 	.short	0x0044
        /*00e4*/ 	.byte	0x00, 0xf0, 0x11, 0x00


	//----- nvinfo : EIATTR_KPARAM_INFO
	.align		4
.L_45:
        /*00e8*/ 	.byte	0x04, 0x17
        /*00ea*/ 	.short	(.L_47 - .L_46)
.L_46:
        /*00ec*/ 	.word	0x00000000
        /*00f0*/ 	.short	0x000b
        /*00f2*/ 	.short	0x0040
        /*00f4*/ 	.byte	0x00, 0xf0, 0x11, 0x00


	//----- nvinfo : EIATTR_KPARAM_INFO
	.align		4
.L_47:
        /*00f8*/ 	.byte	0x04, 0x17
        /*00fa*/ 	.short	(.L_49 - .L_48)
.L_48:
        /*00fc*/ 	.word	0x00000000
        /*0100*/ 	.short	0x000a
        /*0102*/ 	.short	0x003c
        /*0104*/ 	.byte	0x00, 0xf0, 0x11, 0x00


	//----- nvinfo : EIATTR_KPARAM_INFO
	.align		4
.L_49:
        /*0108*/ 	.byte	0x04, 0x17
        /*010a*/ 	.short	(.L_51 - .L_50)
.L_50:
        /*010c*/ 	.word	0x00000000
        /*0110*/ 	.short	0x0009
        /*0112*/ 	.short	0x0038
        /*0114*/ 	.byte	0x00, 0xf0, 0x11, 0x00


	//----- nvinfo : EIATTR_KPARAM_INFO
	.align		4
.L_51:
        /*0118*/ 	.byte	0x04, 0x17
        /*011a*/ 	.short	(.L_53 - .L_52)
.L_52:
        /*011c*/ 	.word	0x00000000
        /*0120*/ 	.short	0x0008
        /*0122*/ 	.short	0x0034
        /*0124*/ 	.byte	0x00, 0xf0, 0x11, 0x00


	//----- nvinfo : EIATTR_KPARAM_INFO
	.align		4
.L_53:
        /*0128*/ 	.byte	0x04, 0x17
        /*012a*/ 	.short	(.L_55 - .L_54)
.L_54:
        /*012c*/ 	.word	0x00000000
        /*0130*/ 	.short	0x0007
        /*0132*/ 	.short	0x0030
        /*0134*/ 	.byte	0x00, 0xf0, 0x11, 0x00


	//----- nvinfo : EIATTR_KPARAM_INFO
	.align		4
.L_55:
        /*0138*/ 	.byte	0x04, 0x17
        /*013a*/ 	.short	(.L_57 - .L_56)
.L_56:
        /*013c*/ 	.word	0x00000000
        /*0140*/ 	.short	0x0006
        /*0142*/ 	.short	0x002c
        /*0144*/ 	.byte	0x00, 0xf0, 0x11, 0x00


	//----- nvinfo : EIATTR_KPARAM_INFO
	.align		4
.L_57:
        /*0148*/ 	.byte	0x04, 0x17
        /*014a*/ 	.short	(.L_59 - .L_58)
.L_58:
        /*014c*/ 	.word	0x00000000
        /*0150*/ 	.short	0x0005
        /*0152*/ 	.short	0x0028
        /*0154*/ 	.byte	0x00, 0xf0, 0x11, 0x00


	//----- nvinfo : EIATTR_KPARAM_INFO
	.align		4
.L_59:
        /*0158*/ 	.byte	0x04, 0x17
        /*015a*/ 	.short	(.L_61 - .L_60)
.L_60:
        /*015c*/ 	.word	0x00000000
        /*0160*/ 	.short	0x0004
        /*0162*/ 	.short	0x0020
        /*0164*/ 	.byte	0x00, 0xf4, 0x21, 0x00


	//----- nvinfo : EIATTR_KPARAM_INFO
	.align		4
.L_61:
        /*0168*/ 	.byte	0x04, 0x17
        /*016a*/ 	.short	(.L_63 - .L_62)
.L_62:
        /*016c*/ 	.word	0x00000000
        /*0170*/ 	.short	0x0003
        /*0172*/ 	.short	0x0018
        /*0174*/ 	.byte	0x00, 0xf4, 0x21, 0x00


	//----- nvinfo : EIATTR_KPARAM_INFO
	.align		4
.L_63:
        /*0178*/ 	.byte	0x04, 0x17
        /*017a*/ 	.short	(.L_65 - .L_64)
.L_64:
        /*017c*/ 	.word	0x00000000
        /*0180*/ 	.short	0x0002
        /*0182*/ 	.short	0x0010
        /*0184*/ 	.byte	0x00, 0xf4, 0x21, 0x00


	//----- nvinfo : EIATTR_KPARAM_INFO
	.align		4
.L_65:
        /*0188*/ 	.byte	0x04, 0x17
        /*018a*/ 	.short	(.L_67 - .L_66)
.L_66:
        /*018c*/ 	.word	0x00000000
        /*0190*/ 	.short	0x0001
        /*0192*/ 	.short	0x0008
        /*0194*/ 	.byte	0x00, 0xf4, 0x21, 0x00


	//----- nvinfo : EIATTR_KPARAM_INFO
	.align		4
.L_67:
        /*0198*/ 	.byte	0x04, 0x17
        /*019a*/ 	.short	(.L_69 - .L_68)
.L_68:
        /*019c*/ 	.word	0x00000000
        /*01a0*/ 	.short	0x0000
        /*01a2*/ 	.short	0x0000
        /*01a4*/ 	.byte	0x00, 0xf4, 0x21, 0x00


	//----- nvinfo : EIATTR_AT_ENTRY_FRAGMENTS
	.align		4
.L_69:
        /*01a8*/ 	.byte	0x04, 0x4f
        /*01aa*/ 	.short	(.L_71 - .L_70)


	//   ....[0]....
.L_70:
        /*01ac*/ 	.word	0x00000004


	//----- nvinfo : EIATTR_RESERVED_SMEM_USED
	.align		4
.L_71:
        /*01b0*/ 	.byte	0x01, 0x41
	.zero		2


	//----- nvinfo : EIATTR_SPARSE_MMA_MASK
	.align		4
        /*01b4*/ 	.byte	0x03, 0x50
        /*01b6*/ 	.short	0x0000


	//----- nvinfo : EIATTR_TCGEN05_1CTA_USED
	.align		4
        /*01b8*/ 	.byte	0x01, 0x51
	.zero		2


	//----- nvinfo : EIATTR_MAXREG_COUNT
	.align		4
        /*01bc*/ 	.byte	0x03, 0x1b
        /*01be*/ 	.short	0x00ff


	//----- nvinfo : EIATTR_NUM_BARRIERS
	.align		4
        /*01c0*/ 	.byte	0x02, 0x4c
        /*01c2*/ 	.byte	0x01
	.zero		1


	//----- nvinfo : EIATTR_ANNOTATIONS
	.align		4
        /*01c4*/ 	.byte	0x04, 0x55
        /*01c6*/ 	.short	(.L_73 - .L_72)


	//   ....[0]....
.L_72:
        /*01c8*/ 	.word	0x00000001
        /*01cc*/ 	.byte	0xb0, 0x1c, 0x00, 0x00, 0x01, 0x00, 0x00, 0x00, 0x40, 0x1d, 0x00, 0x00, 0x01, 0x00, 0x00, 0x00
        /* <DEDUP_REMOVED lines=49> */
        /*04ec*/ 	.byte	0x80, 0xbf, 0x00, 0x00, 0x01, 0x00, 0x00, 0x00, 0xa0, 0xbf, 0x00, 0x00


	//----- nvinfo : EIATTR_INT_WARP_WIDE_INSTR_OFFSETS
	.align		4
.L_73:
        /*04f8*/ 	.byte	0x04, 0x31
        /*04fa*/ 	.short	(.L_75 - .L_74)


	//   ....[0]....
.L_74:
        /*04fc*/ 	.word	0x000017d0


	//   ....[1]....
        /*0500*/ 	.word	0x000017e0


	//   ....[2]....
        /*0504*/ 	.word	0x00003300


	//   ....[3]....
        /*0508*/ 	.word	0x00003450


	//   ....[4]....
        /*050c*/ 	.word	0x00008a20


	//   ....[5]....
        /*0510*/ 	.word	0x0000f3b0


	//   ....[6]....
        /*0514*/ 	.word	0x0000f400


	//----- nvinfo : EIATTR_COOP_GROUP_MASK_REGIDS
	.align		4
.L_75:
        /*0518*/ 	.byte	0x04, 0x29
        /*051a*/ 	.short	(.L_77 - .L_76)


	//   ....[0]....
.L_76:
        /*051c*/ 	.word	0xffffffff


	//   ....[1]....
        /*0520*/ 	.word	0xffffffff


	//   ....[2]....
        /*0524*/ 	.word	0xffffffff


	//   ....[3]....
        /*0528*/ 	.word	0xffffffff


	//   ....[4]....
        /*052c*/ 	.word	0xffffffff


	//   ....[5]....
        /*0530*/ 	.word	0xffffffff


	//   ....[6]....
        /*0534*/ 	.word	0xffffffff


	//   ....[7]....
        /*0538*/ 	.word	0xffffffff


	//----- nvinfo : EIATTR_COOP_GROUP_INSTR_OFFSETS
	.align		4
.L_77:
        /*053c*/ 	.byte	0x04, 0x28
        /*053e*/ 	.short	(.L_79 - .L_78)


	//   ....[0]....
.L_78:
        /*0540*/ 	.word	0x00000070


	//   ....[1]....
        /*0544*/ 	.word	0x00000330


	//   ....[2]....
        /*0548*/ 	.word	0x00004640


	//   ....[3]....
        /*054c*/ 	.word	0x00006b10


	//   ....[4]....
        /*0550*/ 	.word	0x00009b60


	//   ....[5]....
        /*0554*/ 	.word	0x0000a440


	//   ....[6]....
        /*0558*/ 	.word	0x0000f240


	//   ....[7]....
        /*055c*/ 	.word	0x0000f4b0


	//----- nvinfo : EIATTR_VRC_CTA_INIT_COUNT
	.align		4
.L_79:
        /*0560*/ 	.byte	0x02, 0x4a
        /*0562*/ 	.byte	0x80
	.zero		1


	//----- nvinfo : EIATTR_MBARRIER_INSTR_OFFSETS
	.align		4
        /*0564*/ 	.byte	0x04, 0x39
        /*0566*/ 	.short	(.L_81 - .L_80)


	//   ....[0]....
.L_80:
        /*0568*/ 	.word	0x00001cd0
        /*056c*/ 	.word	0x000000ff
        /*0570*/ 	.word	0x00000000
        /*0574*/ 	.short	0x0100
        /*0576*/ 	.byte	0x16
	.zero		1


	//   ....[1]....
        /*0578*/ 	.word	0x00003310
        /*057c*/ 	.word	0x000000ff
        /*0580*/ 	.word	0x00009008
        /*0584*/ 	.short	0x0100
        /*0586*/ 	.byte	0x13
	.zero		1


	//   ....[2]....
        /*0588*/ 	.word	0x00003850
        /*058c*/ 	.word	0x000000ff
        /*0590*/ 	.word	0x00004000
        /*0594*/ 	.short	0x0100
        /*0596*/ 	.byte	0x13
	.zero		1


	//   ....[3]....
        /*0598*/ 	.word	0x00003aa0
        /*059c*/ 	.word	0x000000ff
        /*05a0*/ 	.word	0x00004000
        /*05a4*/ 	.short	0x010a
        /*05a6*/ 	.byte	0x13
	.zero		1


	//   ....[4]....
        /*05a8*/ 	.word	0x00003c30
        /*05ac*/ 	.word	0x000000ff
        /*05b0*/ 	.word	0x00004000
        /*05b4*/ 	.short	0x0108
        /*05b6*/ 	.byte	0x13
	.zero		1


	//   ....[5]....
        /*05b8*/ 	.word	0x00008bf0
        /*05bc*/ 	.word	0x000000ff
        /*05c0*/ 	.word	0x00009010
        /*05c4*/ 	.short	0x0100
        /*05c6*/ 	.byte	0x13
	.zero		1


	//   ....[6]....
        /*05c8*/ 	.word	0x00008d50
        /*05cc*/ 	.word	0x000000ff
        /*05d0*/ 	.word	0x00009010
        /*05d4*/ 	.short	0x010a
        /*05d6*/ 	.byte	0x13
	.zero		1


	//   ....[7]....
        /*05d8*/ 	.word	0x00009060
        /*05dc*/ 	.word	0x000000ff
        /*05e0*/ 	.word	0x00009010
        /*05e4*/ 	.short	0x0108
        /*05e6*/ 	.byte	0x13
	.zero		1


	//   ....[8]....
        /*05e8*/ 	.word	0x0000a1e0
        /*05ec*/ 	.word	0x000000ff
        /*05f0*/ 	.word	0x00000000
        /*05f4*/ 	.short	0x010a
        /*05f6*/ 	.byte	0x16
	.zero		1


	//   ....[9]....
        /*05f8*/ 	.word	0x0000c060
        /*05fc*/ 	.word	0x000000ff
        /*0600*/ 	.word	0x00000000
        /*0604*/ 	.short	0x010a
        /*0606*/ 	.byte	0x16
	.zero		1


	//   ....[10]....
        /*0608*/ 	.word	0x0000c180
        /*060c*/ 	.word	0x000000ff
        /*0610*/ 	.word	0x00009000
        /*0614*/ 	.short	0x0108
        /*0616*/ 	.byte	0x13
	.zero		1


	//   ....[11]....
        /*0618*/ 	.word	0x0000c2e0
        /*061c*/ 	.word	0x000000ff
        /*0620*/ 	.word	0x00009008
        /*0624*/ 	.short	0x0108
        /*0626*/ 	.byte	0x13
	.zero		1


	//   ....[12]....
        /*0628*/ 	.word	0x0000f4d0
        /*062c*/ 	.word	0x000000ff
        /*0630*/ 	.word	0x00004000
        /*0634*/ 	.short	0x010a
        /*0636*/ 	.byte	0x13
	.zero		1


	//   ....[13]....
        /*0638*/ 	.word	0x0000f500
        /*063c*/ 	.word	0x000000ff
        /*0640*/ 	.word	0x00009010
        /*0644*/ 	.short	0x010a
        /*0646*/ 	.byte	0x13
	.zero		1


	//   ....[14]....
        /*0648*/ 	.word	0x0000f530
        /*064c*/ 	.word	0x000000ff
        /*0650*/ 	.word	0x00000000
        /*0654*/ 	.short	0x010a
        /*0656*/ 	.byte	0x16
	.zero		1


	//   ....[15]....
        /*0658*/ 	.word	0x0000f560
        /*065c*/ 	.word	0x000000ff
        /*0660*/ 	.word	0x00000000
        /*0664*/ 	.short	0x010a
        /*0666*/ 	.byte	0x16
	.zero		1


	//----- nvinfo : EIATTR_NUM_MBARRIERS
	.align		4
.L_81:
        /*0668*/ 	.byte	0x03, 0x38
        /*066a*/ 	.short	0xffff


	//----- nvinfo : EIATTR_EXIT_INSTR_OFFSETS
	.align		4
        /*066c*/ 	.byte	0x04, 0x1c
        /*066e*/ 	.short	(.L_83 - .L_82)


	//   ....[0]....
.L_82:
        /*0670*/ 	.word	0x0000f4c0


	//----- nvinfo : EIATTR_REQNTID
	.align		4
.L_83:
        /*0674*/ 	.byte	0x04, 0x10
        /*0676*/ 	.short	(.L_85 - .L_84)
.L_84:
        /*0678*/ 	.word	0x00000080
        /*067c*/ 	.word	0x00000001
        /*0680*/ 	.word	0x00000001


	//----- nvinfo : EIATTR_CRS_STACK_SIZE
	.align		4
.L_85:
        /*0684*/ 	.byte	0x04, 0x1e
        /*0686*/ 	.short	(.L_87 - .L_86)
.L_86:
        /*0688*/ 	.word	0x00000000


	//----- nvinfo : EIATTR_CBANK_PARAM_SIZE
	.align		4
.L_87:
        /*068c*/ 	.byte	0x03, 0x19
        /*068e*/ 	.short	0x0088


	//----- nvinfo : EIATTR_PARAM_CBANK
	.align		4
        /*0690*/ 	.byte	0x04, 0x0a
        /*0692*/ 	.short	(.L_89 - .L_88)
	.align		4
.L_88:
        /*0694*/ 	.word	index@(.nv.constant0.attn_fwd)
        /*0698*/ 	.short	0x0380
        /*069a*/ 	.short	0x0088


	//----- nvinfo : EIATTR_SW_WAR
	.align		4
.L_89:
        /*069c*/ 	.byte	0x04, 0x36
        /*069e*/ 	.short	(.L_91 - .L_90)
.L_90:
        /*06a0*/ 	.word	0x00000008
.L_91:


//--------------------- .nv.compat                --------------------------
	.section	.nv.compat,"",@"SHT_CUDA_COMPAT_INFO"
	.align	4
        /*0000*/ 	.byte	0x02, 0x02, 0x02, 0x00, 0x02, 0x05, 0x05, 0x00, 0x02, 0x03, 0x00, 0x00, 0x02, 0x06, 0x01, 0x00


//--------------------- .nv.callgraph             --------------------------
	.section	.nv.callgraph,"",@"SHT_CUDA_CALLGRAPH"
	.align	4
	.sectionentsize	8
	.align		4
        /*0000*/ 	.word	0x00000000
	.align		4
        /*0004*/ 	.word	0xffffffff
	.align		4
        /*0008*/ 	.word	0x00000000
	.align		4
        /*000c*/ 	.word	0xfffffffe
	.align		4
        /*0010*/ 	.word	0x00000000
	.align		4
        /*0014*/ 	.word	0xfffffffd
	.align		4
        /*0018*/ 	.word	0x00000000
	.align		4
        /*001c*/ 	.word	0xfffffffc


//--------------------- .nv.constant4             --------------------------
	.section	.nv.constant4,"a",@progbits
	.align	8
	.align		8
.nv.constant4:
        /*0000*/ 	.dword	_$_str


//--------------------- .text.attn_fwd            --------------------------
	.section	.text.attn_fwd,"ax",@progbits
	.align	128
        .global         attn_fwd
        .type           attn_fwd,@function
        .size           attn_fwd,(.L_x_27 - attn_fwd)
        .other          attn_fwd,@"STO_CUDA_ENTRY STV_DEFAULT"
attn_fwd:
.text.attn_fwd:
[----:B------:R-:W0:Y:S01]  /*0000*/  LDC R1, c[0x0][0x37c] ;  /* 0x0000df00ff017b82 */ /* 0x000e220000000800 */
[----:B------:R-:W1:Y:S01]  /*0010*/  S2R R0, SR_TID.X ;  /* 0x0000000000007919 */ /* 0x000e620000002100 */
[----:B0-----:R-:W-:Y:S01]  /*0020*/  VIADD R1, R1, 0xfffffe90 ;  /* 0xfffffe9001017836 */ /* 0x001fe20000000000 */
[----:B-1----:R-:W-:-:S13]  /*0030*/  ISETP.GE.U32.AND P0, PT, R0, 0x20, PT ;  /* 0x000000200000780c */ /* 0x002fda0003f06070 */
[----:B------:R-:W-:Y:S02]  /*0040*/  VOTEU.ANY UP1, P0 ;  /* 0x0000000000ff7886 */ /* 0x000fe40000020100 */
[----:B------:R-:W-:Y:S05]  /*0050*/  BRA.U UP1, `(.L_x_0) ;  /* 0x0000000101b87547 */ /* 0x000fea000b800000 */
[----:B------:R-:W0:Y:S01]  /*0060*/  S2UR UR6, SR_CgaCtaId ;  /* 0x00000000000679c3 */ /* 0x000e220000008800 */
[----:B------:R-:W-:Y:S01]  /*0070*/  NOP ;  /* 0x0000000000007918 */ /* 0x000fe20000000000 */
[----:B------:R-:W-:Y:S02]  /*0080*/  UMOV UR4, 0x40 ;  /* 0x0000004000047882 */ /* 0x000fe40000000000 */
[----:B0-----:R-:W-:-:S09]  /*0090*/  ULEA UR4, UR6, UR4, 0x18 ;  /* 0x0000000406047291 */ /* 0x001fd2000f8ec0ff */
[----:B------:R-:W0:Y:S01]  /*00a0*/  LDS.U8 R0, [UR4] ;  /* 0x00000004ff007984 */ /* 0x000e220008000000 */
[----:B------:R-:W-:Y:S02]  /*00b0*/  UMOV UR4, 0x400 ;  /* 0x0000040000047882 */ /* 0x000fe40000000000 */
[----:B------:R-:W-:Y:S01]  /*00c0*/  ULEA UR4, UR6, UR4, 0x18 ;  /* 0x0000000406047291 */ /* 0x000fe2000f8ec0ff */
[----:B0-----:R-:W-:-:S13]  /*00d0*/  ISETP.NE.AND P0, PT, R0, RZ, PT ;  /* 0x000000ff0000720c */ /* 0x001fda0003f05270 */
[----:B------:R-:W-:Y:S05]  /*00e0*/  @P0 BRA `(.L_x_1) ;  /* 0x00000000007c0947 */ /* 0x000fea0003800000 */
[----:B------:R-:W-:-:S13]  /*00f0*/  ELECT P0, URZ, PT ;  /* 0x0000000000ff782f */ /* 0x000fda0003800000 */
[----:B------:R-:W-:Y:S05]  /*0100*/  @!P0 BRA `(.L_x_2) ;  /* 0x0000000000848947 */ /* 0x000fea0003800000 */
[----:B------:R-:W-:Y:S01]  /*0110*/  UMOV UR5, 0x4 ;  /* 0x0000000400057882 */ /* 0x000fe20000000000 */
[----:B------:R-:W-:Y:S02]  /*0120*/  IMAD.MOV.U32 R4, RZ, RZ, 0x1 ;  /* 0x00000001ff047424 */ /* 0x000fe400078e00ff */
[----:B------:R-:W-:Y:S02]  /*0130*/  IMAD.MOV.U32 R5, RZ, RZ, 0xf ;  /* 0x0000000fff057424 */ /* 0x000fe400078e00ff */
[----:B------:R-:W-:Y:S04]  /*0140*/  DEPBAR.LE SB0, 0x36 ;  /* 0x00008d800000791a */ /* 0x000fe80000000000 */
[----:B------:R-:W0:Y:S02]  /*0150*/  UTCATOMSWS.FIND_AND_SET.ALIGN UP0, UR5, UR5 ;  /* 0x00000005000575e3 */ /* 0x000e240008000800 */
[----:B0-----:R-:W-:-:S04]  /*0160*/  PLOP3.LUT P0, PT, PT, PT, UP0, 0x80, 0x8 ;  /* 0x000000000008781c */ /* 0x001fc80003f0f008 */
[----:B------:R-:W-:-:S04]  /*0170*/  SEL R0, RZ, 0xffffffff, !P0 ;  /* 0xffffffffff007807 */ /* 0x000fc80004000000 */
[----:B------:R-:W-:Y:S01]  /*0180*/  ISETP.NE.AND P0, PT, R0, RZ, PT ;  /* 0x000000ff0000720c */ /* 0x000fe20003f05270 */
[----:B------:R-:W-:-:S12]  /*0190*/  IMAD.U32 R0, RZ, RZ, UR5 ;  /* 0x00000005ff007e24 */ /* 0x000fd8000f8e00ff */
[----:B------:R-:W-:Y:S05]  /*01a0*/  @P0 BRA `(.L_x_3) ;  /* 0x0000000000240947 */ /* 0x000fea0003800000 */
.L_x_4:
[----:B------:R-:W-:Y:S05]  /*01b0*/  NANOSLEEP 0x64 ;  /* 0x000000640000795d */ /* 0x000fea0003800000 */
[----:B------:R-:W-:-:S05]  /*01c0*/  UMOV UR5, 0x4 ;  /* 0x0000000400057882 */ /* 0x000fca0000000000 */
[----:B------:R-:W-:Y:S04]  /*01d0*/  DEPBAR.LE SB0, 0x36 ;  /* 0x00008d800000791a */ /* 0x000fe80000000000 */
[----:B------:R-:W0:Y:S02]  /*01e0*/  UTCATOMSWS.FIND_AND_SET.ALIGN UP0, UR5, UR5 ;  /* 0x00000005000575e3 */ /* 0x000e240008000800 */
[----:B0-----:R-:W-:-:S04]  /*01f0*/  PLOP3.LUT P0, PT, PT, PT, UP0, 0x80, 0x8 ;  /* 0x000000000008781c */ /* 0x001fc80003f0f008 */
[----:B------:R-:W-:-:S04]  /*0200*/  SEL R0, RZ, 0xffffffff, !P0 ;  /* 0xffffffffff007807 */ /* 0x000fc80004000000 */
[----:B------:R-:W-:Y:S01]  /*0210*/  ISETP.NE.AND P0, PT, R0, RZ, PT ;  /* 0x000000ff0000720c */ /* 0x000fe20003f05270 */
[----:B------:R-:W-:-:S12]  /*0220*/  IMAD.U32 R0, RZ, RZ, UR5 ;  /* 0x00000005ff007e24 */ /* 0x000fd8000f8e00ff */
[----:B------:R-:W-:Y:S05]  /*0230*/  @!P0 BRA `(.L_x_4) ;  /* 0xfffffffc00dc8947 */ /* 0x000fea000383ffff */
.L_x_3:
[C---:B------:R-:W-:Y:S01]  /*0240*/  VIADD R3, R0.reuse, 0x10 ;  /* 0x0000001000037836 */ /* 0x040fe20000000000 */
[----:B------:R-:W-:Y:S01]  /*0250*/  UMOV UR5, 0x50 ;  /* 0x0000005000057882 */ /* 0x000fe20000000000 */
[----:B------:R-:W-:Y:S01]  /*0260*/  SHF.L.U32 R2, R5, R0, RZ ;  /* 0x0000000005027219 */ /* 0x000fe200000006ff */
[----:B------:R-:W-:Y:S01]  /*0270*/  ULEA UR5, UR6, UR5, 0x18 ;  /* 0x0000000506057291 */ /* 0x000fe2000f8ec0ff */
[----:B------:R-:W-:Y:S01]  /*0280*/  IMAD.SHL.U32 R0, R0, 0x20, RZ ;  /* 0x0000002000007824 */ /* 0x000fe200078e00ff */
[----:B------:R-:W-:-:S04]  /*0290*/  SHF.L.U32 R3, R4, R3, RZ ;  /* 0x0000000304037219 */ /* 0x000fc800000006ff */
[----:B------:R-:W-:-:S05]  /*02a0*/  LOP3.LUT R2, R3, R2, RZ, 0xfc, !PT ;  /* 0x0000000203027212 */ /* 0x000fca00078efcff */
[----:B------:R0:W-:Y:S04]  /*02b0*/  ATOMS.OR RZ, [UR5], R2 ;  /* 0x00000002ffff798c */ /* 0x0001e8000b000005 */
[----:B------:R0:W-:Y:S01]  /*02c0*/  STS [UR4], R0 ;  /* 0x00000000ff007988 */ /* 0x0001e20008000804 */
[----:B------:R-:W-:Y:S05]  /*02d0*/  BRA `(.L_x_2) ;  /* 0x0000000000107947 */ /* 0x000fea0003800000 */
.L_x_1:
[----:B------:R-:W-:Y:S01]  /*02e0*/  IMAD.MOV.U32 R0, RZ, RZ, -0x1 ;  /* 0xffffffffff007424 */ /* 0x000fe200078e00ff */
[----:B------:R-:W-:-:S04]  /*02f0*/  MOV R2, 0x320 ;  /* 0x0000032000027802 */ /* 0x000fc80000000f00 */
[----:B------:R0:W-:Y:S03]  /*0300*/  STS [UR4], R0 ;  /* 0x00000000ff007988 */ /* 0x0001e60008000804 */
[----:B0-----:R-:W-:Y:S05]  /*0310*/  CALL.REL.NOINC `($__internal_1_$__cuda_sm10x_tcgen05_guardrail_trap_phase_invalid_during_alloc) ;  /* 0x000000f000a87944 */ /* 0x001fea0003c00000 */
.L_x_2:
[----:B------:R-:W-:Y:S05]  /*0320*/  WARPSYNC.ALL ;  /* 0x0000000000007948 */ /* 0x000fea0003800000 */
[----:B------:R-:W-:Y:S01]  /*0330*/  NOP ;  /* 0x0000000000007918 */ /* 0x000fe20000000000 */
.L_x_0:
[----:B------:R-:W1:Y:S01]  /*0340*/  S2UR UR20, SR_CTAID.X ;  /* 0x00000000001479c3 */ /* 0x000e620000002500 */
[----:B------:R-:W2:Y:S01]  /*0350*/  S2R R82, SR_TID.X ;  /* 0x0000000000527919 */ /* 0x000ea20000002100 */
[----:B------:R-:W3:Y:S01]  /*0360*/  LDCU.64 UR4, c[0x0][0x3b0] ;  /* 0x00007600ff0477ac */ /* 0x000ee20008000a00 */
[----:B------:R-:W-:Y:S01]  /*0370*/  UMOV UR19, 0x400 ;  /* 0x0000040000137882 */ /* 0x000fe20000000000 */
[----:B------:R-:W4:Y:S04]  /*0380*/  LDCU.64 UR38, c[0x0][0x358] ;  /* 0x00006b00ff2677ac */ /* 0x000f280008000a00 */
[----:B------:R-:W0:Y:S08]  /*0390*/  S2UR UR6, SR_CgaCtaId ;  /* 0x00000000000679c3 */ /* 0x000e300000008800 */
[----:B------:R-:W3:Y:S08]  /*03a0*/  S2UR UR21, SR_CTAID.Y ;  /* 0x00000000001579c3 */ /* 0x000ef00000002600 */
[----:B------:R-:W4:Y:S01]  /*03b0*/  LDC R5, c[0x0][0x3b8] ;  /* 0x0000ee00ff057b82 */ /* 0x000f220000000800 */
[----:B-1----:R-:W-:-:S06]  /*03c0*/  USHF.L.U32 UR20, UR20, 0x6, URZ ;  /* 0x0000000614147899 */ /* 0x002fcc00080006ff */
[----:B0-----:R-:W-:Y:S01]  /*03d0*/  IMAD.U32 R0, RZ, RZ, UR20 ;  /* 0x00000014ff007e24 */ /* 0x001fe2000f8e00ff */
[----:B------:R-:W0:Y:S01]  /*03e0*/  LDC.64 R8, c[0x0][0x380] ;  /* 0x0000e000ff087b82 */ /* 0x000e220000000a00 */
[----:B------:R-:W-:-:S07]  /*03f0*/  ULEA UR19, UR6, UR19, 0x18 ;  /* 0x0000001306137291 */ /* 0x000fce000f8ec0ff */
[----:B------:R-:W-:Y:S01]  /*0400*/  BAR.SYNC.DEFER_BLOCKING 0x0 ;  /* 0x0000000000007b1d */ /* 0x000fe20000010000 */
[--C-:B--2---:R-:W-:Y:S02]  /*0410*/  SHF.R.U32.HI R36, RZ, 0x6, R82.reuse ;  /* 0x00000006ff247819 */ /* 0x104fe40000011652 */
[----:B------:R-:W-:Y:S02]  /*0420*/  LOP3.LUT R2, R0, 0x3f, R82, 0xf8, !PT ;  /* 0x0000003f00027812 */ /* 0x000fe400078ef852 */
[----:B------:R-:W-:Y:S01]  /*0430*/  SGXT.U32 R36, R36, 0x1 ;  /* 0x000000012424781a */ /* 0x000fe20000000000 */
[----:B---3--:R-:W-:Y:S02]  /*0440*/  UIMAD UR4, UR21, UR4, URZ ;  /* 0x00000004150472a4 */ /* 0x008fe4000f8e02ff */
[----:B------:R-:W1:Y:S01]  /*0450*/  LDC.64 R84, c[0x0][0x388] ;  /* 0x0000e200ff547b82 */ /* 0x000e620000000a00 */
[----:B------:R-:W-:Y:S01]  /*0460*/  IMAD R7, R2, UR5, RZ ;  /* 0x0000000502077c24 */ /* 0x000fe2000f8e02ff */
[----:B------:R-:W-:-:S04]  /*0470*/  USHF.R.S32.HI UR5, URZ, 0x1f, UR4 ;  /* 0x0000001fff057899 */ /* 0x000fc80008011404 */
[----:B------:R-:W-:Y:S01]  /*0480*/  SHF.R.S32.HI R2, RZ, 0x1f, R7 ;  /* 0x0000001fff027819 */ /* 0x000fe20000011407 */
[----:B----4-:R-:W-:-:S04]  /*0490*/  IMAD R0, R36, R5, RZ ;  /* 0x0000000524007224 */ /* 0x010fc800078e02ff */
[----:B------:R-:W-:Y:S01]  /*04a0*/  IMAD R4, R5, 0x2, R0 ;  /* 0x0000000205047824 */ /* 0x000fe200078e0200 */
[----:B0-----:R-:W-:Y:S01]  /*04b0*/  IADD3 R3, P0, P1, R7, UR4, R8 ;  /* 0x0000000407037c10 */ /* 0x001fe2000f91e008 */
[----:B------:R-:W0:Y:S01]  /*04c0*/  LDCU UR4, c[0x0][0x3c8] ;  /* 0x00007900ff0477ac */ /* 0x000e220008000800 */
[----:B------:R-:W2:Y:S02]  /*04d0*/  LDS R61, [UR19] ;  /* 0x00000013ff3d7984 */ /* 0x000ea40008000800 */
[----:B------:R-:W-:Y:S02]  /*04e0*/  IADD3.X R2, PT, PT, R2, UR5, R9, P0, P1 ;  /* 0x0000000502027c10 */ /* 0x000fe400087e2409 */
[-C--:B------:R-:W-:Y:S02]  /*04f0*/  IADD3 R6, P1, PT, R4, R3.reuse, RZ ;  /* 0x0000000304067210 */ /* 0x080fe40007f3e0ff */
[----:B------:R-:W-:Y:S02]  /*0500*/  IADD3 R8, P0, PT, R0, R3, RZ ;  /* 0x0000000300087210 */ /* 0x000fe40007f1e0ff */
[----:B------:R-:W-:Y:S01]  /*0510*/  LEA.HI.X.SX32 R7, R4, R2, 0x1, P1 ;  /* 0x0000000204077211 */ /* 0x000fe200008f0eff */
[----:B------:R-:W-:Y:S01]  /*0520*/  BAR.SYNC.DEFER_BLOCKING 0x0 ;  /* 0x0000000000007b1d */ /* 0x000fe20000010000 */
[----:B------:R-:W-:Y:S01]  /*0530*/  IMAD R4, R5, 0x2, R4 ;  /* 0x0000000205047824 */ /* 0x000fe200078e0204 */
[----:B------:R-:W-:-:S02]  /*0540*/  LEA.HI R68, R82, 0xe, RZ, 0x1a ;  /* 0x0000000e52447811 */ /* 0x000fc400078fd0ff */
[-C--:B------:R-:W-:Y:S01]  /*0550*/  LEA.HI.X.SX32 R9, R0, R2.reuse, 0x1, P0 ;  /* 0x0000000200097211 */ /* 0x080fe200000f0eff */
[----:B------:R-:W-:Y:S01]  /*0560*/  IMAD R22, R5, 0x2, R4 ;  /* 0x0000000205167824 */ /* 0x000fe200078e0204 */
[----:B------:R-:W-:Y:S01]  /*0570*/  IADD3 R12, P0, PT, R4, R3, RZ ;  /* 0x00000003040c7210 */ /* 0x000fe20007f1e0ff */
[-C--:B------:R-:W-:Y:S01]  /*0580*/  IMAD R11, R68, R5.reuse, RZ ;  /* 0x00000005440b7224 */ /* 0x080fe200078e02ff */
[C---:B------:R-:W-:Y:S02]  /*0590*/  LEA.HI R69, R82.reuse, 0x1e, RZ, 0x1a ;  /* 0x0000001e52457811 */ /* 0x040fe400078fd0ff */
[----:B------:R-:W-:Y:S02]  /*05a0*/  LEA.HI R71, R82, 0x2e, RZ, 0x1a ;  /* 0x0000002e52477811 */ /* 0x000fe400078fd0ff */
[----:B------:R-:W-:Y:S01]  /*05b0*/  LEA.HI.X.SX32 R13, R4, R2, 0x1, P0 ;  /* 0x00000002040d7211 */ /* 0x000fe200000f0eff */
[----:B------:R-:W-:Y:S01]  /*05c0*/  IMAD R4, R69, R5, RZ ;  /* 0x0000000545047224 */ /* 0x000fe200078e02ff */
[----:B------:R-:W-:-:S02]  /*05d0*/  IADD3 R14, P1, PT, R22, R3, RZ ;  /* 0x00000003160e7210 */ /* 0x000fc40007f3e0ff */
[CC--:B------:R-:W-:Y:S02]  /*05e0*/  IADD3 R10, P0, PT, R11.reuse, R3.reuse, RZ ;  /* 0x000000030b0a7210 */ /* 0x0c0fe40007f1e0ff */
[-C--:B------:R-:W-:Y:S01]  /*05f0*/  LEA.HI.X.SX32 R15, R22, R2.reuse, 0x1, P1 ;  /* 0x00000002160f7211 */ /* 0x080fe200008f0eff */
[----:B------:R3:W5:Y:S01]  /*0600*/  LDG.E.U8 R0, desc[UR38][R8.64] ;  /* 0x0000002608007981 */ /* 0x000762000c1e1100 */
[----:B------:R-:W-:Y:S02]  /*0610*/  LEA.HI.X.SX32 R11, R11, R2, 0x1, P0 ;  /* 0x000000020b0b7211 */ /* 0x000fe400000f0eff */
[----:B------:R-:W-:Y:S01]  /*0620*/  IADD3 R16, P1, PT, R4, R3, RZ ;  /* 0x0000000304107210 */ /* 0x000fe20007f3e0ff */
[----:B------:R-:W5:Y:S01]  /*0630*/  LDG.E.U8 R6, desc[UR38][R6.64] ;  /* 0x0000002606067981 */ /* 0x000f62000c1e1100 */
[----:B---3--:R-:W-:Y:S01]  /*0640*/  IMAD R8, R71, R5, RZ ;  /* 0x0000000547087224 */ /* 0x008fe200078e02ff */
[----:B------:R-:W-:Y:S02]  /*0650*/  LEA.HI R76, R82, 0x3e, RZ, 0x1a ;  /* 0x0000003e524c7811 */ /* 0x000fe400078fd0ff */
[----:B------:R-:W5:Y:S02]  /*0660*/  LDG.E.U8 R11, desc[UR38][R10.64] ;  /* 0x000000260a0b7981 */ /* 0x000f64000c1e1100 */
[----:B------:R-:W-:-:S02]  /*0670*/  IADD3 R18, P0, PT, R8, R3, RZ ;  /* 0x0000000308127210 */ /* 0x000fc40007f1e0ff */
[----:B------:R3:W5:Y:S01]  /*0680*/  LDG.E.U8 R7, desc[UR38][R12.64] ;  /* 0x000000260c077981 */ /* 0x000762000c1e1100 */
[-C--:B------:R-:W-:Y:S02]  /*0690*/  LEA.HI.X.SX32 R17, R4, R2.reuse, 0x1, P1 ;  /* 0x0000000204117211 */ /* 0x080fe400008f0eff */
[----:B------:R-:W-:Y:S01]  /*06a0*/  LEA.HI.X.SX32 R19, R8, R2, 0x1, P0 ;  /* 0x0000000208137211 */ /* 0x000fe200000f0eff */
[----:B------:R-:W5:Y:S01]  /*06b0*/  LDG.E.U8 R9, desc[UR38][R14.64] ;  /* 0x000000260e097981 */ /* 0x000f62000c1e1100 */
[C---:B------:R-:W-:Y:S02]  /*06c0*/  LEA.HI R4, R82.reuse, 0x4e, RZ, 0x1a ;  /* 0x0000004e52047811 */ /* 0x040fe400078fd0ff */
[----:B------:R-:W-:Y:S01]  /*06d0*/  LEA.HI R8, R82, 0x5e, RZ, 0x1a ;  /* 0x0000005e52087811 */ /* 0x000fe200078fd0ff */
[-C--:B---3--:R-:W-:Y:S01]  /*06e0*/  IMAD R12, R76, R5.reuse, RZ ;  /* 0x000000054c0c7224 */ /* 0x088fe200078e02ff */
[----:B------:R-:W5:Y:S01]  /*06f0*/  LDG.E.U8 R13, desc[UR38][R16.64] ;  /* 0x00000026100d7981 */ /* 0x000f62000c1e1100 */
[----:B------:R-:W-:-:S02]  /*0700*/  IMAD R21, R4, R5, RZ ;  /* 0x0000000504157224 */ /* 0x000fc400078e02ff */
[----:B------:R-:W-:Y:S01]  /*0710*/  IMAD R10, R8, R5, RZ ;  /* 0x00000005080a7224 */ /* 0x000fe200078e02ff */
[-C--:B------:R-:W-:Y:S01]  /*0720*/  IADD3 R24, P0, PT, R12, R3.reuse, RZ ;  /* 0x000000030c187210 */ /* 0x080fe20007f1e0ff */
[----:B------:R-:W5:Y:S01]  /*0730*/  LDG.E.U8 R15, desc[UR38][R18.64] ;  /* 0x00000026120f7981 */ /* 0x000f62000c1e1100 */
[C---:B------:R-:W-:Y:S02]  /*0740*/  LEA.HI R8, R82.reuse, 0x7e, RZ, 0x1a ;  /* 0x0000007e52087811 */ /* 0x040fe400078fd0ff */
[----:B------:R-:W-:Y:S02]  /*0750*/  LEA.HI R4, R82, 0x6e, RZ, 0x1a ;  /* 0x0000006e52047811 */ /* 0x000fe400078fd0ff */
[C---:B------:R-:W-:Y:S01]  /*0760*/  IADD3 R26, P1, PT, R21.reuse, R3, RZ ;  /* 0x00000003151a7210 */ /* 0x040fe20007f3e0ff */
[----:B------:R-:W-:Y:S01]  /*0770*/  IMAD R8, R8, R5, RZ ;  /* 0x0000000508087224 */ /* 0x000fe200078e02ff */
[-C--:B------:R-:W-:Y:S02]  /*0780*/  LEA.HI.X.SX32 R25, R12, R2.reuse, 0x1, P0 ;  /* 0x000000020c197211 */ /* 0x080fe400000f0eff */
[----:B------:R-:W-:Y:S01]  /*0790*/  IADD3 R20, P0, PT, R10, R3, RZ ;  /* 0x000000030a147210 */ /* 0x000fe20007f1e0ff */
[----:B------:R-:W-:Y:S01]  /*07a0*/  IMAD R12, R4, R5, RZ ;  /* 0x00000005040c7224 */ /* 0x000fe200078e02ff */
[-C--:B------:R-:W-:Y:S01]  /*07b0*/  LEA.HI.X.SX32 R27, R21, R2.reuse, 0x1, P1 ;  /* 0x00000002151b7211 */ /* 0x080fe200008f0eff */
[----:B------:R-:W-:Y:S01]  /*07c0*/  IMAD R4, R5, 0x2, R22 ;  /* 0x0000000205047824 */ /* 0x000fe200078e0216 */
[----:B------:R-:W-:Y:S01]  /*07d0*/  LEA.HI.X.SX32 R21, R10, R2, 0x1, P0 ;  /* 0x000000020a157211 */ /* 0x000fe200000f0eff */
[----:B------:R3:W5:Y:S01]  /*07e0*/  LDG.E.U8 R17, desc[UR38][R24.64] ;  /* 0x0000002618117981 */ /* 0x000762000c1e1100 */
[----:B------:R-:W-:-:S02]  /*07f0*/  IADD3 R32, P0, PT, R8, R3, RZ ;  /* 0x0000000308207210 */ /* 0x000fc40007f1e0ff */
[-C--:B------:R-:W-:Y:S01]  /*0800*/  IADD3 R30, P1, PT, R12, R3.reuse, RZ ;  /* 0x000000030c1e7210 */ /* 0x080fe20007f3e0ff */
[----:B------:R4:W5:Y:S01]  /*0810*/  LDG.E.U8 R19, desc[UR38][R26.64] ;  /* 0x000000261a137981 */ /* 0x000962000c1e1100 */
[-C--:B------:R-:W-:Y:S01]  /*0820*/  LEA.HI.X.SX32 R33, R8, R2.reuse, 0x1, P0 ;  /* 0x0000000208217211 */ /* 0x080fe200000f0eff */
[C---:B------:R-:W-:Y:S01]  /*0830*/  IMAD R8, R5.reuse, 0x2, R4 ;  /* 0x0000000205087824 */ /* 0x040fe200078e0204 */
[CC--:B------:R-:W-:Y:S01]  /*0840*/  IADD3 R22, P0, PT, R4.reuse, R3.reuse, RZ ;  /* 0x0000000304167210 */ /* 0x0c0fe20007f1e0ff */
[----:B------:R-:W5:Y:S03]  /*0850*/  LDG.E.U8 R21, desc[UR38][R20.64] ;  /* 0x0000002614157981 */ /* 0x000f66000c1e1100 */
[-C--:B------:R-:W-:Y:S01]  /*0860*/  LEA.HI.X.SX32 R23, R4, R2.reuse, 0x1, P0 ;  /* 0x0000000204177211 */ /* 0x080fe200000f0eff */
[C---:B------:R-:W-:Y:S01]  /*0870*/  IMAD R4, R5.reuse, 0x2, R8 ;  /* 0x0000000205047824 */ /* 0x040fe200078e0208 */
[C---:B---3--:R-:W-:Y:S01]  /*0880*/  IADD3 R24, P0, PT, R8.reuse, R3, RZ ;  /* 0x0000000308187210 */ /* 0x048fe20007f1e0ff */
[----:B------:R-:W5:Y:S03]  /*0890*/  LDG.E.U8 R83, desc[UR38][R32.64] ;  /* 0x0000002620537981 */ /* 0x000f66000c1e1100 */
[-C--:B------:R-:W-:Y:S01]  /*08a0*/  LEA.HI.X.SX32 R25, R8, R2.reuse, 0x1, P0 ;  /* 0x0000000208197211 */ /* 0x080fe200000f0eff */
[----:B------:R-:W-:Y:S01]  /*08b0*/  IMAD R8, R5, 0x4, R4 ;  /* 0x0000000405087824 */ /* 0x000fe200078e0204 */
[----:B------:R-:W-:-:S02]  /*08c0*/  LEA.HI.X.SX32 R31, R12, R2, 0x1, P1 ;  /* 0x000000020c1f7211 */ /* 0x000fc400008f0eff */
[CC--:B----4-:R-:W-:Y:S01]  /*08d0*/  IADD3 R26, P0, PT, R4.reuse, R3.reuse, RZ ;  /* 0x00000003041a7210 */ /* 0x0d0fe20007f1e0ff */
[C---:B------:R-:W-:Y:S01]  /*08e0*/  IMAD R10, R5.reuse, 0x2, R8 ;  /* 0x00000002050a7824 */ /* 0x040fe200078e0208 */
[----:B------:R-:W5:Y:S02]  /*08f0*/  LDG.E.U8 R12, desc[UR38][R22.64] ;  /* 0x00000026160c7981 */ /* 0x000f64000c1e1100 */
[----:B------:R-:W-:Y:S01]  /*0900*/  LEA.HI.X.SX32 R27, R4, R2, 0x1, P0 ;  /* 0x00000002041b7211 */ /* 0x000fe200000f0eff */
[----:B------:R-:W-:Y:S01]  /*0910*/  IMAD R4, R5, 0x2, R10 ;  /* 0x0000000205047824 */ /* 0x000fe200078e020a */
[----:B------:R3:W5:Y:S01]  /*0920*/  LDG.E.U8 R81, desc[UR38][R30.64] ;  /* 0x000000261e517981 */ /* 0x000762000c1e1100 */
[----:B------:R-:W-:-:S03]  /*0930*/  IADD3 R28, P1, PT, R8, R3, RZ ;  /* 0x00000003081c7210 */ /* 0x000fc60007f3e0ff */
[----:B------:R4:W5:Y:S01]  /*0940*/  LDG.E.U8 R14, desc[UR38][R24.64] ;  /* 0x00000026180e7981 */ /* 0x000962000c1e1100 */
[----:B------:R-:W-:-:S03]  /*0950*/  LEA.HI.X.SX32 R29, R8, R2, 0x1, P1 ;  /* 0x00000002081d7211 */ /* 0x000fc600008f0eff */
[----:B------:R0:W5:Y:S01]  /*0960*/  LDG.E.U8 R16, desc[UR38][R26.64] ;  /* 0x000000261a107981 */ /* 0x000162000c1e1100 */
[CC--:B---3--:R-:W-:Y:S01]  /*0970*/  IADD3 R30, P0, PT, R10.reuse, R3.reuse, RZ ;  /* 0x000000030a1e7210 */ /* 0x0c8fe20007f1e0ff */
[----:B------:R-:W-:Y:S02]  /*0980*/  IMAD R8, R5, 0x2, R4 ;  /* 0x0000000205087824 */ /* 0x000fe400078e0204 */
[----:B------:R3:W5:Y:S01]  /*0990*/  LDG.E.U8 R18, desc[UR38][R28.64] ;  /* 0x000000261c127981 */ /* 0x000762000c1e1100 */
[----:B------:R-:W-:Y:S02]  /*09a0*/  LEA.HI.X.SX32 R31, R10, R2, 0x1, P0 ;  /* 0x000000020a1f7211 */ /* 0x000fe400000f0eff */
[----:B------:R-:W-:-:S03]  /*09b0*/  IADD3 R22, P0, PT, R4, R3, RZ ;  /* 0x0000000304167210 */ /* 0x000fc60007f1e0ff */
[----:B------:R0:W5:Y:S01]  /*09c0*/  LDG.E.U8 R20, desc[UR38][R30.64] ;  /* 0x000000261e147981 */ /* 0x000162000c1e1100 */
[----:B------:R-:W-:Y:S01]  /*09d0*/  LEA.HI.X.SX32 R23, R4, R2, 0x1, P0 ;  /* 0x0000000204177211 */ /* 0x000fe200000f0eff */
[----:B------:R-:W-:Y:S01]  /*09e0*/  IMAD R4, R5, 0x2, R8 ;  /* 0x0000000205047824 */ /* 0x000fe200078e0208 */
[----:B----4-:R-:W-:-:S03]  /*09f0*/  IADD3 R24, P0, PT, R8, R3, RZ ;  /* 0x0000000308187210 */ /* 0x010fc60007f1e0ff */
[C---:B------:R-:W-:Y:S01]  /*0a00*/  IMAD R10, R5.reuse, 0x2, R4 ;  /* 0x00000002050a7824 */ /* 0x040fe200078e0204 */
[-C--:B------:R-:W-:Y:S01]  /*0a10*/  IADD3 R32, P1, PT, R4, R3.reuse, RZ ;  /* 0x0000000304207210 */ /* 0x080fe20007f3e0ff */
[----:B------:R4:W5:Y:S01]  /*0a20*/  LDG.E.U8 R34, desc[UR38][R22.64] ;  /* 0x0000002616227981 */ /* 0x000962000c1e1100 */
[-C--:B------:R-:W-:Y:S02]  /*0a30*/  LEA.HI.X.SX32 R25, R8, R2.reuse, 0x1, P0 ;  /* 0x0000000208197211 */ /* 0x080fe400000f0eff */
[-C--:B------:R-:W-:Y:S01]  /*0a40*/  LEA.HI.X.SX32 R33, R4, R2.reuse, 0x1, P1 ;  /* 0x0000000204217211 */ /* 0x080fe200008f0eff */
[C---:B------:R-:W-:Y:S01]  /*0a50*/  IMAD R4, R5.reuse, 0x2, R10 ;  /* 0x0000000205047824 */ /* 0x040fe200078e020a */
[CC--:B0-----:R-:W-:Y:S01]  /*0a60*/  IADD3 R26, P0, PT, R10.reuse, R3.reuse, RZ ;  /* 0x000000030a1a7210 */ /* 0x0c1fe20007f1e0ff */
[----:B------:R0:W5:Y:S02]  /*0a70*/  LDG.E.U8 R35, desc[UR38][R24.64] ;  /* 0x0000002618237981 */ /* 0x000164000c1e1100 */
[----:B------:R-:W-:Y:S01]  /*0a80*/  IMAD R8, R5, 0x4, R4 ;  /* 0x0000000405087824 */ /* 0x000fe200078e0204 */
[----:B------:R-:W-:Y:S01]  /*0a90*/  LEA.HI.X.SX32 R27, R10, R2, 0x1, P0 ;  /* 0x000000020a1b7211 */ /* 0x000fe200000f0eff */
[----:B------:R0:W5:Y:S01]  /*0aa0*/  LDG.E.U8 R37, desc[UR38][R32.64] ;  /* 0x0000002620257981 */ /* 0x000162000c1e1100 */
[----:B---3--:R-:W-:-:S03]  /*0ab0*/  IADD3 R28, P0, PT, R4, R3, RZ ;  /* 0x00000003041c7210 */ /* 0x008fc60007f1e0ff */
[----:B------:R3:W5:Y:S01]  /*0ac0*/  LDG.E.U8 R38, desc[UR38][R26.64] ;  /* 0x000000261a267981 */ /* 0x000762000c1e1100 */
[----:B------:R-:W-:Y:S01]  /*0ad0*/  LEA.HI.X.SX32 R29, R4, R2, 0x1, P0 ;  /* 0x00000002041d7211 */ /* 0x000fe200000f0eff */
[----:B------:R-:W-:Y:S01]  /*0ae0*/  IMAD R4, R5, 0x2, R8 ;  /* 0x0000000205047824 */ /* 0x000fe200078e0208 */
[----:B------:R-:W-:-:S03]  /*0af0*/  IADD3 R30, P0, PT, R8, R3, RZ ;  /* 0x00000003081e7210 */ /* 0x000fc60007f1e0ff */
[----:B------:R1:W5:Y:S01]  /*0b00*/  LDG.E.U8 R39, desc[UR38][R28.64] ;  /* 0x000000261c277981 */ /* 0x000362000c1e1100 */
[----:B------:R-:W-:Y:S01]  /*0b10*/  LEA.HI.X.SX32 R31, R8, R2, 0x1, P0 ;  /* 0x00000002081f7211 */ /* 0x000fe200000f0eff */
[----:B------:R-:W-:Y:S01]  /*0b20*/  IMAD R8, R5, 0x2, R4 ;  /* 0x0000000205087824 */ /* 0x000fe200078e0204 */
[----:B----4-:R-:W-:-:S03]  /*0b30*/  IADD3 R22, P0, PT, R4, R3, RZ ;  /* 0x0000000304167210 */ /* 0x010fc60007f1e0ff */
[C---:B------:R-:W-:Y:S01]  /*0b40*/  IMAD R10, R5.reuse, 0x2, R8 ;  /* 0x00000002050a7824 */ /* 0x040fe200078e0208 */
[-C--:B------:R-:W-:Y:S01]  /*0b50*/  LEA.HI.X.SX32 R23, R4, R2.reuse, 0x1, P0 ;  /* 0x0000000204177211 */ /* 0x080fe200000f0eff */
[----:B------:R4:W5:Y:S01]  /*0b60*/  LDG.E.U8 R40, desc[UR38][R30.64] ;  /* 0x000000261e287981 */ /* 0x000962000c1e1100 */
[-C--:B0-----:R-:W-:Y:S01]  /*0b70*/  IADD3 R24, P1, PT, R8, R3.reuse, RZ ;  /* 0x0000000308187210 */ /* 0x081fe20007f3e0ff */
[C---:B------:R-:W-:Y:S01]  /*0b80*/  IMAD R4, R5.reuse, 0x2, R10 ;  /* 0x0000000205047824 */ /* 0x040fe200078e020a */
[-C--:B------:R-:W-:Y:S01]  /*0b90*/  IADD3 R32, P0, PT, R10, R3.reuse, RZ ;  /* 0x000000030a207210 */ /* 0x080fe20007f1e0ff */
[----:B------:R0:W5:Y:S01]  /*0ba0*/  LDG.E.U8 R41, desc[UR38][R22.64] ;  /* 0x0000002616297981 */ /* 0x000162000c1e1100 */
[-C--:B------:R-:W-:Y:S02]  /*0bb0*/  LEA.HI.X.SX32 R25, R8, R2.reuse, 0x1, P1 ;  /* 0x0000000208197211 */ /* 0x080fe400008f0eff */
[-C--:B------:R-:W-:Y:S01]  /*0bc0*/  LEA.HI.X.SX32 R33, R10, R2.reuse, 0x1, P0 ;  /* 0x000000020a217211 */ /* 0x080fe200000f0eff */
[C---:B------:R-:W-:Y:S01]  /*0bd0*/  IMAD R8, R5.reuse, 0x2, R4 ;  /* 0x0000000205087824 */ /* 0x040fe200078e0204 */
[CC--:B---3--:R-:W-:Y:S01]  /*0be0*/  IADD3 R26, P0, PT, R4.reuse, R3.reuse, RZ ;  /* 0x00000003041a7210 */ /* 0x0c8fe20007f1e0ff */
[----:B------:R3:W5:Y:S03]  /*0bf0*/  LDG.E.U8 R42, desc[UR38][R24.64] ;  /* 0x00000026182a7981 */ /* 0x000766000c1e1100 */
[-C--:B------:R-:W-:Y:S01]  /*0c00*/  LEA.HI.X.SX32 R27, R4, R2.reuse, 0x1, P0 ;  /* 0x00000002041b7211 */ /* 0x080fe200000f0eff */
[C---:B------:R-:W-:Y:S01]  /*0c10*/  IMAD R4, R5.reuse, 0x2, R8 ;  /* 0x0000000205047824 */ /* 0x040fe200078e0208 */
[-C--:B-1----:R-:W-:Y:S01]  /*0c20*/  IADD3 R28, P0, PT, R8, R3.reuse, RZ ;  /* 0x00000003081c7210 */ /* 0x082fe20007f1e0ff */
[----:B------:R-:W5:Y:S02]  /*0c30*/  LDG.E.U8 R43, desc[UR38][R32.64] ;  /* 0x00000026202b7981 */ /* 0x000f64000c1e1100 */
[----:B------:R-:W-:Y:S01]  /*0c40*/  IMAD R10, R5, 0x4, R4 ;  /* 0x00000004050a7824 */ /* 0x000fe200078e0204 */
[----:B----4-:R-:W-:Y:S01]  /*0c50*/  IADD3 R30, P1, PT, R4, R3, RZ ;  /* 0x00000003041e7210 */ /* 0x010fe20007f3e0ff */
[----:B------:R1:W5:Y:S01]  /*0c60*/  LDG.E.U8 R44, desc[UR38][R26.64] ;  /* 0x000000261a2c7981 */ /* 0x000362000c1e1100 */
[----:B------:R-:W-:-:S02]  /*0c70*/  LEA.HI.X.SX32 R29, R8, R2, 0x1, P0 ;  /* 0x00000002081d7211 */ /* 0x000fc400000f0eff */
[-C--:B------:R-:W-:Y:S01]  /*0c80*/  LEA.HI.X.SX32 R31, R4, R2.reuse, 0x1, P1 ;  /* 0x00000002041f7211 */ /* 0x080fe200008f0eff */
[C---:B------:R-:W-:Y:S01]  /*0c90*/  IMAD R4, R5.reuse, 0x2, R10 ;  /* 0x0000000205047824 */ /* 0x040fe200078e020a */
[CC--:B0-----:R-:W-:Y:S01]  /*0ca0*/  IADD3 R22, P0, PT, R10.reuse, R3.reuse, RZ ;  /* 0x000000030a167210 */ /* 0x0c1fe20007f1e0ff */
[----:B------:R0:W5:Y:S03]  /*0cb0*/  LDG.E.U8 R45, desc[UR38][R28.64] ;  /* 0x000000261c2d7981 */ /* 0x000166000c1e1100 */
[-C--:B------:R-:W-:Y:S01]  /*0cc0*/  LEA.HI.X.SX32 R23, R10, R2.reuse, 0x1, P0 ;  /* 0x000000020a177211 */ /* 0x080fe200000f0eff */
[C---:B------:R-:W-:Y:S01]  /*0cd0*/  IMAD R8, R5.reuse, 0x2, R4 ;  /* 0x0000000205087824 */ /* 0x040fe200078e0204 */
[CC--:B---3--:R-:W-:Y:S01]  /*0ce0*/  IADD3 R24, P0, PT, R4.reuse, R3.reuse, RZ ;  /* 0x0000000304187210 */ /* 0x0c8fe20007f1e0ff */
[----:B------:R-:W5:Y:S03]  /*0cf0*/  LDG.E.U8 R46, desc[UR38][R30.64] ;  /* 0x000000261e2e7981 */ /* 0x000f66000c1e1100 */
[-C--:B------:R-:W-:Y:S01]  /*0d00*/  LEA.HI.X.SX32 R25, R4, R2.reuse, 0x1, P0 ;  /* 0x0000000204197211 */ /* 0x080fe200000f0eff */
[C---:B------:R-:W-:Y:S01]  /*0d10*/  IMAD R4, R5.reuse, 0x2, R8 ;  /* 0x0000000205047824 */ /* 0x040fe200078e0208 */
[-C--:B-1----:R-:W-:Y:S01]  /*0d20*/  IADD3 R26, P0, PT, R8, R3.reuse, RZ ;  /* 0x00000003081a7210 */ /* 0x082fe20007f1e0ff */
[----:B------:R1:W5:Y:S02]  /*0d30*/  LDG.E.U8 R47, desc[UR38][R22.64] ;  /* 0x00000026162f7981 */ /* 0x000364000c1e1100 */
[----:B------:R-:W-:Y:S01]  /*0d40*/  IMAD R10, R5, 0x2, R4 ;  /* 0x00000002050a7824 */ /* 0x000fe200078e0204 */
[----:B------:R-:W-:Y:S01]  /*0d50*/  IADD3 R32, P1, PT, R4, R3, RZ ;  /* 0x0000000304207210 */ /* 0x000fe20007f3e0ff */
        /* <DEDUP_REMOVED lines=8> */
[CC--:B-1----:R-:W-:Y:S01]  /*0de0*/  IADD3 R22, P0, PT, R4.reuse, R3.reuse, RZ ;  /* 0x0000000304167210 */ /* 0x0c2fe20007f1e0ff */
[----:B------:R-:W5:Y:S03]  /*0df0*/  LDG.E.U8 R51, desc[UR38][R32.64] ;  /* 0x0000002620337981 */ /* 0x000f66000c1e1100 */
[-C--:B------:R-:W-:Y:S01]  /*0e00*/  LEA.HI.X.SX32 R23, R4, R2.reuse, 0x1, P0 ;  /* 0x0000000204177211 */ /* 0x080fe200000f0eff */
[C---:B------:R-:W-:Y:S01]  /*0e10*/  IMAD R4, R5.reuse, 0x4, R8 ;  /* 0x0000000405047824 */ /* 0x040fe200078e0208 */
[-C--:B---3--:R-:W-:Y:S01]  /*0e20*/  IADD3 R24, P0, PT, R8, R3.reuse, RZ ;  /* 0x0000000308187210 */ /* 0x088fe20007f1e0ff */
        /* <DEDUP_REMOVED lines=19> */
[----:B------:R-:W5:Y:S01]  /*0f60*/  LDG.E.U8 R56, desc[UR38][R28.64] ;  /* 0x000000261c387981 */ /* 0x000f62000c1e1100 */
[----:B------:R-:W-:-:S02]  /*0f70*/  LEA.HI.X.SX32 R23, R8, R2, 0x1, P0 ;  /* 0x0000000208177211 */ /* 0x000fc400000f0eff */
[-C--:B------:R-:W-:Y:S01]  /*0f80*/  LEA.HI.X.SX32 R33, R4, R2.reuse, 0x1, P1 ;  /* 0x0000000204217211 */ /* 0x080fe200008f0eff */
[C---:B------:R-:W-:Y:S01]  /*0f90*/  IMAD R4, R5.reuse, 0x2, R10 ;  /* 0x0000000205047824 */ /* 0x040fe200078e020a */
[CC--:B0-----:R-:W-:Y:S01]  /*0fa0*/  IADD3 R24, P0, PT, R10.reuse, R3.reuse, RZ ;  /* 0x000000030a187210 */ /* 0x0c1fe20007f1e0ff */
[----:B------:R0:W5:Y:S02]  /*0fb0*/  LDG.E.U8 R57, desc[UR38][R22.64] ;  /* 0x0000002616397981 */ /* 0x000164000c1e1100 */
[----:B------:R-:W-:Y:S01]  /*0fc0*/  IMAD R8, R5, 0x4, R4 ;  /* 0x0000000405087824 */ /* 0x000fe200078e0204 */
[----:B------:R-:W-:Y:S01]  /*0fd0*/  LEA.HI.X.SX32 R25, R10, R2, 0x1, P0 ;  /* 0x000000020a197211 */ /* 0x000fe200000f0eff */
[----:B------:R3:W5:Y:S01]  /*0fe0*/  LDG.E.U8 R58, desc[UR38][R32.64] ;  /* 0x00000026203a7981 */ /* 0x000762000c1e1100 */
[----:B-1----:R-:W-:-:S03]  /*0ff0*/  IADD3 R26, P0, PT, R4, R3, RZ ;  /* 0x00000003041a7210 */ /* 0x002fc60007f1e0ff */
[----:B------:R1:W5:Y:S01]  /*1000*/  LDG.E.U8 R59, desc[UR38][R24.64] ;  /* 0x00000026183b7981 */ /* 0x000362000c1e1100 */
[----:B------:R-:W-:Y:S01]  /*1010*/  LEA.HI.X.SX32 R27, R4, R2, 0x1, P0 ;  /* 0x00000002041b7211 */ /* 0x000fe200000f0eff */
[----:B------:R-:W-:Y:S01]  /*1020*/  IMAD R4, R5, 0x2, R8 ;  /* 0x0000000205047824 */ /* 0x000fe200078e0208 */
[----:B------:R-:W-:-:S03]  /*1030*/  IADD3 R30, P0, PT, R8, R3, RZ ;  /* 0x00000003081e7210 */ /* 0x000fc60007f1e0ff */
[----:B------:R4:W5:Y:S01]  /*1040*/  LDG.E.U8 R60, desc[UR38][R26.64] ;  /* 0x000000261a3c7981 */ /* 0x000962000c1e1100 */
[----:B------:R-:W-:Y:S01]  /*1050*/  LEA.HI.X.SX32 R31, R8, R2, 0x1, P0 ;  /* 0x00000002081f7211 */ /* 0x000fe200000f0eff */
[----:B------:R-:W-:Y:S01]  /*1060*/  IMAD R8, R5, 0x2, R4 ;  /* 0x0000000205087824 */ /* 0x000fe200078e0204 */
[----:B0-----:R-:W-:-:S03]  /*1070*/  IADD3 R22, P0, PT, R4, R3, RZ ;  /* 0x0000000304167210 */ /* 0x001fc60007f1e0ff */
[C---:B------:R-:W-:Y:S01]  /*1080*/  IMAD R10, R5.reuse, 0x2, R8 ;  /* 0x00000002050a7824 */ /* 0x040fe200078e0208 */
[-C--:B------:R-:W-:Y:S01]  /*1090*/  LEA.HI.X.SX32 R23, R4, R2.reuse, 0x1, P0 ;  /* 0x0000000204177211 */ /* 0x080fe200000f0eff */
[----:B------:R0:W5:Y:S01]  /*10a0*/  LDG.E.U8 R62, desc[UR38][R30.64] ;  /* 0x000000261e3e7981 */ /* 0x000162000c1e1100 */
[-C--:B------:R-:W-:Y:S01]  /*10b0*/  IADD3 R28, P1, PT, R8, R3.reuse, RZ ;  /* 0x00000003081c7210 */ /* 0x080fe20007f3e0ff */
[C---:B------:R-:W-:Y:S01]  /*10c0*/  IMAD R4, R5.reuse, 0x2, R10 ;  /* 0x0000000205047824 */ /* 0x040fe200078e020a */
[-C--:B---3--:R-:W-:Y:S01]  /*10d0*/  IADD3 R32, P0, PT, R10, R3.reuse, RZ ;  /* 0x000000030a207210 */ /* 0x088fe20007f1e0ff */
[----:B------:R3:W5:Y:S01]  /*10e0*/  LDG.E.U8 R63, desc[UR38][R22.64] ;  /* 0x00000026163f7981 */ /* 0x000762000c1e1100 */
[-C--:B------:R-:W-:Y:S02]  /*10f0*/  LEA.HI.X.SX32 R29, R8, R2.reuse, 0x1, P1 ;  /* 0x00000002081d7211 */ /* 0x080fe400008f0eff */
[-C--:B------:R-:W-:Y:S01]  /*1100*/  LEA.HI.X.SX32 R33, R10, R2.reuse, 0x1, P0 ;  /* 0x000000020a217211 */ /* 0x080fe200000f0eff */
[C---:B------:R-:W-:Y:S01]  /*1110*/  IMAD R8, R5.reuse, 0x2, R4 ;  /* 0x0000000205087824 */ /* 0x040fe200078e0204 */
[CC--:B-1----:R-:W-:Y:S01]  /*1120*/  IADD3 R24, P0, PT, R4.reuse, R3.reuse, RZ ;  /* 0x0000000304187210 */ /* 0x0c2fe20007f1e0ff */
[----:B------:R1:W5:Y:S03]  /*1130*/  LDG.E.U8 R64, desc[UR38][R28.64] ;  /* 0x000000261c407981 */ /* 0x000366000c1e1100 */
[-C--:B------:R-:W-:Y:S01]  /*1140*/  LEA.HI.X.SX32 R25, R4, R2.reuse, 0x1, P0 ;  /* 0x0000000204197211 */ /* 0x080fe200000f0eff */
[C---:B------:R-:W-:Y:S01]  /*1150*/  IMAD R4, R5.reuse, 0x2, R8 ;  /* 0x0000000205047824 */ /* 0x040fe200078e0208 */
[-C--:B----4-:R-:W-:Y:S01]  /*1160*/  IADD3 R26, P0, PT, R8, R3.reuse, RZ ;  /* 0x00000003081a7210 */ /* 0x090fe20007f1e0ff */
[----:B------:R-:W5:Y:S02]  /*1170*/  LDG.E.U8 R65, desc[UR38][R32.64] ;  /* 0x0000002620417981 */ /* 0x000f64000c1e1100 */
[----:B------:R-:W-:Y:S01]  /*1180*/  IMAD R10, R5, 0x4, R4 ;  /* 0x00000004050a7824 */ /* 0x000fe200078e0204 */
[----:B0-----:R-:W-:Y:S01]  /*1190*/  IADD3 R30, P1, PT, R4, R3, RZ ;  /* 0x00000003041e7210 */ /* 0x001fe20007f3e0ff */
[----:B------:R0:W5:Y:S01]  /*11a0*/  LDG.E.U8 R66, desc[UR38][R24.64] ;  /* 0x0000002618427981 */ /* 0x000162000c1e1100 */
[----:B------:R-:W-:-:S02]  /*11b0*/  LEA.HI.X.SX32 R27, R8, R2, 0x1, P0 ;  /* 0x00000002081b7211 */ /* 0x000fc400000f0eff */
[-C--:B------:R-:W-:Y:S01]  /*11c0*/  LEA.HI.X.SX32 R31, R4, R2.reuse, 0x1, P1 ;  /* 0x00000002041f7211 */ /* 0x080fe200008f0eff */
[C---:B------:R-:W-:Y:S01]  /*11d0*/  IMAD R4, R5.reuse, 0x2, R10 ;  /* 0x0000000205047824 */ /* 0x040fe200078e020a */
[CC--:B---3--:R-:W-:Y:S01]  /*11e0*/  IADD3 R22, P0, PT, R10.reuse, R3.reuse, RZ ;  /* 0x000000030a167210 */ /* 0x0c8fe20007f1e0ff */
[----:B------:R3:W5:Y:S03]  /*11f0*/  LDG.E.U8 R67, desc[UR38][R26.64] ;  /* 0x000000261a437981 */ /* 0x000766000c1e1100 */
[-C--:B------:R-:W-:Y:S01]  /*1200*/  LEA.HI.X.SX32 R23, R10, R2.reuse, 0x1, P0 ;  /* 0x000000020a177211 */ /* 0x080fe200000f0eff */
[C---:B------:R-:W-:Y:S01]  /*1210*/  IMAD R8, R5.reuse, 0x2, R4 ;  /* 0x0000000205087824 */ /* 0x040fe200078e0204 */
[CC--:B-1----:R-:W-:Y:S01]  /*1220*/  IADD3 R28, P0, PT, R4.reuse, R3.reuse, RZ ;  /* 0x00000003041c7210 */ /* 0x0c2fe20007f1e0ff */
[----:B------:R-:W5:Y:S03]  /*1230*/  LDG.E.U8 R70, desc[UR38][R30.64] ;  /* 0x000000261e467981 */ /* 0x000f66000c1e1100 */
[-C--:B------:R-:W-:Y:S01]  /*1240*/  LEA.HI.X.SX32 R29, R4, R2.reuse, 0x1, P0 ;  /* 0x00000002041d7211 */ /* 0x080fe200000f0eff */
[C---:B------:R-:W-:Y:S01]  /*1250*/  IMAD R4, R5.reuse, 0x2, R8 ;  /* 0x0000000205047824 */ /* 0x040fe200078e0208 */
[-C--:B0-----:R-:W-:Y:S01]  /*1260*/  IADD3 R24, P0, PT, R8, R3.reuse, RZ ;  /* 0x0000000308187210 */ /* 0x081fe20007f1e0ff */
[----:B------:R0:W5:Y:S02]  /*1270*/  LDG.E.U8 R72, desc[UR38][R22.64] ;  /* 0x0000002616487981 */ /* 0x000164000c1e1100 */
[----:B------:R-:W-:Y:S01]  /*1280*/  IMAD R10, R5, 0x2, R4 ;  /* 0x00000002050a7824 */ /* 0x000fe200078e0204 */
[----:B------:R-:W-:Y:S01]  /*1290*/  IADD3 R32, P1, PT, R4, R3, RZ ;  /* 0x0000000304207210 */ /* 0x000fe20007f3e0ff */
        /* <DEDUP_REMOVED lines=8> */
[CC--:B0-----:R-:W-:Y:S01]  /*1320*/  IADD3 R22, P0, PT, R4.reuse, R3.reuse, RZ ;  /* 0x0000000304167210 */ /* 0x0c1fe20007f1e0ff */
        /* <DEDUP_REMOVED lines=16> */
[----:B------:R0:W5:Y:S03]  /*1430*/  LDG.E.U8 R80, desc[UR38][R30.64] ;  /* 0x000000261e507981 */ /* 0x000166000c1e1100 */
[-C--:B------:R-:W-:Y:S01]  /*1440*/  LEA.HI.X.SX32 R27, R4, R2.reuse, 0x1, P0 ;  /* 0x00000002041b7211 */ /* 0x080fe200000f0eff */
[C---:B------:R-:W-:Y:S01]  /*1450*/  IMAD R4, R5.reuse, 0x2, R8 ;  /* 0x0000000205047824 */ /* 0x040fe200078e0208 */
[CC--:B-1----:R-:W-:Y:S01]  /*1460*/  IADD3 R22, P0, PT, R8.reuse, R3.reuse, RZ ;  /* 0x0000000308167210 */ /* 0x0c2fe20007f1e0ff */
[----:B------:R1:W5:Y:S02]  /*1470*/  LDG.E.U8 R24, desc[UR38][R24.64] ;  /* 0x0000002618187981 */ /* 0x000364000c1e1100 */
[C---:B------:R-:W-:Y:S01]  /*1480*/  IMAD R10, R5.reuse, 0x2, R4 ;  /* 0x00000002050a7824 */ /* 0x040fe200078e0204 */
[----:B------:R-:W-:Y:S01]  /*1490*/  LEA.HI.X.SX32 R23, R8, R2, 0x1, P0 ;  /* 0x0000000208177211 */ /* 0x000fe200000f0eff */
[----:B------:R1:W5:Y:S01]  /*14a0*/  LDG.E.U8 R26, desc[UR38][R26.64] ;  /* 0x000000261a1a7981 */ /* 0x000362000c1e1100 */
[-C--:B---3--:R-:W-:Y:S01]  /*14b0*/  IADD3 R28, P0, PT, R4, R3.reuse, RZ ;  /* 0x00000003041c7210 */ /* 0x088fe20007f1e0ff */
[----:B------:R-:W-:Y:S01]  /*14c0*/  IMAD R5, R5, 0x2, R10 ;  /* 0x0000000205057824 */ /* 0x000fe200078e020a */
[----:B------:R-:W-:-:S02]  /*14d0*/  IADD3 R32, P1, PT, R10, R3, RZ ;  /* 0x000000030a207210 */ /* 0x000fc40007f3e0ff */
[-C--:B------:R-:W-:Y:S01]  /*14e0*/  LEA.HI.X.SX32 R29, R4, R2.reuse, 0x1, P0 ;  /* 0x00000002041d7211 */ /* 0x080fe200000f0eff */
[----:B------:R1:W5:Y:S01]  /*14f0*/  LDG.E.U8 R23, desc[UR38][R22.64] ;  /* 0x0000002616177981 */ /* 0x000362000c1e1100 */
[C---:B0-----:R-:W-:Y:S02]  /*1500*/  IADD3 R30, P0, PT, R5.reuse, R3, RZ ;  /* 0x00000003051e7210 */ /* 0x041fe40007f1e0ff */
[-C--:B------:R-:W-:Y:S01]  /*1510*/  LEA.HI.X.SX32 R33, R10, R2.reuse, 0x1, P1 ;  /* 0x000000020a217211 */ /* 0x080fe200008f0eff */
[----:B------:R1:W5:Y:S01]  /*1520*/  LDG.E.U8 R28, desc[UR38][R28.64] ;  /* 0x000000261c1c7981 */ /* 0x000362000c1e1100 */
[----:B------:R-:W-:Y:S02]  /*1530*/  LEA.HI.X.SX32 R31, R5, R2, 0x1, P0 ;  /* 0x00000002051f7211 */ /* 0x000fe400000f0eff */
[----:B------:R-:W0:Y:S01]  /*1540*/  LDC.64 R4, c[0x0][0x3c0] ;  /* 0x0000f000ff047b82 */ /* 0x000e220000000a00 */
[----:B------:R1:W5:Y:S04]  /*1550*/  LDG.E.U8 R32, desc[UR38][R32.64] ;  /* 0x0000002620207981 */ /* 0x000368000c1e1100 */
[----:B------:R1:W5:Y:S01]  /*1560*/  LDG.E.U8 R30, desc[UR38][R30.64] ;  /* 0x000000261e1e7981 */ /* 0x000362000c1e1100 */
[----:B------:R-:W-:-:S02]  /*1570*/  LOP3.LUT R2, R82, 0x7f, RZ, 0xc0, !PT ;  /* 0x0000007f52027812 */ /* 0x000fc400078ec0ff */
[----:B------:R-:W-:Y:S02]  /*1580*/  SHF.R.U32.HI R10, RZ, 0x5, R82 ;  /* 0x00000005ff0a7819 */ /* 0x000fe40000011652 */
[----:B--2---:R-:W-:Y:S01]  /*1590*/  R2UR UR18, R61 ;  /* 0x000000003d1272ca */ /* 0x004fe200000e0000 */
[----:B------:R-:W-:Y:S01]  /*15a0*/  IMAD R8, R2, UR4, RZ ;  /* 0x0000000402087c24 */ /* 0x000fe2000f8e02ff */
[----:B------:R-:W-:Y:S02]  /*15b0*/  R2UR UR11, R10 ;  /* 0x000000000a0b72ca */ /* 0x000fe400000e0000 */
[----:B------:R-:W-:Y:S01]  /*15c0*/  LOP3.LUT R86, R82, 0x7f, RZ, 0xc0, !PT ;  /* 0x0000007f52567812 */ /* 0x000fe200078ec0ff */
[----:B0-----:R-:W-:-:S05]  /*15d0*/  IMAD R3, R4, UR21, RZ ;  /* 0x0000001504037c24 */ /* 0x001fca000f8e02ff */
[--C-:B------:R-:W-:Y:S02]  /*15e0*/  IADD3 R2, P0, P1, R8, R84, R3.reuse ;  /* 0x0000005408027210 */ /* 0x100fe4000791e003 */
[----:B------:R-:W-:Y:S02]  /*15f0*/  SHF.R.S32.HI R8, RZ, 0x1f, R8 ;  /* 0x0000001fff087819 */ /* 0x000fe40000011408 */
[----:B------:R-:W-:-:S04]  /*1600*/  SHF.R.S32.HI R4, RZ, 0x1f, R3 ;  /* 0x0000001fff047819 */ /* 0x000fc80000011403 */
[----:B------:R-:W-:Y:S01]  /*1610*/  IADD3.X R3, PT, PT, R8, R85, R4, P0, P1 ;  /* 0x0000005508037210 */ /* 0x000fe200007e2404 */
[----:B-1----:R-:W-:Y:S06]  /*1620*/  BRA.U UP1, `(.L_x_5) ;  /* 0x0000000101187547 */ /* 0x002fec000b800000 */
[----:B------:R-:W-:Y:S01]  /*1630*/  ELECT P0, URZ, PT ;  /* 0x0000000000ff782f */ /* 0x000fe20003800000 */
[----:B------:R-:W-:Y:S01]  /*1640*/  IMAD.MOV.U32 R4, RZ, RZ, 0x1 ;  /* 0x00000001ff047424 */ /* 0x000fe200078e00ff */
[----:B------:R-:W-:Y:S01]  /*1650*/  UMOV UR4, 0x40 ;  /* 0x0000004000047882 */ /* 0x000fe20000000000 */
[----:B------:R-:W-:Y:S01]  /*1660*/  UVIRTCOUNT.DEALLOC.SMPOOL 0x80 ;  /* 0x000000800000784c */ /* 0x000fe20000000000 */
[----:B------:R-:W-:-:S09]  /*1670*/  ULEA UR4, UR6, UR4, 0x18 ;  /* 0x0000000406047291 */ /* 0x000fd2000f8ec0ff */
[----:B------:R0:W-:Y:S03]  /*1680*/  @P0 STS.U8 [UR4], R4 ;  /* 0x00000004ff000988 */ /* 0x0001e60008000004 */
.L_x_5:
[----:B-----5:R1:W-:Y:S01]  /*1690*/  STS.U8 [R86+UR19], R0 ;  /* 0x0000000056007988 */ /* 0x0203e20008000013 */
[C---:B------:R-:W-:Y:S01]  /*16a0*/  LOP3.LUT R85, R86.reuse, 0x10, RZ, 0x3c, !PT ;  /* 0x0000001056557812 */ /* 0x040fe200078e3cff */
[----:B------:R-:W-:Y:S01]  /*16b0*/  USHF.L.U32 UR4, UR11, 0x15, URZ ;  /* 0x000000150b047899 */ /* 0x000fe200080006ff */
[C---:B------:R-:W-:Y:S01]  /*16c0*/  LOP3.LUT R84, R86.reuse, 0x20, RZ, 0x3c, !PT ;  /* 0x0000002056547812 */ /* 0x040fe200078e3cff */
[----:B------:R-:W-:Y:S01]  /*16d0*/  STS.U8 [R86+UR19+0x200], R12 ;  /* 0x0002000c56007988 */ /* 0x000fe20008000013 */
[----:B------:R-:W-:Y:S01]  /*16e0*/  LOP3.LUT R252, R86, 0x30, RZ, 0x3c, !PT ;  /* 0x0000003056fc7812 */ /* 0x000fe200078e3cff */
[----:B------:R-:W-:Y:S01]  /*16f0*/  ULOP3.LUT UR4, UR4, 0x600000, URZ, 0xc0, !UPT ;  /* 0x0060000004047892 */ /* 0x000fe2000f8ec0ff */
[----:B------:R-:W-:Y:S01]  /*1700*/  LOP3.LUT P6, RZ, R82, 0x7f, RZ, 0xc0, !PT ;  /* 0x0000007f52ff7812 */ /* 0x000fe200078cc0ff */
[----:B------:R-:W-:Y:S01]  /*1710*/  STS.U8 [R86+UR19+0x400], R18 ;  /* 0x0004001256007988 */ /* 0x000fe20008000013 */
[----:B------:R-:W-:Y:S01]  /*1720*/  UMOV UR5, 0x1 ;  /* 0x0000000100057882 */ /* 0x000fe20000000000 */
[----:B------:R-:W-:Y:S01]  /*1730*/  UIADD3 UR17, UPT, UPT, UR18, UR4, URZ ;  /* 0x0000000412117290 */ /* 0x000fe2000fffe0ff */
[----:B0-----:R-:W-:Y:S01]  /*1740*/  PRMT R4, RZ, 0x7610, R4 ;  /* 0x00007610ff047816 */ /* 0x001fe20000000004 */
[----:B------:R-:W-:Y:S01]  /*1750*/  STS.U8 [R86+UR19+0x600], R37 ;  /* 0x0006002556007988 */ /* 0x000fe20008000013 */
[----:B------:R-:W-:-:S02]  /*1760*/  UIADD3 UR22, UPT, UPT, UR19, 0x9000, URZ ;  /* 0x0000900013167890 */ /* 0x000fc4000fffe0ff */
[----:B------:R-:W-:Y:S01]  /*1770*/  UIADD3 UR37, UPT, UPT, UR20, 0x40, URZ ;  /* 0x0000004014257890 */ /* 0x000fe2000fffe0ff */
[----:B------:R-:W-:Y:S01]  /*1780*/  STS.U8 [R86+UR19+0x800], R40 ;  /* 0x0008002856007988 */ /* 0x000fe20008000013 */
[----:B------:R-:W-:Y:S01]  /*1790*/  PRMT R8, RZ, 0x7610, R8 ;  /* 0x00007610ff087816 */ /* 0x000fe20000000008 */
[----:B------:R-:W-:Y:S01]  /*17a0*/  IMAD R25, R5, 0x1a, RZ ;  /* 0x0000001a05197824 */ /* 0x000fe200078e02ff */
[----:B-1----:R-:W-:Y:S01]  /*17b0*/  PRMT R0, RZ, 0x7610, R0 ;  /* 0x00007610ff007816 */ /* 0x002fe20000000000 */
[----:B------:R-:W-:Y:S01]  /*17c0*/  STS.U8 [R86+UR19+0xa00], R44 ;  /* 0x000a002c56007988 */ /* 0x000fe20008000013 */
[----:B------:R-:W-:Y:S01]  /*17d0*/  VOTEU.ALL UP2, P6 ;  /* 0x0000000000ff7886 */ /* 0x000fe20003040000 */
[----:B------:R-:W-:Y:S01]  /*17e0*/  VOTEU.ALL UP0, P6 ;  /* 0x0000000000ff7886 */ /* 0x000fe20003000000 */
[----:B------:R-:W-:Y:S01]  /*17f0*/  ISETP.LT.AND P0, PT, RZ, UR37, PT ;  /* 0x00000025ff007c0c */ /* 0x000fe2000bf01270 */
[----:B------:R-:W-:Y:S02]  /*1800*/  STS.U8 [R86+UR19+0xc00], R47 ;  /* 0x000c002f56007988 */ /* 0x000fe40008000013 */
[----:B------:R-:W-:-:S04]  /*1810*/  @!UP2 UIADD3 UR6, UPT, UPT, -UR5, 0x100000, URZ ;  /* 0x001000000506a890 */ /* 0x000fc8000fffe1ff */
[----:B------:R-:W-:Y:S02]  /*1820*/  @!UP2 USHF.L.U32 UR7, UR6, 0xb, URZ ;  /* 0x0000000b0607a899 */ /* 0x000fe400080006ff */
[----:B------:R-:W-:Y:S01]  /*1830*/  @!UP2 USHF.L.U32 UR6, UR6, 0x1, URZ ;  /* 0x000000010606a899 */ /* 0x000fe200080006ff */
[----:B------:R-:W-:Y:S04]  /*1840*/  STS.U8 [R86+UR19+0xe00], R50 ;  /* 0x000e003256007988 */ /* 0x000fe80008000013 */
        /* <DEDUP_REMOVED lines=24> */
[----:B------:R0:W-:Y:S04]  /*19d0*/  STS.U8 [R84+UR19+0x100], R7 ;  /* 0x0001000754007988 */ /* 0x0001e80008000013 */
[----:B------:R-:W-:Y:S04]  /*19e0*/  STS.U8 [R84+UR19+0x300], R16 ;  /* 0x0003001054007988 */ /* 0x000fe80008000013 */
[----:B------:R-:W-:Y:S01]  /*19f0*/  STS.U8 [R84+UR19+0x500], R34 ;  /* 0x0005002254007988 */ /* 0x000fe20008000013 */
[----:B0-----:R-:W-:-:S03]  /*1a00*/  IMAD.SHL.U32 R7, R5, 0x8, RZ ;  /* 0x0000000805077824 */ /* 0x001fc600078e00ff */
[----:B------:R-:W-:Y:S02]  /*1a10*/  STS.U8 [R84+UR19+0x700], R39 ;  /* 0x0007002754007988 */ /* 0x000fe40008000013 */
[C---:B------:R-:W-:Y:S02]  /*1a20*/  IADD3 R90, P1, PT, R7.reuse, R2, RZ ;  /* 0x00000002075a7210 */ /* 0x040fe40007f3e0ff */
[----:B------:R-:W-:Y:S02]  /*1a30*/  STS.U8 [R84+UR19+0x900], R42 ;  /* 0x0009002a54007988 */ /* 0x000fe40008000013 */
[----:B------:R-:W-:Y:S02]  /*1a40*/  LEA.HI.X.SX32 R91, R7, R3, 0x1, P1 ;  /* 0x00000003075b7211 */ /* 0x000fe400008f0eff */
        /* <DEDUP_REMOVED lines=15> */
[----:B------:R-:W-:Y:S04]  /*1b40*/  STS.U8 [R252+UR19+0xd80], R51 ;  /* 0x000d8033fc007988 */ /* 0x000fe80008000013 */
[----:B------:R-:W-:Y:S04]  /*1b50*/  STS.U8 [R252+UR19+0x1180], R57 ;  /* 0x00118039fc007988 */ /* 0x000fe80008000013 */
[----:B------:R-:W-:Y:S04]  /*1b60*/  STS.U8 [R252+UR19+0x1580], R65 ;  /* 0x00158041fc007988 */ /* 0x000fe80008000013 */
[----:B------:R-:W-:Y:S04]  /*1b70*/  STS.U8 [R252+UR19+0x1980], R75 ;  /* 0x0019804bfc007988 */ /* 0x000fe80008000013 */
[----:B------:R-:W-:Y:S04]  /*1b80*/  STS.U8 [R252+UR19+0x1d80], R23 ;  /* 0x001d8017fc007988 */ /* 0x000fe80008000013 */
[----:B------:R0:W-:Y:S04]  /*1b90*/  STS.U8 [R252+UR19+0x380], R11 ;  /* 0x0003800bfc007988 */ /* 0x0001e80008000013 */
[----:B------:R1:W-:Y:S04]  /*1ba0*/  STS.U8 [R252+UR19+0x780], R13 ;  /* 0x0007800dfc007988 */ /* 0x0003e80008000013 */
[----:B------:R2:W-:Y:S04]  /*1bb0*/  STS.U8 [R252+UR19+0xb80], R15 ;  /* 0x000b800ffc007988 */ /* 0x0005e80008000013 */
[----:B------:R3:W-:Y:S01]  /*1bc0*/  STS.U8 [R252+UR19+0xf80], R17 ;  /* 0x000f8011fc007988 */ /* 0x0007e20008000013 */
[----:B0-----:R-:W-:-:S03]  /*1bd0*/  IMAD R11, R5, 0x18, RZ ;  /* 0x00000018050b7824 */ /* 0x001fc600078e02ff */
[----:B------:R0:W-:Y:S04]  /*1be0*/  STS.U8 [R252+UR19+0x1380], R19 ;  /* 0x00138013fc007988 */ /* 0x0001e80008000013 */
[----:B------:R-:W-:Y:S04]  /*1bf0*/  STS.U8 [R252+UR19+0x1780], R21 ;  /* 0x00178015fc007988 */ /* 0x000fe80008000013 */
[----:B------:R-:W-:Y:S04]  /*1c00*/  STS.U8 [R252+UR19+0x1b80], R81 ;  /* 0x001b8051fc007988 */ /* 0x000fe80008000013 */
[----:B------:R-:W-:Y:S01]  /*1c10*/  STS.U8 [R252+UR19+0x1f80], R83 ;  /* 0x001f8053fc007988 */ /* 0x000fe20008000013 */
[----:B------:R-:W-:Y:S01]  /*1c20*/  STTM.16dp32bit_t0_t15.x64 tmem[UR17], RZ ;  /* 0x000000ff000079ed */ /* 0x000fe20008b00011 */
[----:B------:R-:W-:Y:S01]  /*1c30*/  STTM.16dp32bit_t16_t31.x64 tmem[UR17+0x40], RZ ;  /* 0x000040ff000079ed */ /* 0x000fe20008b20011 */
[----:B------:R-:W4:Y:S02]  /*1c40*/  FENCE.VIEW.ASYNC.T ;  /* 0x00000000000073c6 */ /* 0x000f240000000200 */
[----:B----4-:R-:W-:Y:S01]  /*1c50*/  BAR.SYNC.DEFER_BLOCKING 0x0 ;  /* 0x0000000000007b1d */ /* 0x010fe20000010000 */
[----:B------:R-:W-:-:S02]  /*1c60*/  IADD3 R88, P1, PT, R9, R2, RZ ;  /* 0x0000000209587210 */ /* 0x000fc40007f3e0ff */
[-C--:B------:R-:W-:Y:S02]  /*1c70*/  IADD3 R26, P2, PT, R11, R2.reuse, RZ ;  /* 0x000000020b1a7210 */ /* 0x080fe40007f5e0ff */
[-C--:B------:R-:W-:Y:S01]  /*1c80*/  LEA.HI.X.SX32 R89, R9, R3.reuse, 0x1, P1 ;  /* 0x0000000309597211 */ /* 0x080fe200008f0eff */
[----:B------:R-:W-:Y:S01]  /*1c90*/  IMAD.SHL.U32 R9, R5, 0x20, RZ ;  /* 0x0000002005097824 */ /* 0x000fe200078e00ff */
[----:B------:R-:W-:Y:S01]  /*1ca0*/  PRMT R7, RZ, 0x7610, R7 ;  /* 0x00007610ff077816 */ /* 0x000fe20000000007 */
[----:B------:R-:W-:Y:S04]  /*1cb0*/  STL.64 [R1+0x108], R90 ;  /* 0x0001085a01007387 */ /* 0x000fe80000100a00 */
[----:B------:R-:W4:Y:S02]  /*1cc0*/  FENCE.VIEW.ASYNC.S ;  /* 0x00000000000073c6 */ /* 0x000f240000000000 */
[----:B----4-:R4:W0:Y:S02]  /*1cd0*/  @!UP0 SYNCS.EXCH.64 URZ, [UR22], UR6 ;  /* 0x0000000616ff85b2 */ /* 0x0108240008000100 */
[----:B0-----:R-:W-:Y:S01]  /*1ce0*/  BAR.SYNC.DEFER_BLOCKING 0x0 ;  /* 0x0000000000007b1d */ /* 0x001fe20000010000 */
[----:B------:R-:W-:Y:S01]  /*1cf0*/  LEA.HI.X.SX32 R27, R11, R3, 0x1, P2 ;  /* 0x000000030b1b7211 */ /* 0x000fe200010f0eff */
[----:B------:R-:W-:Y:S01]  /*1d00*/  IMAD R11, R5, 0x28, RZ ;  /* 0x00000028050b7824 */ /* 0x000fe200078e02ff */
[----:B------:R-:W-:Y:S01]  /*1d10*/  IADD3 R72, P1, PT, R9, R2, RZ ;  /* 0x0000000209487210 */ /* 0x000fe20007f3e0ff */
[----:B-1----:R-:W-:-:S02]  /*1d20*/  IMAD R13, R5, 0x30, RZ ;  /* 0x00000030050d7824 */ /* 0x002fc400078e02ff */
[----:B--2---:R-:W-:Y:S01]  /*1d30*/  IMAD R15, R5, 0x38, RZ ;  /* 0x00000038050f7824 */ /* 0x004fe200078e02ff */
[----:B------:R-:W-:Y:S01]  /*1d40*/  STL.64 [R1+0xc8], R88 ;  /* 0x0000c85801007387 */ /* 0x000fe20000100a00 */
[----:B------:R-:W-:-:S03]  /*1d50*/  LEA.HI.X.SX32 R73, R9, R3, 0x1, P1 ;  /* 0x0000000309497211 */ /* 0x000fc600008f0eff */
[----:B------:R0:W-:Y:S01]  /*1d60*/  STL.64 [R1+0x88], R26 ;  /* 0x0000881a01007387 */ /* 0x0001e20000100a00 */
[C---:B------:R-:W-:Y:S02]  /*1d70*/  IADD3 R238, P1, PT, R13.reuse, R2, RZ ;  /* 0x000000020dee7210 */ /* 0x040fe40007f3e0ff */
[----:B------:R-:W-:Y:S02]  /*1d80*/  PRMT R9, RZ, 0x7610, R9 ;  /* 0x00007610ff097816 */ /* 0x000fe40000000009 */
[----:B------:R-:W-:Y:S01]  /*1d90*/  LEA.HI.X.SX32 R239, R13, R3, 0x1, P1 ;  /* 0x000000030def7211 */ /* 0x000fe200008f0eff */
[----:B------:R0:W2:Y:S01]  /*1da0*/  @P0 LDG.E.U8 R7, desc[UR38][R26.64] ;  /* 0x000000261a070981 */ /* 0x0000a2000c1e1100 */
[C---:B------:R-:W-:Y:S01]  /*1db0*/  IMAD R13, R5.reuse, 0x9, RZ ;  /* 0x00000009050d7824 */ /* 0x040fe200078e02ff */
[----:B------:R-:W-:Y:S02]  /*1dc0*/  PRMT R12, RZ, 0x7610, R12 ;  /* 0x00007610ff0c7816 */ /* 0x000fe4000000000c */
[----:B------:R1:W2:Y:S01]  /*1dd0*/  @P0 LDG.E.U8 R8, desc[UR38][R72.64] ;  /* 0x0000002648080981 */ /* 0x0002a2000c1e1100 */
[----:B---3--:R-:W-:-:S02]  /*1de0*/  IMAD R17, R5, 0x19, RZ ;  /* 0x0000001905117824 */ /* 0x008fc400078e02ff */
[C---:B------:R-:W-:Y:S01]  /*1df0*/  IMAD R19, R5.reuse, 0x21, RZ ;  /* 0x0000002105137824 */ /* 0x040fe200078e02ff */
[----:B------:R-:W-:Y:S01]  /*1e00*/  PRMT R16, RZ, 0x7610, R16 ;  /* 0x00007610ff107816 */ /* 0x000fe20000000010 */
[----:B------:R-:W-:Y:S01]  /*1e10*/  IMAD R23, R5, 0x39, RZ ;  /* 0x0000003905177824 */ /* 0x000fe200078e02ff */
[-C--:B0-----:R-:W-:Y:S01]  /*1e20*/  IADD3 R26, P2, PT, R11, R2.reuse, RZ ;  /* 0x000000020b1a7210 */ /* 0x081fe20007f5e0ff */
[C---:B------:R-:W-:Y:S01]  /*1e30*/  IMAD R21, R5.reuse, 0xa, RZ ;  /* 0x0000000a05157824 */ /* 0x040fe200078e02ff */
[----:B------:R-:W-:Y:S01]  /*1e40*/  PRMT R14, RZ, 0x7610, R14 ;  /* 0x00007610ff0e7816 */ /* 0x000fe2000000000e */
[----:B------:R-:W-:Y:S01]  /*1e50*/  IMAD R29, R5, 0x3a, RZ ;  /* 0x0000003a051d7824 */ /* 0x000fe200078e02ff */
[-C--:B------:R-:W-:Y:S01]  /*1e60*/  LEA.HI.X.SX32 R27, R11, R3.reuse, 0x1, P2 ;  /* 0x000000030b1b7211 */ /* 0x080fe200010f0eff */
[----:B------:R-:W-:Y:S01]  /*1e70*/  IMAD R31, R5, 0x3b, RZ ;  /* 0x0000003b051f7824 */ /* 0x000fe200078e02ff */
[C---:B------:R-:W-:Y:S01]  /*1e80*/  IADD3 R222, P2, PT, R15.reuse, R2, RZ ;  /* 0x000000020fde7210 */ /* 0x040fe20007f5e0ff */
[----:B------:R1:W-:Y:S03]  /*1e90*/  STL.64 [R1+0x48], R72 ;  /* 0x0000484801007387 */ /* 0x0003e60000100a00 */
[----:B------:R-:W-:Y:S01]  /*1ea0*/  LEA.HI.X.SX32 R223, R15, R3, 0x1, P2 ;  /* 0x000000030fdf7211 */ /* 0x000fe200010f0eff */
[----:B------:R0:W-:Y:S01]  /*1eb0*/  STL.64 [R1+0x8], R26 ;  /* 0x0000081a01007387 */ /* 0x0001e20000100a00 */
[----:B------:R-:W-:-:S03]  /*1ec0*/  IMAD R15, R5, 0x11, RZ ;  /* 0x00000011050f7824 */ /* 0x000fc600078e02ff */
[----:B------:R0:W3:Y:S02]  /*1ed0*/  @P0 LDG.E.U8 R9, desc[UR38][R26.64] ;  /* 0x000000261a090981 */ /* 0x0000e4000c1e1100 */
[-C--:B-1----:R-:W-:Y:S02]  /*1ee0*/  IADD3 R72, P2, PT, R15, R2.reuse, RZ ;  /* 0x000000020f487210 */ /* 0x082fe40007f5e0ff */
[----:B------:R-:W2:Y:S01]  /*1ef0*/  @P0 LDG.E.U8 R4, desc[UR38][R2.64] ;  /* 0x0000002602040981 */ /* 0x000ea2000c1e1100 */
[----:B------:R-:W-:Y:S02]  /*1f00*/  PRMT R20, RZ, 0x7610, R20 ;  /* 0x00007610ff147816 */ /* 0x000fe40000000014 */
[----:B------:R-:W-:Y:S01]  /*1f10*/  PRMT R35, RZ, 0x7610, R35 ;  /* 0x00007610ff237816 */ /* 0x000fe20000000023 */
[----:B------:R-:W2:Y:S01]  /*1f20*/  @P0 LDG.E.U8 R0, desc[UR38][R90.64] ;  /* 0x000000265a000981 */ /* 0x000ea2000c1e1100 */
[----:B0-----:R-:W-:Y:S02]  /*1f30*/  IADD3 R26, P1, PT, R13, R2, RZ ;  /* 0x000000020d1a7210 */ /* 0x001fe40007f3e0ff */
[----:B------:R-:W-:-:S02]  /*1f40*/  PRMT R47, RZ, 0x7610, R47 ;  /* 0x00007610ff2f7816 */ /* 0x000fc4000000002f */
[-C--:B------:R-:W-:Y:S02]  /*1f50*/  LEA.HI.X.SX32 R27, R13, R3.reuse, 0x1, P1 ;  /* 0x000000030d1b7211 */ /* 0x080fe400008f0eff */
[----:B------:R-:W-:Y:S02]  /*1f60*/  PRMT R13, RZ, 0x7610, R13 ;  /* 0x00007610ff0d7816 */ /* 0x000fe4000000000d */
[----:B------:R-:W-:Y:S01]  /*1f70*/  LEA.HI.X.SX32 R73, R15, R3, 0x1, P2 ;  /* 0x000000030f497211 */ /* 0x000fe200010f0eff */
[----:B------:R0:W-:Y:S01]  /*1f80*/  STL.64 [R1+0x100], R26 ;  /* 0x0001001a01007387 */ /* 0x0001e20000100a00 */
[----:B------:R-:W-:Y:S02]  /*1f90*/  PRMT R37, RZ, 0x7610, R37 ;  /* 0x00007610ff257816 */ /* 0x000fe40000000025 */
[----:B------:R-:W-:Y:S01]  /*1fa0*/  PRMT R44, RZ, 0x7610, R44 ;  /* 0x00007610ff2c7816 */ /* 0x000fe2000000002c */
[----:B------:R0:W2:Y:S01]  /*1fb0*/  @P0 LDG.E.U8 R12, desc[UR38][R26.64] ;  /* 0x000000261a0c0981 */ /* 0x0000a2000c1e1100 */
[----:B------:R-:W-:-:S02]  /*1fc0*/  PRMT R15, RZ, 0x7610, R15 ;  /* 0x00007610ff0f7816 */ /* 0x000fc4000000000f */
[----:B------:R-:W-:Y:S01]  /*1fd0*/  PRMT R54, RZ, 0x7610, R54 ;  /* 0x00007610ff367816 */ /* 0x000fe20000000036 */
[----:B------:R1:W-:Y:S01]  /*1fe0*/  STL.64 [R1+0xc0], R72 ;  /* 0x0000c04801007387 */ /* 0x0003e20000100a00 */
[----:B------:R-:W-:Y:S02]  /*1ff0*/  PRMT R40, RZ, 0x7610, R40 ;  /* 0x00007610ff287816 */ /* 0x000fe40000000028 */
[----:B------:R-:W-:Y:S01]  /*2000*/  PRMT R50, RZ, 0x7610, R50 ;  /* 0x00007610ff327816 */ /* 0x000fe20000000032 */
[----:B------:R1:W2:Y:S01]  /*2010*/  @P0 LDG.E.U8 R13, desc[UR38][R72.64] ;  /* 0x00000026480d0981 */ /* 0x0002a2000c1e1100 */
[----:B------:R-:W-:Y:S02]  /*2020*/  PRMT R28, RZ, 0x7610, R28 ;  /* 0x00007610ff1c7816 */ /* 0x000fe4000000001c */
[----:B0-----:R-:W-:Y:S02]  /*2030*/  IADD3 R26, P1, PT, R17, R2, RZ ;  /* 0x00000002111a7210 */ /* 0x001fe40007f3e0ff */
[----:B------:R-:W-:-:S02]  /*2040*/  PRMT R6, RZ, 0x7610, R6 ;  /* 0x00007610ff067816 */ /* 0x000fc40000000006 */
[-C--:B------:R-:W-:Y:S01]  /*2050*/  LEA.HI.X.SX32 R27, R17, R3.reuse, 0x1, P1 ;  /* 0x00000003111b7211 */ /* 0x080fe200008f0eff */
[----:B------:R-:W-:Y:S01]  /*2060*/  IMAD R17, R5, 0x29, RZ ;  /* 0x0000002905117824 */ /* 0x000fe200078e02ff */
[C---:B-1----:R-:W-:Y:S02]  /*2070*/  IADD3 R72, P2, PT, R19.reuse, R2, RZ ;  /* 0x0000000213487210 */ /* 0x042fe40007f5e0ff */
[----:B------:R-:W2:Y:S02]  /*2080*/  @P0 LDG.E.U8 R6, desc[UR38][R88.64] ;  /* 0x0000002658060981 */ /* 0x000ea4000c1e1100 */
[----:B------:R-:W-:Y:S02]  /*2090*/  LEA.HI.X.SX32 R73, R19, R3, 0x1, P2 ;  /* 0x0000000313497211 */ /* 0x000fe400010f0eff */
[----:B------:R0:W-:Y:S01]  /*20a0*/  STL.64 [R1+0x80], R26 ;  /* 0x0000801a01007387 */ /* 0x0001e20000100a00 */
[----:B------:R-:W-:-:S03]  /*20b0*/  IMAD R19, R5, 0x31, RZ ;  /* 0x0000003105137824 */ /* 0x000fc600078e02ff */
[----:B------:R0:W2:Y:S02]  /*20c0*/  @P0 LDG.E.U8 R15, desc[UR38][R26.64] ;  /* 0x000000261a0f0981 */ /* 0x0000a4000c1e1100 */
[-C--:B------:R-:W-:Y:S02]  /*20d0*/  IADD3 R236, P2, PT, R19, R2.reuse, RZ ;  /* 0x0000000213ec7210 */ /* 0x080fe40007f5e0ff */
[----:B------:R-:W2:Y:S01]  /*20e0*/  @P0 LDG.E.U8 R14, desc[UR38][R72.64] ;  /* 0x00000026480e0981 */ /* 0x000ea2000c1e1100 */
[----:B0-----:R-:W-:-:S04]  /*20f0*/  IADD3 R26, P1, PT, R17, R2, RZ ;  /* 0x00000002111a7210 */ /* 0x001fc80007f3e0ff */
[-C--:B------:R-:W-:Y:S01]  /*2100*/  LEA.HI.X.SX32 R27, R17, R3.reuse, 0x1, P1 ;  /* 0x00000003111b7211 */ /* 0x080fe200008f0eff */
[----:B------:R-:W-:Y:S01]  /*2110*/  STL.64 [R1+0x40], R72 ;  /* 0x0000404801007387 */ /* 0x000fe20000100a00 */
[-C--:B------:R-:W-:Y:S02]  /*2120*/  LEA.HI.X.SX32 R237, R19, R3.reuse, 0x1, P2 ;  /* 0x0000000313ed7211 */ /* 0x080fe400010f0eff */
[C---:B------:R-:W-:Y:S01]  /*2130*/  IADD3 R218, P2, PT, R23.reuse, R2, RZ ;  /* 0x0000000217da7210 */ /* 0x040fe20007f5e0ff */
[----:B------:R0:W-:Y:S04]  /*2140*/  STL.64 [R1], R26 ;  /* 0x0000001a01007387 */ /* 0x0001e80000100a00 */
[----:B------:R0:W2:Y:S01]  /*2150*/  @P0 LDG.E.U8 R16, desc[UR38][R26.64] ;  /* 0x000000261a100981 */ /* 0x0000a2000c1e1100 */
[----:B------:R-:W-:Y:S01]  /*2160*/  LEA.HI.X.SX32 R219, R23, R3, 0x1, P2 ;  /* 0x0000000317db7211 */ /* 0x000fe200010f0eff */
[----:B------:R-:W-:Y:S01]  /*2170*/  IMAD R23, R5, 0x12, RZ ;  /* 0x0000001205177824 */ /* 0x000fe200078e02ff */
[----:B------:R-:W-:-:S02]  /*2180*/  PRMT R19, RZ, 0x7610, R19 ;  /* 0x00007610ff137816 */ /* 0x000fc40000000013 */
[----:B0-----:R-:W-:-:S04]  /*2190*/  IADD3 R26, P1, PT, R21, R2, RZ ;  /* 0x00000002151a7210 */ /* 0x001fc80007f3e0ff */
[----:B------:R-:W-:Y:S02]  /*21a0*/  LEA.HI.X.SX32 R27, R21, R3, 0x1, P1 ;  /* 0x00000003151b7211 */ /* 0x000fe400008f0eff */
[----:B------:R-:W-:-:S03]  /*21b0*/  IADD3 R72, P1, PT, R23, R2, RZ ;  /* 0x0000000217487210 */ /* 0x000fc60007f3e0ff */
[----:B------:R0:W-:Y:S04]  /*21c0*/  STL.64 [R1+0xf8], R26 ;  /* 0x0000f81a01007387 */ /* 0x0001e80000100a00 */
[----:B------:R0:W2:Y:S01]  /*21d0*/  @P0 LDG.E.U8 R19, desc[UR38][R26.64] ;  /* 0x000000261a130981 */ /* 0x0000a2000c1e1100 */
[-C--:B------:R-:W-:Y:S02]  /*21e0*/  LEA.HI.X.SX32 R73, R23, R3.reuse, 0x1, P1 ;  /* 0x0000000317497211 */ /* 0x080fe400008f0eff */
[----:B------:R-:W-:Y:S01]  /*21f0*/  PRMT R21, RZ, 0x7610, R21 ;  /* 0x00007610ff157816 */ /* 0x000fe20000000015 */
[----:B------:R-:W-:Y:S01]  /*2200*/  IMAD R23, R5, 0x22, RZ ;  /* 0x0000002205177824 */ /* 0x000fe200078e02ff */
[C---:B0-----:R-:W-:Y:S01]  /*2210*/  IADD3 R26, P2, PT, R25.reuse, R2, RZ ;  /* 0x00000002191a7210 */ /* 0x041fe20007f5e0ff */
[----:B------:R0:W2:Y:S03]  /*2220*/  @P0 LDG.E.U8 R20, desc[UR38][R72.64] ;  /* 0x0000002648140981 */ /* 0x0000a6000c1e1100 */
[----:B------:R-:W-:Y:S01]  /*2230*/  LEA.HI.X.SX32 R27, R25, R3, 0x1, P2 ;  /* 0x00000003191b7211 */ /* 0x000fe200010f0eff */
[----:B------:R0:W-:Y:S01]  /*2240*/  STL.64 [R1+0xb8], R72 ;  /* 0x0000b84801007387 */ /* 0x0001e20000100a00 */
[----:B------:R-:W-:-:S03]  /*2250*/  IMAD R25, R5, 0x2a, RZ ;  /* 0x0000002a05197824 */ /* 0x000fc600078e02ff */
[----:B------:R1:W-:Y:S04]  /*2260*/  STL.64 [R1+0x78], R26 ;  /* 0x0000781a01007387 */ /* 0x0003e80000100a00 */
[----:B------:R1:W2:Y:S01]  /*2270*/  @P0 LDG.E.U8 R21, desc[UR38][R26.64] ;  /* 0x000000261a150981 */ /* 0x0002a2000c1e1100 */
[----:B0-----:R-:W-:Y:S01]  /*2280*/  IADD3 R72, P1, PT, R23, R2, RZ ;  /* 0x0000000217487210 */ /* 0x001fe20007f3e0ff */
[----:B-1----:R-:W-:-:S03]  /*2290*/  IMAD R27, R5, 0x32, RZ ;  /* 0x00000032051b7824 */ /* 0x002fc600078e02ff */
[-C--:B------:R-:W-:Y:S02]  /*22a0*/  LEA.HI.X.SX32 R73, R23, R3.reuse, 0x1, P1 ;  /* 0x0000000317497211 */ /* 0x080fe400008f0eff */
[-C--:B------:R-:W-:Y:S02]  /*22b0*/  IADD3 R250, P2, PT, R25, R2.reuse, RZ ;  /* 0x0000000219fa7210 */ /* 0x080fe40007f5e0ff */
[-C--:B------:R-:W-:Y:S02]  /*22c0*/  IADD3 R234, P1, PT, R27, R2.reuse, RZ ;  /* 0x000000021bea7210 */ /* 0x080fe40007f3e0ff */
[-C--:B------:R-:W-:Y:S02]  /*22d0*/  LEA.HI.X.SX32 R251, R25, R3.reuse, 0x1, P2 ;  /* 0x0000000319fb7211 */ /* 0x080fe400010f0eff */
[----:B------:R-:W-:Y:S01]  /*22e0*/  LEA.HI.X.SX32 R235, R27, R3, 0x1, P1 ;  /* 0x000000031beb7211 */ /* 0x000fe200008f0eff */
[----:B------:R-:W-:Y:S01]  /*22f0*/  IMAD R27, R5, 0xb, RZ ;  /* 0x0000000b051b7824 */ /* 0x000fe200078e02ff */
[----:B------:R-:W-:-:S02]  /*2300*/  IADD3 R216, P2, PT, R29, R2, RZ ;  /* 0x000000021dd87210 */ /* 0x000fc40007f5e0ff */
[----:B------:R-:W-:Y:S02]  /*2310*/  PRMT R23, RZ, 0x7610, R23 ;  /* 0x00007610ff177816 */ /* 0x000fe40000000017 */
[-C--:B------:R-:W-:Y:S01]  /*2320*/  LEA.HI.X.SX32 R217, R29, R3.reuse, 0x1, P2 ;  /* 0x000000031dd97211 */ /* 0x080fe200010f0eff */
[----:B------:R-:W-:Y:S01]  /*2330*/  IMAD R29, R5, 0x13, RZ ;  /* 0x00000013051d7824 */ /* 0x000fe200078e02ff */
[C---:B------:R-:W-:Y:S01]  /*2340*/  IADD3 R74, P1, PT, R27.reuse, R2, RZ ;  /* 0x000000021b4a7210 */ /* 0x040fe20007f3e0ff */
[----:B------:R0:W-:Y:S03]  /*2350*/  STL.64 [R1+0x38], R72 ;  /* 0x0000384801007387 */ /* 0x0001e60000100a00 */
[----:B------:R-:W-:Y:S01]  /*2360*/  LEA.HI.X.SX32 R75, R27, R3, 0x1, P1 ;  /* 0x000000031b4b7211 */ /* 0x000fe200008f0eff */
[----:B------:R0:W2:Y:S01]  /*2370*/  @P0 LDG.E.U8 R23, desc[UR38][R72.64] ;  /* 0x0000002648170981 */ /* 0x0000a2000c1e1100 */
[----:B------:R-:W-:Y:S01]  /*2380*/  IMAD R27, R5, 0x1b, RZ ;  /* 0x0000001b051b7824 */ /* 0x000fe200078e02ff */
[----:B------:R-:W-:-:S02]  /*2390*/  PRMT R41, RZ, 0x7610, R41 ;  /* 0x00007610ff297816 */ /* 0x000fc40000000029 */
[----:B------:R1:W-:Y:S04]  /*23a0*/  STL.64 [R1+0xf0], R74 ;  /* 0x0000f04a01007387 */ /* 0x0003e80000100a00 */
[----:B------:R1:W2:Y:S01]  /*23b0*/  @P0 LDG.E.U8 R35, desc[UR38][R74.64] ;  /* 0x000000264a230981 */ /* 0x0002a2000c1e1100 */
[----:B0-----:R-:W-:-:S04]  /*23c0*/  IADD3 R72, P2, PT, R29, R2, RZ ;  /* 0x000000021d487210 */ /* 0x001fc80007f5e0ff */
[----:B------:R-:W-:Y:S01]  /*23d0*/  LEA.HI.X.SX32 R73, R29, R3, 0x1, P2 ;  /* 0x000000031d497211 */ /* 0x000fe200010f0eff */
[----:B------:R-:W-:Y:S01]  /*23e0*/  IMAD R29, R5, 0x23, RZ ;  /* 0x00000023051d7824 */ /* 0x000fe200078e02ff */
[----:B-1----:R-:W-:-:S03]  /*23f0*/  IADD3 R74, P1, PT, R27, R2, RZ ;  /* 0x000000021b4a7210 */ /* 0x002fc60007f3e0ff */
[----:B------:R0:W-:Y:S01]  /*2400*/  STL.64 [R1+0xb0], R72 ;  /* 0x0000b04801007387 */ /* 0x0001e20000100a00 */
[----:B------:R-:W-:-:S03]  /*2410*/  LEA.HI.X.SX32 R75, R27, R3, 0x1, P1 ;  /* 0x000000031b4b7211 */ /* 0x000fc600008f0eff */
[----:B------:R0:W2:Y:S01]  /*2420*/  @P0 LDG.E.U8 R41, desc[UR38][R72.64] ;  /* 0x0000002648290981 */ /* 0x0000a2000c1e1100 */
[----:B------:R-:W-:Y:S01]  /*2430*/  IMAD R27, R5, 0x2b, RZ ;  /* 0x0000002b051b7824 */ /* 0x000fe200078e02ff */
[----:B------:R-:W-:Y:S02]  /*2440*/  PRMT R51, RZ, 0x7610, R51 ;  /* 0x00007610ff337816 */ /* 0x000fe40000000033 */
[----:B------:R1:W2:Y:S01]  /*2450*/  @P0 LDG.E.U8 R47, desc[UR38][R74.64] ;  /* 0x000000264a2f0981 */ /* 0x0002a2000c1e1100 */
[-C--:B0-----:R-:W-:Y:S02]  /*2460*/  IADD3 R72, P2, PT, R29, R2.reuse, RZ ;  /* 0x000000021d487210 */ /* 0x081fe40007f5e0ff */
[-C--:B------:R-:W-:Y:S02]  /*2470*/  IADD3 R248, P1, PT, R27, R2.reuse, RZ ;  /* 0x000000021bf87210 */ /* 0x080fe40007f3e0ff */
[-C--:B------:R-:W-:Y:S01]  /*2480*/  LEA.HI.X.SX32 R73, R29, R3.reuse, 0x1, P2 ;  /* 0x000000031d497211 */ /* 0x080fe200010f0eff */
[----:B------:R-:W-:Y:S01]  /*2490*/  IMAD R29, R5, 0x33, RZ ;  /* 0x00000033051d7824 */ /* 0x000fe200078e02ff */
[----:B------:R-:W-:Y:S01]  /*24a0*/  LEA.HI.X.SX32 R249, R27, R3, 0x1, P1 ;  /* 0x000000031bf97211 */ /* 0x000fe200008f0eff */
[----:B------:R-:W-:Y:S01]  /*24b0*/  IMAD R27, R5, 0xc, RZ ;  /* 0x0000000c051b7824 */ /* 0x000fe200078e02ff */
[----:B------:R1:W-:Y:S02]  /*24c0*/  STL.64 [R1+0x70], R74 ;  /* 0x0000704a01007387 */ /* 0x0003e40000100a00 */
[----:B------:R-:W-:-:S02]  /*24d0*/  IADD3 R232, P2, PT, R29, R2, RZ ;  /* 0x000000021de87210 */ /* 0x000fc40007f5e0ff */
[----:B------:R0:W2:Y:S02]  /*24e0*/  @P0 LDG.E.U8 R51, desc[UR38][R72.64] ;  /* 0x0000002648330981 */ /* 0x0000a4000c1e1100 */
[-C--:B------:R-:W-:Y:S01]  /*24f0*/  LEA.HI.X.SX32 R233, R29, R3.reuse, 0x1, P2 ;  /* 0x000000031de97211 */ /* 0x080fe200010f0eff */
[----:B------:R-:W-:Y:S01]  /*2500*/  IMAD R29, R5, 0x14, RZ ;  /* 0x00000014051d7824 */ /* 0x000fe200078e02ff */
[----:B------:R0:W-:Y:S01]  /*2510*/  STL.64 [R1+0x30], R72 ;  /* 0x0000304801007387 */ /* 0x0001e20000100a00 */
[-C--:B-1----:R-:W-:Y:S02]  /*2520*/  IADD3 R74, P1, PT, R27, R2.reuse, RZ ;  /* 0x000000021b4a7210 */ /* 0x082fe40007f3e0ff */
[-C--:B------:R-:W-:Y:S02]  /*2530*/  IADD3 R214, P2, PT, R31, R2.reuse, RZ ;  /* 0x000000021fd67210 */ /* 0x080fe40007f5e0ff */
[----:B------:R-:W-:Y:S01]  /*2540*/  LEA.HI.X.SX32 R75, R27, R3, 0x1, P1 ;  /* 0x000000031b4b7211 */ /* 0x000fe200008f0eff */
[----:B------:R-:W-:Y:S01]  /*2550*/  IMAD R27, R5, 0x1c, RZ ;  /* 0x0000001c051b7824 */ /* 0x000fe200078e02ff */
[----:B0-----:R-:W-:-:S03]  /*2560*/  IADD3 R72, P1, PT, R29, R2, RZ ;  /* 0x000000021d487210 */ /* 0x001fc60007f3e0ff */
[----:B------:R0:W-:Y:S01]  /*2570*/  STL.64 [R1+0xe8], R74 ;  /* 0x0000e84a01007387 */ /* 0x0001e20000100a00 */
[----:B------:R-:W-:Y:S02]  /*2580*/  PRMT R42, RZ, 0x7610, R42 ;  /* 0x00007610ff2a7816 */ /* 0x000fe4000000002a */
[-C--:B------:R-:W-:Y:S01]  /*2590*/  LEA.HI.X.SX32 R215, R31, R3.reuse, 0x1, P2 ;  /* 0x000000031fd77211 */ /* 0x080fe200010f0eff */
[----:B------:R0:W2:Y:S01]  /*25a0*/  @P0 LDG.E.U8 R37, desc[UR38][R74.64] ;  /* 0x000000264a250981 */ /* 0x0000a2000c1e1100 */
[----:B------:R-:W-:Y:S01]  /*25b0*/  LEA.HI.X.SX32 R73, R29, R3, 0x1, P1 ;  /* 0x000000031d497211 */ /* 0x000fe200008f0eff */
[----:B------:R-:W-:-:S04]  /*25c0*/  IMAD R29, R5, 0x24, RZ ;  /* 0x00000024051d7824 */ /* 0x000fc800078e02ff */
[----:B------:R1:W-:Y:S01]  /*25d0*/  STL.64 [R1+0xa8], R72 ;  /* 0x0000a84801007387 */ /* 0x0003e20000100a00 */
[----:B0-----:R-:W-:-:S03]  /*25e0*/  IADD3 R74, P2, PT, R27, R2, RZ ;  /* 0x000000021b4a7210 */ /* 0x001fc60007f5e0ff */
[----:B------:R1:W2:Y:S01]  /*25f0*/  @P0 LDG.E.U8 R42, desc[UR38][R72.64] ;  /* 0x00000026482a0981 */ /* 0x0002a2000c1e1100 */
[----:B------:R-:W-:Y:S01]  /*2600*/  LEA.HI.X.SX32 R75, R27, R3, 0x1, P2 ;  /* 0x000000031b4b7211 */ /* 0x000fe200010f0eff */
[----:B------:R-:W-:Y:S01]  /*2610*/  IMAD R27, R5, 0x2c, RZ ;  /* 0x0000002c051b7824 */ /* 0x000fe200078e02ff */
[----:B-1----:R-:W-:-:S04]  /*2620*/  IADD3 R72, P1, PT, R29, R2, RZ ;  /* 0x000000021d487210 */ /* 0x002fc80007f3e0ff */
[-C--:B------:R-:W-:Y:S02]  /*2630*/  IADD3 R246, P2, PT, R27, R2.reuse, RZ ;  /* 0x000000021bf67210 */ /* 0x080fe40007f5e0ff */
[-C--:B------:R-:W-:Y:S01]  /*2640*/  LEA.HI.X.SX32 R73, R29, R3.reuse, 0x1, P1 ;  /* 0x000000031d497211 */ /* 0x080fe200008f0eff */
[----:B------:R-:W-:Y:S01]  /*2650*/  IMAD R29, R5, 0x34, RZ ;  /* 0x00000034051d7824 */ /* 0x000fe200078e02ff */
[----:B------:R-:W-:Y:S02]  /*2660*/  PRMT R46, RZ, 0x7610, R46 ;  /* 0x00007610ff2e7816 */ /* 0x000fe4000000002e */
[----:B------:R-:W-:Y:S01]  /*2670*/  LEA.HI.X.SX32 R247, R27, R3, 0x1, P2 ;  /* 0x000000031bf77211 */ /* 0x000fe200010f0eff */
[----:B------:R-:W-:Y:S01]  /*2680*/  IMAD R27, R5, 0xd, RZ ;  /* 0x0000000d051b7824 */ /* 0x000fe200078e02ff */
[----:B------:R-:W-:Y:S01]  /*2690*/  IADD3 R230, P1, PT, R29, R2, RZ ;  /* 0x000000021de67210 */ /* 0x000fe20007f3e0ff */
[----:B------:R0:W-:Y:S01]  /*26a0*/  STL.64 [R1+0x68], R74 ;  /* 0x0000684a01007387 */ /* 0x0001e20000100a00 */
[----:B------:R-:W-:-:S02]  /*26b0*/  IMAD R31, R5, 0x3c, RZ ;  /* 0x0000003c051f7824 */ /* 0x000fc400078e02ff */
[----:B------:R-:W-:Y:S01]  /*26c0*/  LEA.HI.X.SX32 R231, R29, R3, 0x1, P1 ;  /* 0x000000031de77211 */ /* 0x000fe200008f0eff */
[----:B------:R0:W2:Y:S01]  /*26d0*/  @P0 LDG.E.U8 R46, desc[UR38][R74.64] ;  /* 0x000000264a2e0981 */ /* 0x0000a2000c1e1100 */
[----:B------:R-:W-:Y:S02]  /*26e0*/  PRMT R52, RZ, 0x7610, R52 ;  /* 0x00007610ff347816 */ /* 0x000fe40000000034 */
[----:B------:R-:W-:Y:S01]  /*26f0*/  PRMT R38, RZ, 0x7610, R38 ;  /* 0x00007610ff267816 */ /* 0x000fe20000000026 */
[----:B------:R-:W-:Y:S01]  /*2700*/  IMAD R29, R5, 0x15, RZ ;  /* 0x00000015051d7824 */ /* 0x000fe200078e02ff */
[-C--:B------:R-:W-:Y:S01]  /*2710*/  IADD3 R212, P2, PT, R31, R2.reuse, RZ ;  /* 0x000000021fd47210 */ /* 0x080fe20007f5e0ff */
[----:B------:R1:W-:Y:S01]  /*2720*/  STL.64 [R1+0x28], R72 ;  /* 0x0000284801007387 */ /* 0x0003e20000100a00 */
[----:B0-----:R-:W-:-:S03]  /*2730*/  IADD3 R74, P1, PT, R27, R2, RZ ;  /* 0x000000021b4a7210 */ /* 0x001fc60007f3e0ff */
[----:B------:R1:W2:Y:S01]  /*2740*/  @P0 LDG.E.U8 R52, desc[UR38][R72.64] ;  /* 0x0000002648340981 */ /* 0x0002a2000c1e1100 */
[-C--:B------:R-:W-:Y:S01]  /*2750*/  LEA.HI.X.SX32 R75, R27, R3.reuse, 0x1, P1 ;  /* 0x000000031b4b7211 */ /* 0x080fe200008f0eff */
[----:B------:R-:W-:Y:S01]  /*2760*/  IMAD R27, R5, 0x1d, RZ ;  /* 0x0000001d051b7824 */ /* 0x000fe200078e02ff */
[----:B------:R-:W-:-:S03]  /*2770*/  LEA.HI.X.SX32 R213, R31, R3, 0x1, P2 ;  /* 0x000000031fd57211 */ /* 0x000fc600010f0eff */
[----:B------:R0:W-:Y:S01]  /*2780*/  STL.64 [R1+0xe0], R74 ;  /* 0x0000e04a01007387 */ /* 0x0001e20000100a00 */
[----:B-1----:R-:W-:-:S03]  /*2790*/  IADD3 R72, P2, PT, R29, R2, RZ ;  /* 0x000000021d487210 */ /* 0x002fc60007f5e0ff */
[----:B------:R0:W2:Y:S01]  /*27a0*/  @P0 LDG.E.U8 R38, desc[UR38][R74.64] ;  /* 0x000000264a260981 */ /* 0x0000a2000c1e1100 */
[----:B------:R-:W-:Y:S02]  /*27b0*/  PRMT R43, RZ, 0x7610, R43 ;  /* 0x00007610ff2b7816 */ /* 0x000fe4000000002b */
[----:B------:R-:W-:Y:S01]  /*27c0*/  LEA.HI.X.SX32 R73, R29, R3, 0x1, P2 ;  /* 0x000000031d497211 */ /* 0x000fe200010f0eff */
[----:B------:R-:W-:Y:S01]  /*27d0*/  IMAD R29, R5, 0x25, RZ ;  /* 0x00000025051d7824 */ /* 0x000fe200078e02ff */
[----:B0-----:R-:W-:-:S03]  /*27e0*/  IADD3 R74, P1, PT, R27, R2, RZ ;  /* 0x000000021b4a7210 */ /* 0x001fc60007f3e0ff */
[----:B------:R0:W2:Y:S01]  /*27f0*/  @P0 LDG.E.U8 R43, desc[UR38][R72.64] ;  /* 0x00000026482b0981 */ /* 0x0000a2000c1e1100 */
[-C--:B------:R-:W-:Y:S01]  /*2800*/  LEA.HI.X.SX32 R75, R27, R3.reuse, 0x1, P1 ;  /* 0x000000031b4b7211 */ /* 0x080fe200008f0eff */
[----:B------:R-:W-:Y:S02]  /*2810*/  IMAD R27, R5, 0x2d, RZ ;  /* 0x0000002d051b7824 */ /* 0x000fe400078e02ff */
[----:B------:R0:W-:Y:S01]  /*2820*/  STL.64 [R1+0xa0], R72 ;  /* 0x0000a04801007387 */ /* 0x0001e20000100a00 */
[----:B------:R-:W-:Y:S02]  /*2830*/  PRMT R48, RZ, 0x7610, R48 ;  /* 0x00007610ff307816 */ /* 0x000fe40000000030 */
[-C--:B------:R-:W-:Y:S02]  /*2840*/  IADD3 R244, P1, PT, R27, R2.reuse, RZ ;  /* 0x000000021bf47210 */ /* 0x080fe40007f3e0ff */
[----:B0-----:R-:W-:Y:S01]  /*2850*/  IADD3 R72, P2, PT, R29, R2, RZ ;  /* 0x000000021d487210 */ /* 0x001fe20007f5e0ff */
[----:B------:R0:W-:Y:S01]  /*2860*/  STL.64 [R1+0x60], R74 ;  /* 0x0000604a01007387 */ /* 0x0001e20000100a00 */
[-C--:B------:R-:W-:Y:S01]  /*2870*/  LEA.HI.X.SX32 R245, R27, R3.reuse, 0x1, P1 ;  /* 0x000000031bf57211 */ /* 0x080fe200008f0eff */
[----:B------:R-:W-:Y:S01]  /*2880*/  IMAD R27, R5, 0xe, RZ ;  /* 0x0000000e051b7824 */ /* 0x000fe200078e02ff */
[----:B------:R-:W-:Y:S01]  /*2890*/  LEA.HI.X.SX32 R73, R29, R3, 0x1, P2 ;  /* 0x000000031d497211 */ /* 0x000fe200010f0eff */
[C---:B------:R-:W-:Y:S01]  /*28a0*/  IMAD R29, R5.reuse, 0x35, RZ ;  /* 0x00000035051d7824 */ /* 0x040fe200078e02ff */
[----:B------:R0:W2:Y:S01]  /*28b0*/  @P0 LDG.E.U8 R48, desc[UR38][R74.64] ;  /* 0x000000264a300981 */ /* 0x0000a2000c1e1100 */
[----:B------:R-:W-:-:S03]  /*28c0*/  IMAD R31, R5, 0x3d, RZ ;  /* 0x0000003d051f7824 */ /* 0x000fc600078e02ff */
[-C--:B------:R-:W-:Y:S02]  /*28d0*/  IADD3 R228, P2, PT, R29, R2.reuse, RZ ;  /* 0x000000021de47210 */ /* 0x080fe40007f5e0ff */
[----:B------:R-:W-:Y:S02]  /*28e0*/  PRMT R39, RZ, 0x7610, R39 ;  /* 0x00007610ff277816 */ /* 0x000fe40000000027 */
[-C--:B0-----:R-:W-:Y:S02]  /*28f0*/  IADD3 R74, P1, PT, R27, R2.reuse, RZ ;  /* 0x000000021b4a7210 */ /* 0x081fe40007f3e0ff */
[-C--:B------:R-:W-:Y:S02]  /*2900*/  LEA.HI.X.SX32 R229, R29, R3.reuse, 0x1, P2 ;  /* 0x000000031de57211 */ /* 0x080fe400010f0eff */
[-C--:B------:R-:W-:Y:S01]  /*2910*/  LEA.HI.X.SX32 R75, R27, R3.reuse, 0x1, P1 ;  /* 0x000000031b4b7211 */ /* 0x080fe200008f0eff */
[----:B------:R-:W-:Y:S01]  /*2920*/  IMAD R27, R5, 0x1e, RZ ;  /* 0x0000001e051b7824 */ /* 0x000fe200078e02ff */
[-C--:B------:R-:W-:Y:S01]  /*2930*/  IADD3 R210, P2, PT, R31, R2.reuse, RZ ;  /* 0x000000021fd27210 */ /* 0x080fe20007f5e0ff */
[----:B------:R-:W-:Y:S01]  /*2940*/  STL.64 [R1+0x20], R72 ;  /* 0x0000204801007387 */ /* 0x000fe20000100a00 */
[----:B------:R-:W-:Y:S01]  /*2950*/  PRMT R53, RZ, 0x7610, R53 ;  /* 0x00007610ff357816 */ /* 0x000fe20000000035 */
[----:B------:R-:W-:Y:S01]  /*2960*/  IMAD R29, R5, 0x16, RZ ;  /* 0x00000016051d7824 */ /* 0x000fe200078e02ff */
[----:B------:R-:W-:Y:S01]  /*2970*/  LEA.HI.X.SX32 R211, R31, R3, 0x1, P2 ;  /* 0x000000031fd37211 */ /* 0x000fe200010f0eff */
[----:B------:R0:W-:Y:S04]  /*2980*/  STL.64 [R1+0xd8], R74 ;  /* 0x0000d84a01007387 */ /* 0x0001e80000100a00 */
[----:B------:R0:W2:Y:S04]  /*2990*/  @P0 LDG.E.U8 R39, desc[UR38][R74.64] ;  /* 0x000000264a270981 */ /* 0x0000a8000c1e1100 */
[----:B------:R1:W3:Y:S01]  /*29a0*/  @P0 LDG.E.U8 R53, desc[UR38][R72.64] ;  /* 0x0000002648350981 */ /* 0x0002e2000c1e1100 */
[----:B0-----:R-:W-:-:S04]  /*29b0*/  IADD3 R74, P2, PT, R27, R2, RZ ;  /* 0x000000021b4a7210 */ /* 0x001fc80007f5e0ff */
[----:B------:R-:W-:Y:S01]  /*29c0*/  LEA.HI.X.SX32 R75, R27, R3, 0x1, P2 ;  /* 0x000000031b4b7211 */ /* 0x000fe200010f0eff */
[----:B------:R-:W-:Y:S01]  /*29d0*/  IMAD R27, R5, 0x2e, RZ ;  /* 0x0000002e051b7824 */ /* 0x000fe200078e02ff */
[----:B-1----:R-:W-:-:S04]  /*29e0*/  IADD3 R72, P1, PT, R29, R2, RZ ;  /* 0x000000021d487210 */ /* 0x002fc80007f3e0ff */
[----:B------:R-:W-:Y:S01]  /*29f0*/  LEA.HI.X.SX32 R73, R29, R3, 0x1, P1 ;  /* 0x000000031d497211 */ /* 0x000fe200008f0eff */
[----:B------:R-:W-:Y:S01]  /*2a00*/  IMAD R29, R5, 0x26, RZ ;  /* 0x00000026051d7824 */ /* 0x000fe200078e02ff */
[----:B------:R-:W-:-:S03]  /*2a10*/  IADD3 R242, P2, PT, R27, R2, RZ ;  /* 0x000000021bf27210 */ /* 0x000fc60007f5e0ff */
[----:B------:R0:W-:Y:S01]  /*2a20*/  STL.64 [R1+0x98], R72 ;  /* 0x0000984801007387 */ /* 0x0001e20000100a00 */
[----:B------:R-:W-:Y:S01]  /*2a30*/  LEA.HI.X.SX32 R243, R27, R3, 0x1, P2 ;  /* 0x000000031bf37211 */ /* 0x000fe200010f0eff */
[----:B------:R-:W-:Y:S02]  /*2a40*/  IMAD R27, R5, 0x36, RZ ;  /* 0x00000036051b7824 */ /* 0x000fe400078e02ff */
[----:B------:R0:W3:Y:S01]  /*2a50*/  @P0 LDG.E.U8 R44, desc[UR38][R72.64] ;  /* 0x00000026482c0981 */ /* 0x0000e2000c1e1100 */
[----:B------:R-:W-:-:S03]  /*2a60*/  PRMT R49, RZ, 0x7610, R49 ;  /* 0x00007610ff317816 */ /* 0x000fc60000000031 */
[----:B------:R1:W-:Y:S04]  /*2a70*/  STL.64 [R1+0x58], R74 ;  /* 0x0000584a01007387 */ /* 0x0003e80000100a00 */
[----:B------:R1:W3:Y:S01]  /*2a80*/  @P0 LDG.E.U8 R49, desc[UR38][R74.64] ;  /* 0x000000264a310981 */ /* 0x0002e2000c1e1100 */
[----:B0-----:R-:W-:-:S04]  /*2a90*/  IADD3 R72, P1, PT, R29, R2, RZ ;  /* 0x000000021d487210 */ /* 0x001fc80007f3e0ff */
[----:B------:R-:W-:Y:S01]  /*2aa0*/  LEA.HI.X.SX32 R73, R29, R3, 0x1, P1 ;  /* 0x000000031d497211 */ /* 0x000fe200008f0eff */
[----:B------:R-:W-:Y:S01]  /*2ab0*/  IMAD R29, R5, 0x3e, RZ ;  /* 0x0000003e051d7824 */ /* 0x000fe200078e02ff */
[----:B------:R-:W-:-:S03]  /*2ac0*/  IADD3 R226, P1, PT, R27, R2, RZ ;  /* 0x000000021be27210 */ /* 0x000fc60007f3e0ff */
[----:B------:R0:W3:Y:S01]  /*2ad0*/  @P0 LDG.E.U8 R54, desc[UR38][R72.64] ;  /* 0x0000002648360981 */ /* 0x0000e2000c1e1100 */
[-C--:B------:R-:W-:Y:S01]  /*2ae0*/  LEA.HI.X.SX32 R227, R27, R3.reuse, 0x1, P1 ;  /* 0x000000031be37211 */ /* 0x080fe200008f0eff */
[----:B------:R-:W-:Y:S01]  /*2af0*/  IMAD R27, R5, 0xf, RZ ;  /* 0x0000000f051b7824 */ /* 0x000fe200078e02ff */
[CC--:B------:R-:W-:Y:S01]  /*2b00*/  IADD3 R208, P2, PT, R29.reuse, R2.reuse, RZ ;  /* 0x000000021dd07210 */ /* 0x0c0fe20007f5e0ff */
[----:B------:R0:W-:Y:S03]  /*2b10*/  STL.64 [R1+0x18], R72 ;  /* 0x0000184801007387 */ /* 0x0001e60000100a00 */
[-C--:B------:R-:W-:Y:S01]  /*2b20*/  LEA.HI.X.SX32 R209, R29, R3.reuse, 0x1, P2 ;  /* 0x000000031dd17211 */ /* 0x080fe200010f0eff */
[----:B------:R-:W-:Y:S01]  /*2b30*/  IMAD R29, R5, 0x17, RZ ;  /* 0x00000017051d7824 */ /* 0x000fe200078e02ff */
[CC--:B-1----:R-:W-:Y:S01]  /*2b40*/  IADD3 R74, P1, PT, R27.reuse, R2.reuse, RZ ;  /* 0x000000021b4a7210 */ /* 0x0c2fe20007f3e0ff */
[----:B0-----:R-:W0:Y:S03]  /*2b50*/  LDC R73, c[0x0][0x3c4] ;  /* 0x0000f100ff497b82 */ /* 0x001e260000000800 */
[----:B------:R-:W-:Y:S01]  /*2b60*/  LEA.HI.X.SX32 R75, R27, R3, 0x1, P1 ;  /* 0x000000031b4b7211 */ /* 0x000fe200008f0eff */
[----:B------:R-:W-:Y:S01]  /*2b70*/  IMAD R27, R5, 0x1f, RZ ;  /* 0x0000001f051b7824 */ /* 0x000fe200078e02ff */
[----:B------:R-:W-:-:S03]  /*2b80*/  IADD3 R78, P2, PT, R29, R2, RZ ;  /* 0x000000021d4e7210 */ /* 0x000fc60007f5e0ff */
[----:B------:R1:W-:Y:S01]  /*2b90*/  STL.64 [R1+0xd0], R74 ;  /* 0x0000d04a01007387 */ /* 0x0003e20000100a00 */
[----:B------:R-:W-:Y:S01]  /*2ba0*/  LEA.HI.X.SX32 R79, R29, R3, 0x1, P2 ;  /* 0x000000031d4f7211 */ /* 0x000fe200010f0eff */
[----:B------:R-:W-:Y:S02]  /*2bb0*/  IMAD.SHL.U32 R29, R5, 0x2, RZ ;  /* 0x00000002051d7824 */ /* 0x000fe400078e00ff */
[----:B------:R1:W3:Y:S02]  /*2bc0*/  @P0 LDG.E.U8 R40, desc[UR38][R74.64] ;  /* 0x000000264a280981 */ /* 0x0002e4000c1e1100 */
[----:B-1----:R-:W-:-:S04]  /*2bd0*/  IADD3 R74, P1, PT, R27, R2, RZ ;  /* 0x000000021b4a7210 */ /* 0x002fc80007f3e0ff */
[----:B------:R-:W-:Y:S02]  /*2be0*/  LEA.HI.X.SX32 R75, R27, R3, 0x1, P1 ;  /* 0x000000031b4b7211 */ /* 0x000fe400008f0eff */
[----:B------:R-:W-:Y:S01]  /*2bf0*/  IADD3 RZ, P1, PT, R29, R2, RZ ;  /* 0x000000021dff7210 */ /* 0x000fe20007f3e0ff */
[----:B------:R-:W-:Y:S01]  /*2c00*/  STL.64 [R1+0x90], R78 ;  /* 0x0000904e01007387 */ /* 0x000fe20000100a00 */
[----:B0-----:R-:W-:Y:S01]  /*2c10*/  IADD3 R26, P2, PT, R2, R73, RZ ;  /* 0x00000049021a7210 */ /* 0x001fe20007f5e0ff */
[----:B------:R-:W-:Y:S02]  /*2c20*/  IMAD.SHL.U32 R31, R73, 0x2, RZ ;  /* 0x00000002491f7824 */ /* 0x000fe400078e00ff */
[----:B------:R0:W-:Y:S04]  /*2c30*/  STL.64 [R1+0x50], R74 ;  /* 0x0000504a01007387 */ /* 0x0001e80000100a00 */
[----:B------:R0:W3:Y:S01]  /*2c40*/  @P0 LDG.E.U8 R50, desc[UR38][R74.64] ;  /* 0x000000264a320981 */ /* 0x0000e2000c1e1100 */
[----:B------:R-:W-:-:S02]  /*2c50*/  PRMT R45, RZ, 0x7610, R45 ;  /* 0x00007610ff2d7816 */ /* 0x000fc4000000002d */
[CC--:B------:R-:W-:Y:S01]  /*2c60*/  LEA.HI.X.SX32 R27, R73.reuse, R3.reuse, 0x1, P2 ;  /* 0x00000003491b7211 */ /* 0x0c0fe200010f0eff */
[----:B------:R-:W-:Y:S01]  /*2c70*/  IMAD R33, R73, 0x3, RZ ;  /* 0x0000000349217824 */ /* 0x000fe200078e02ff */
[----:B------:R-:W-:Y:S02]  /*2c80*/  PRMT R30, RZ, 0x7610, R30 ;  /* 0x00007610ff1e7816 */ /* 0x000fe4000000001e */
[----:B------:R1:W3:Y:S01]  /*2c90*/  @P0 LDG.E.U8 R45, desc[UR38][R78.64] ;  /* 0x000000264e2d0981 */ /* 0x0002e2000c1e1100 */
[-C--:B0-----:R-:W-:Y:S01]  /*2ca0*/  LEA.HI.X.SX32 R75, R29, R3.reuse, 0x1, P1 ;  /* 0x000000031d4b7211 */ /* 0x081fe200008f0eff */
[----:B------:R-:W-:Y:S02]  /*2cb0*/  IMAD R29, R5, 0x3, RZ ;  /* 0x00000003051d7824 */ /* 0x000fe400078e02ff */
[----:B------:R0:W3:Y:S01]  /*2cc0*/  @P0 LDG.E.U8 R28, desc[UR38][R26.64] ;  /* 0x000000261a1c0981 */ /* 0x0000e2000c1e1100 */
[--C-:B------:R-:W-:Y:S02]  /*2cd0*/  IMAD.IADD R74, R31, 0x1, R2.reuse ;  /* 0x000000011f4a7824 */ /* 0x100fe400078e0202 */
[----:B------:R-:W-:Y:S01]  /*2ce0*/  IMAD.SHL.U32 R31, R5, 0x4, RZ ;  /* 0x00000004051f7824 */ /* 0x000fe200078e00ff */
[-C--:B------:R-:W-:Y:S01]  /*2cf0*/  IADD3 RZ, P1, PT, R29, R2.reuse, RZ ;  /* 0x000000021dff7210 */ /* 0x080fe20007f3e0ff */
[----:B-1----:R-:W-:Y:S01]  /*2d00*/  IMAD.IADD R78, R33, 0x1, R2 ;  /* 0x00000001214e7824 */ /* 0x002fe200078e0202 */
[----:B------:R1:W3:Y:S02]  /*2d10*/  @P0 LDG.E.U8 R30, desc[UR38][R74.64] ;  /* 0x000000264a1e0981 */ /* 0x0002e4000c1e1100 */
[----:B------:R-:W-:Y:S01]  /*2d20*/  LEA.HI.X.SX32 R79, R29, R3, 0x1, P1 ;  /* 0x000000031d4f7211 */ /* 0x000fe200008f0eff */
[----:B------:R-:W-:Y:S01]  /*2d30*/  IMAD R29, R5, 0x27, RZ ;  /* 0x00000027051d7824 */ /* 0x000fe200078e02ff */
[----:B------:R-:W-:Y:S01]  /*2d40*/  IADD3 RZ, P2, PT, R31, R2, RZ ;  /* 0x000000021fff7210 */ /* 0x000fe20007f5e0ff */
[----:B0-----:R-:W-:Y:S01]  /*2d50*/  IMAD R27, R5, 0x5, RZ ;  /* 0x00000005051b7824 */ /* 0x001fe200078e02ff */
[----:B------:R-:W-:Y:S01]  /*2d60*/  PRMT R33, RZ, 0x7610, R33 ;  /* 0x00007610ff217816 */ /* 0x000fe20000000021 */
[----:B------:R1:W-:Y:S01]  /*2d70*/  STL.64 [R1+0x140], R74 ;  /* 0x0001404a01007387 */ /* 0x0003e20000100a00 */
[----:B------:R-:W-:-:S02]  /*2d80*/  IMAD.SHL.U32 R55, R73, 0x4, RZ ;  /* 0x0000000449377824 */ /* 0x000fc400078e00ff */
[-C--:B------:R-:W-:Y:S01]  /*2d90*/  IADD3 RZ, P1, PT, R27, R2.reuse, RZ ;  /* 0x000000021bff7210 */ /* 0x080fe20007f3e0ff */
[----:B------:R0:W-:Y:S01]  /*2da0*/  STL.64 [R1+0x138], R78 ;  /* 0x0001384e01007387 */ /* 0x0001e20000100a00 */
[----:B------:R-:W-:Y:S02]  /*2db0*/  PRMT R11, RZ, 0x7610, R11 ;  /* 0x00007610ff0b7816 */ /* 0x000fe4000000000b */
[----:B------:R-:W-:Y:S01]  /*2dc0*/  PRMT R26, RZ, 0x7610, R26 ;  /* 0x00007610ff1a7816 */ /* 0x000fe2000000001a */
[----:B------:R0:W3:Y:S01]  /*2dd0*/  @P0 LDG.E.U8 R33, desc[UR38][R78.64] ;  /* 0x000000264e210981 */ /* 0x0000e2000c1e1100 */
[----:B-1----:R-:W-:Y:S01]  /*2de0*/  LEA.HI.X.SX32 R75, R31, R3, 0x1, P2 ;  /* 0x000000031f4b7211 */ /* 0x002fe200010f0eff */
[----:B------:R-:W-:Y:S01]  /*2df0*/  IMAD.IADD R74, R55, 0x1, R2 ;  /* 0x00000001374a7824 */ /* 0x000fe200078e0202 */
[----:B------:R-:W-:Y:S01]  /*2e00*/  IADD3 R80, P2, PT, R29, R2, RZ ;  /* 0x000000021d507210 */ /* 0x000fe20007f5e0ff */
[----:B------:R-:W3:Y:S01]  /*2e10*/  @P0 LDG.E.U8 R11, desc[UR38][R238.64] ;  /* 0x00000026ee0b0981 */ /* 0x000ee2000c1e1100 */
[----:B------:R-:W-:-:S02]  /*2e20*/  PRMT R10, RZ, 0x7610, R10 ;  /* 0x00007610ff0a7816 */ /* 0x000fc4000000000a */
[-C--:B------:R-:W-:Y:S01]  /*2e30*/  LEA.HI.X.SX32 R81, R29, R3.reuse, 0x1, P2 ;  /* 0x000000031d517211 */ /* 0x080fe200010f0eff */
[----:B------:R-:W-:Y:S01]  /*2e40*/  IMAD R29, R5, 0x6, RZ ;  /* 0x00000006051d7824 */ /* 0x000fe200078e02ff */
[----:B0-----:R-:W-:Y:S01]  /*2e50*/  LEA.HI.X.SX32 R79, R27, R3, 0x1, P1 ;  /* 0x000000031b4f7211 */ /* 0x001fe200008f0eff */
[----:B------:R-:W-:Y:S01]  /*2e60*/  IMAD R27, R73, 0x6, RZ ;  /* 0x00000006491b7824 */ /* 0x000fe200078e02ff */
[----:B------:R0:W-:Y:S01]  /*2e70*/  STL.64 [R1+0x130], R74 ;  /* 0x0001304a01007387 */ /* 0x0001e20000100a00 */
[----:B------:R-:W-:-:S03]  /*2e80*/  PRMT R17, RZ, 0x7610, R17 ;  /* 0x00007610ff117816 */ /* 0x000fc60000000011 */
[----:B------:R0:W3:Y:S01]  /*2e90*/  @P0 LDG.E.U8 R26, desc[UR38][R74.64] ;  /* 0x000000264a1a0981 */ /* 0x0000e2000c1e1100 */
[----:B------:R-:W-:-:S03]  /*2ea0*/  IADD3 RZ, P1, PT, R29, R2, RZ ;  /* 0x000000021dff7210 */ /* 0x000fc60007f3e0ff */
[----:B------:R-:W3:Y:S01]  /*2eb0*/  @P0 LDG.E.U8 R10, desc[UR38][R222.64] ;  /* 0x00000026de0a0981 */ /* 0x000ee2000c1e1100 */
[----:B------:R-:W-:Y:S02]  /*2ec0*/  PRMT R18, RZ, 0x7610, R18 ;  /* 0x00007610ff127816 */ /* 0x000fe40000000012 */
[----:B------:R-:W-:Y:S01]  /*2ed0*/  PRMT R22, RZ, 0x7610, R22 ;  /* 0x00007610ff167816 */ /* 0x000fe20000000016 */
[----:B------:R-:W3:Y:S01]  /*2ee0*/  @P0 LDG.E.U8 R17, desc[UR38][R236.64] ;  /* 0x00000026ec110981 */ /* 0x000ee2000c1e1100 */
[----:B0-----:R-:W-:Y:S02]  /*2ef0*/  IMAD R75, R73, 0x5, RZ ;  /* 0x00000005494b7824 */ /* 0x001fe400078e02ff */
[--C-:B------:R-:W-:Y:S01]  /*2f00*/  IMAD.IADD R74, R27, 0x1, R2.reuse ;  /* 0x000000011b4a7824 */ /* 0x100fe200078e0202 */
[----:B------:R-:W3:Y:S01]  /*2f10*/  @P0 LDG.E.U8 R18, desc[UR38][R218.64] ;  /* 0x00000026da120981 */ /* 0x000ee2000c1e1100 */
[----:B------:R-:W-:Y:S02]  /*2f20*/  IMAD R27, R5, 0x7, RZ ;  /* 0x00000007051b7824 */ /* 0x000fe400078e02ff */
[----:B------:R-:W-:Y:S01]  /*2f30*/  IMAD.IADD R78, R75, 0x1, R2 ;  /* 0x000000014b4e7824 */ /* 0x000fe200078e0202 */
[-C--:B------:R-:W-:Y:S01]  /*2f40*/  LEA.HI.X.SX32 R75, R29, R3.reuse, 0x1, P1 ;  /* 0x000000031d4b7211 */ /* 0x080fe200008f0eff */
[----:B------:R-:W-:Y:S01]  /*2f50*/  IMAD R73, R73, 0x7, RZ ;  /* 0x0000000749497824 */ /* 0x000fe200078e02ff */
[----:B------:R-:W-:Y:S01]  /*2f60*/  IADD3 RZ, P1, PT, R27, R2, RZ ;  /* 0x000000021bff7210 */ /* 0x000fe20007f3e0ff */
[----:B------:R-:W-:Y:S01]  /*2f70*/  IMAD R29, R5, 0x2f, RZ ;  /* 0x0000002f051d7824 */ /* 0x000fe200078e02ff */
[----:B------:R-:W-:Y:S01]  /*2f80*/  PRMT R24, RZ, 0x7610, R24 ;  /* 0x00007610ff187816 */ /* 0x000fe20000000018 */
[----:B------:R-:W-:Y:S01]  /*2f90*/  IMAD.IADD R72, R73, 0x1, R2 ;  /* 0x0000000149487824 */ /* 0x000fe200078e0202 */
[----:B------:R-:W-:Y:S01]  /*2fa0*/  PRMT R25, RZ, 0x7610, R25 ;  /* 0x00007610ff197816 */ /* 0x000fe20000000019 */
[----:B------:R-:W3:Y:S01]  /*2fb0*/  @P0 LDG.E.U8 R22, desc[UR38][R250.64] ;  /* 0x00000026fa160981 */ /* 0x000ee2000c1e1100 */
[----:B------:R-:W-:Y:S01]  /*2fc0*/  LEA.HI.X.SX32 R73, R27, R3, 0x1, P1 ;  /* 0x000000031b497211 */ /* 0x000fe200008f0eff */
[C---:B------:R-:W-:Y:S01]  /*2fd0*/  IMAD R27, R5.reuse, 0x37, RZ ;  /* 0x00000037051b7824 */ /* 0x040fe200078e02ff */
[----:B------:R-:W-:Y:S01]  /*2fe0*/  PRMT R57, RZ, 0x7610, R57 ;  /* 0x00007610ff397816 */ /* 0x000fe20000000039 */
[----:B------:R-:W-:Y:S01]  /*2ff0*/  IMAD R5, R5, 0x3f, RZ ;  /* 0x0000003f05057824 */ /* 0x000fe200078e02ff */
[----:B------:R-:W-:Y:S01]  /*3000*/  PRMT R61, RZ, 0x7610, R61 ;  /* 0x00007610ff3d7816 */ /* 0x000fe2000000003d */
[----:B------:R-:W3:Y:S01]  /*3010*/  @P0 LDG.E.U8 R24, desc[UR38][R234.64] ;  /* 0x00000026ea180981 */ /* 0x000ee2000c1e1100 */
[----:B------:R-:W-:-:S02]  /*3020*/  PRMT R65, RZ, 0x7610, R65 ;  /* 0x00007610ff417816 */ /* 0x000fc40000000041 */
[CC--:B------:R-:W-:Y:S01]  /*3030*/  IADD3 R240, P2, PT, R29.reuse, R2.reuse, RZ ;  /* 0x000000021df07210 */ /* 0x0c0fe20007f5e0ff */
[----:B------:R-:W3:Y:S01]  /*3040*/  @P0 LDG.E.U8 R25, desc[UR38][R216.64] ;  /* 0x00000026d8190981 */ /* 0x000ee2000c1e1100 */
[----:B------:R-:W-:Y:S02]  /*3050*/  PRMT R56, RZ, 0x7610, R56 ;  /* 0x00007610ff387816 */ /* 0x000fe40000000038 */
[----:B------:R-:W-:Y:S01]  /*3060*/  LEA.HI.X.SX32 R241, R29, R3, 0x1, P2 ;  /* 0x000000031df17211 */ /* 0x000fe200010f0eff */
[----:B------:R-:W3:Y:S01]  /*3070*/  @P0 LDG.E.U8 R57, desc[UR38][R248.64] ;  /* 0x00000026f8390981 */ /* 0x000ee2000c1e1100 */
[-C--:B------:R-:W-:Y:S02]  /*3080*/  IADD3 R224, P1, PT, R27, R2.reuse, RZ ;  /* 0x000000021be07210 */ /* 0x080fe40007f3e0ff */
[----:B------:R-:W-:Y:S01]  /*3090*/  IADD3 R206, P2, PT, R5, R2, RZ ;  /* 0x0000000205ce7210 */ /* 0x000fe20007f5e0ff */
[----:B------:R-:W3:Y:S01]  /*30a0*/  @P0 LDG.E.U8 R61, desc[UR38][R232.64] ;  /* 0x00000026e83d0981 */ /* 0x000ee2000c1e1100 */
[----:B------:R-:W-:-:S03]  /*30b0*/  PRMT R62, RZ, 0x7610, R62 ;  /* 0x00007610ff3e7816 */ /* 0x000fc6000000003e */
[----:B------:R-:W3:Y:S01]  /*30c0*/  @P0 LDG.E.U8 R65, desc[UR38][R214.64] ;  /* 0x00000026d6410981 */ /* 0x000ee2000c1e1100 */
[----:B------:R-:W-:Y:S02]  /*30d0*/  PRMT R66, RZ, 0x7610, R66 ;  /* 0x00007610ff427816 */ /* 0x000fe40000000042 */
[----:B------:R-:W-:Y:S01]  /*30e0*/  PRMT R58, RZ, 0x7610, R58 ;  /* 0x00007610ff3a7816 */ /* 0x000fe2000000003a */
[----:B------:R-:W3:Y:S01]  /*30f0*/  @P0 LDG.E.U8 R56, desc[UR38][R246.64] ;  /* 0x00000026f6380981 */ /* 0x000ee2000c1e1100 */
[----:B------:R-:W-:Y:S02]  /*3100*/  PRMT R63, RZ, 0x7610, R63 ;  /* 0x00007610ff3f7816 */ /* 0x000fe4000000003f */
[----:B------:R-:W-:Y:S01]  /*3110*/  PRMT R67, RZ, 0x7610, R67 ;  /* 0x00007610ff437816 */ /* 0x000fe20000000043 */
[----:B------:R-:W3:Y:S01]  /*3120*/  @P0 LDG.E.U8 R62, desc[UR38][R230.64] ;  /* 0x00000026e63e0981 */ /* 0x000ee2000c1e1100 */
[----:B------:R-:W-:Y:S02]  /*3130*/  PRMT R31, RZ, 0x7610, R31 ;  /* 0x00007610ff1f7816 */ /* 0x000fe4000000001f */
[----:B------:R-:W-:Y:S01]  /*3140*/  PRMT R59, RZ, 0x7610, R59 ;  /* 0x00007610ff3b7816 */ /* 0x000fe2000000003b */
[----:B------:R-:W3:Y:S01]  /*3150*/  @P0 LDG.E.U8 R66, desc[UR38][R212.64] ;  /* 0x00000026d4420981 */ /* 0x000ee2000c1e1100 */
[----:B------:R-:W-:-:S02]  /*3160*/  PRMT R64, RZ, 0x7610, R64 ;  /* 0x00007610ff407816 */ /* 0x000fc40000000040 */
[----:B------:R-:W-:Y:S01]  /*3170*/  PRMT R70, RZ, 0x7610, R70 ;  /* 0x00007610ff467816 */ /* 0x000fe20000000046 */
[----:B------:R-:W3:Y:S01]  /*3180*/  @P0 LDG.E.U8 R58, desc[UR38][R244.64] ;  /* 0x00000026f43a0981 */ /* 0x000ee2000c1e1100 */
[----:B------:R-:W-:Y:S02]  /*3190*/  PRMT R32, RZ, 0x7610, R32 ;  /* 0x00007610ff207816 */ /* 0x000fe40000000020 */
[-C--:B------:R-:W-:Y:S01]  /*31a0*/  LEA.HI.X.SX32 R225, R27, R3.reuse, 0x1, P1 ;  /* 0x000000031be17211 */ /* 0x080fe200008f0eff */
[----:B------:R-:W3:Y:S01]  /*31b0*/  @P0 LDG.E.U8 R63, desc[UR38][R228.64] ;  /* 0x00000026e43f0981 */ /* 0x000ee2000c1e1100 */
[----:B------:R-:W-:Y:S02]  /*31c0*/  LEA.HI.X.SX32 R207, R5, R3, 0x1, P2 ;  /* 0x0000000305cf7211 */ /* 0x000fe400010f0eff */
[----:B------:R-:W-:Y:S01]  /*31d0*/  PRMT R55, RZ, 0x7610, R55 ;  /* 0x00007610ff377816 */ /* 0x000fe20000000037 */
[----:B------:R-:W3:Y:S01]  /*31e0*/  @P0 LDG.E.U8 R67, desc[UR38][R210.64] ;  /* 0x00000026d2430981 */ /* 0x000ee2000c1e1100 */
[----:B------:R-:W-:-:S02]  /*31f0*/  PRMT R34, RZ, 0x7610, R34 ;  /* 0x00007610ff227816 */ /* 0x000fc40000000022 */
[----:B------:R-:W-:Y:S01]  /*3200*/  PRMT R60, RZ, 0x7610, R60 ;  /* 0x00007610ff3c7816 */ /* 0x000fe2000000003c */
[----:B------:R-:W3:Y:S01]  /*3210*/  @P0 LDG.E.U8 R31, desc[UR38][R78.64] ;  /* 0x000000264e1f0981 */ /* 0x000ee2000c1e1100 */
[----:B------:R-:W-:Y:S02]  /*3220*/  PRMT R27, RZ, 0x7610, R27 ;  /* 0x00007610ff1b7816 */ /* 0x000fe4000000001b */
[----:B------:R-:W-:Y:S01]  /*3230*/  PRMT R5, RZ, 0x7610, R5 ;  /* 0x00007610ff057816 */ /* 0x000fe20000000005 */
[----:B------:R-:W3:Y:S04]  /*3240*/  @P0 LDG.E.U8 R59, desc[UR38][R242.64] ;  /* 0x00000026f23b0981 */ /* 0x000ee8000c1e1100 */
[----:B------:R-:W3:Y:S04]  /*3250*/  @P0 LDG.E.U8 R64, desc[UR38][R226.64] ;  /* 0x00000026e2400981 */ /* 0x000ee8000c1e1100 */
[----:B------:R-:W3:Y:S04]  /*3260*/  @P0 LDG.E.U8 R70, desc[UR38][R208.64] ;  /* 0x00000026d0460981 */ /* 0x000ee8000c1e1100 */
[----:B------:R-:W3:Y:S04]  /*3270*/  @P0 LDG.E.U8 R32, desc[UR38][R74.64] ;  /* 0x000000264a200981 */ /* 0x000ee8000c1e1100 */
[----:B------:R-:W3:Y:S04]  /*3280*/  @P0 LDG.E.U8 R55, desc[UR38][R80.64] ;  /* 0x0000002650370981 */ /* 0x000ee8000c1e1100 */
[----:B------:R-:W3:Y:S04]  /*3290*/  @P0 LDG.E.U8 R34, desc[UR38][R72.64] ;  /* 0x0000002648220981 */ /* 0x000ee8000c1e1100 */
[----:B------:R-:W3:Y:S04]  /*32a0*/  @P0 LDG.E.U8 R60, desc[UR38][R240.64] ;  /* 0x00000026f03c0981 */ /* 0x000ee8000c1e1100 */
[----:B------:R-:W3:Y:S04]  /*32b0*/  @P0 LDG.E.U8 R27, desc[UR38][R224.64] ;  /* 0x00000026e01b0981 */ /* 0x000ee8000c1e1100 */
[----:B------:R-:W3:Y:S01]  /*32c0*/  @P0 LDG.E.U8 R5, desc[UR38][R206.64] ;  /* 0x00000026ce050981 */ /* 0x000ee2000c1e1100 */
[----:B----4-:R-:W-:-:S04]  /*32d0*/  @!UP2 UIADD3 UR6, UPT, UPT, -UR5, 0x100000, URZ ;  /* 0x001000000506a890 */ /* 0x010fc8000fffe1ff */
[----:B------:R-:W-:Y:S02]  /*32e0*/  @!UP2 USHF.L.U32 UR7, UR6, 0xb, URZ ;  /* 0x0000000b0607a899 */ /* 0x000fe400080006ff */
[----:B------:R-:W-:Y:S01]  /*32f0*/  @!UP2 USHF.L.U32 UR6, UR6, 0x1, URZ ;  /* 0x000000010606a899 */ /* 0x000fe200080006ff */
[----:B------:R-:W-:-:S11]  /*3300*/  VOTEU.ALL UP0, P6 ;  /* 0x0000000000ff7886 */ /* 0x000fd60003000000 */
[----:B------:R0:W1:Y:S01]  /*3310*/  @!UP0 SYNCS.EXCH.64 URZ, [UR19+0x9008], UR6 ;  /* 0x0090080613ff85b2 */ /* 0x0000620008000100 */
[----:B--2---:R2:W-:Y:S04]  /*3320*/  STS.U8 [R86+UR19+0x2000], R4 ;  /* 0x0020000456007988 */ /* 0x0045e80008000013 */
[----:B------:R-:W-:Y:S04]  /*3330*/  STS.U8 [R86+UR19+0x2400], R0 ;  /* 0x0024000056007988 */ /* 0x000fe80008000013 */
[----:B------:R4:W-:Y:S04]  /*3340*/  STS.U8 [R86+UR19+0x2800], R6 ;  /* 0x0028000656007988 */ /* 0x0009e80008000013 */
[----:B------:R0:W-:Y:S04]  /*3350*/  STS.U8 [R86+UR19+0x2c00], R7 ;  /* 0x002c000756007988 */ /* 0x0001e80008000013 */
[----:B------:R0:W-:Y:S04]  /*3360*/  STS.U8 [R86+UR19+0x3000], R8 ;  /* 0x0030000856007988 */ /* 0x0001e80008000013 */
[----:B---3--:R3:W-:Y:S01]  /*3370*/  STS.U8 [R86+UR19+0x3400], R9 ;  /* 0x0034000956007988 */ /* 0x0087e20008000013 */
[----:B--2---:R-:W-:-:S03]  /*3380*/  LOP3.LUT R4, R82, 0x7f, RZ, 0xc0, !PT ;  /* 0x0000007f52047812 */ /* 0x004fc600078ec0ff */
[----:B------:R3:W-:Y:S01]  /*3390*/  STL.64 [R1+0x10], R80 ;  /* 0x0000105001007387 */ /* 0x0007e20000100a00 */
[----:B----4-:R-:W-:-:S03]  /*33a0*/  LOP3.LUT R6, R4, 0x40, RZ, 0x3c, !PT ;  /* 0x0000004004067812 */ /* 0x010fc600078e3cff */
[----:B------:R3:W-:Y:S04]  /*33b0*/  STL.64 [R1+0x128], R78 ;  /* 0x0001284e01007387 */ /* 0x0007e80000100a00 */
[----:B------:R3:W-:Y:S04]  /*33c0*/  STL.64 [R1+0x120], R74 ;  /* 0x0001204a01007387 */ /* 0x0007e80000100a00 */
[----:B------:R3:W-:Y:S01]  /*33d0*/  STL.64 [R1+0x118], R72 ;  /* 0x0001184801007387 */ /* 0x0007e20000100a00 */
[----:B------:R-:W-:-:S04]  /*33e0*/  @!UP2 UIADD3 UR4, UPT, UPT, -UR5, 0x100000, URZ ;  /* 0x001000000504a890 */ /* 0x000fc8000fffe1ff */
[----:B------:R-:W-:Y:S02]  /*33f0*/  @!UP2 USHF.L.U32 UR5, UR4, 0xb, URZ ;  /* 0x0000000b0405a899 */ /* 0x000fe400080006ff */
[----:B------:R-:W-:Y:S01]  /*3400*/  @!UP2 USHF.L.U32 UR4, UR4, 0x1, URZ ;  /* 0x000000010404a899 */ /* 0x000fe200080006ff */
[----:B------:R-:W-:Y:S02]  /*3410*/  ISETP.EQ.U32.AND P1, PT, RZ, UR11, P0 ;  /* 0x0000000bff007c0c */ /* 0x000fe40008722070 */
[C---:B------:R-:W-:Y:S02]  /*3420*/  LOP3.LUT R0, R4.reuse, 0x50, RZ, 0x3c, !PT ;  /* 0x0000005004007812 */ /* 0x040fe400078e3cff */
[C---:B0-----:R-:W-:Y:S02]  /*3430*/  LOP3.LUT R7, R4.reuse, 0x60, RZ, 0x3c, !PT ;  /* 0x0000006004077812 */ /* 0x041fe400078e3cff */
[----:B------:R-:W-:Y:S01]  /*3440*/  LOP3.LUT R4, R4, 0x70, RZ, 0x3c, !PT ;  /* 0x0000007004047812 */ /* 0x000fe200078e3cff */
[----:B------:R-:W-:Y:S01]  /*3450*/  VOTEU.ALL UP0, P6 ;  /* 0x0000000000ff7886 */ /* 0x000fe20003000000 */
[----:B------:R-:W-:-:S02]  /*3460*/  UIADD3 UR10, UPT, UPT, UR19, 0x4000, URZ ;  /* 0x00004000130a7890 */ /* 0x000fc4000fffe0ff */
[----:B------:R-:W-:Y:S01]  /*3470*/  UIADD3 UR16, UPT, UPT, UR18, 0x100000, URZ ;  /* 0x0010000012107890 */ /* 0x000fe2000fffe0ff */
[----:B------:R3:W-:Y:S04]  /*3480*/  STS.U8 [R86+UR19+0x3800], R11 ;  /* 0x0038000b56007988 */ /* 0x0007e80008000013 */
        /* <DEDUP_REMOVED lines=56> */
[----:B------:R3:W-:Y:S01]  /*3810*/  STS.U8 [R4+UR19+0x3f80], R5 ;  /* 0x003f800504007988 */ /* 0x0007e20008000013 */
[----:B-1----:R0:W-:Y:S06]  /*3820*/  MEMBAR.ALL.CTA ;  /* 0x0000000000007992 */ /* 0x0021ec0000008000 */
[----:B0-----:R-:W-:Y:S04]  /*3830*/  FENCE.VIEW.ASYNC.S ;  /* 0x00000000000073c6 */ /* 0x001fe80000000000 */
[----:B------:R-:W0:Y:S02]  /*3840*/  FENCE.VIEW.ASYNC.S ;  /* 0x00000000000073c6 */ /* 0x000e240000000000 */
[----:B0-----:R3:W0:Y:S02]  /*3850*/  @!UP0 SYNCS.EXCH.64 URZ, [UR19+0x4000], UR4 ;  /* 0x0040000413ff85b2 */ /* 0x0016240008000100 */
[----:B0-----:R-:W-:Y:S06]  /*3860*/  BAR.SYNC.DEFER_BLOCKING 0x0 ;  /* 0x0000000000007b1d */ /* 0x001fec0000010000 */
[----:B---3--:R-:W-:Y:S05]  /*3870*/  @!P1 BRA `(.L_x_6) ;  /* 0x0000000000849947 */ /* 0x008fea0003800000 */
[----:B------:R-:W-:Y:S02]  /*3880*/  UIADD3 UR4, UPT, UPT, UR19, 0x2000, URZ ;  /* 0x0000200013047890 */ /* 0x000fe4000fffe0ff */
[----:B------:R-:W-:Y:S02]  /*3890*/  USHF.R.U32.HI UR6, URZ, 0x4, UR19 ;  /* 0x00000004ff067899 */ /* 0x000fe40008011613 */
[----:B------:R-:W-:Y:S02]  /*38a0*/  USHF.R.U32.HI UR4, URZ, 0x4, UR4 ;  /* 0x00000004ff047899 */ /* 0x000fe40008011604 */
[----:B------:R-:W-:Y:S02]  /*38b0*/  USGXT.U32 UR6, UR6, 0xe ;  /* 0x0000000e0606789a */ /* 0x000fe40008000000 */
[----:B------:R-:W-:Y:S02]  /*38c0*/  USGXT.U32 UR8, UR4, 0xe ;  /* 0x0000000e0408789a */ /* 0x000fe40008000000 */
[----:B------:R-:W-:-:S02]  /*38d0*/  UIADD3 UR30, UP0, UPT, UR6, 0x80, URZ ;  /* 0x00000080061e7890 */ /* 0x000fc4000ff1e0ff */
[----:B------:R-:W-:Y:S01]  /*38e0*/  UIADD3 UR28, UP3, UPT, UR8, 0x2, URZ ;  /* 0x00000002081c7890 */ /* 0x000fe2000ff7e0ff */
[----:B------:R-:W-:Y:S01]  /*38f0*/  UMOV UR4, URZ ;  /* 0x000000ff00047c82 */ /* 0x000fe20008000000 */
[----:B------:R-:W-:Y:S01]  /*3900*/  UMOV UR32, 0x0 ;  /* 0x0000000000207882 */ /* 0x000fe20000000000 */
[----:B------:R-:W-:Y:S02]  /*3910*/  UIADD3.X UR31, UPT, UPT, UR4, -0x7fffbfe0, URZ, UP0, !UPT ;  /* 0x80004020041f7890 */ /* 0x000fe400087fe4ff */
[----:B------:R-:W-:Y:S02]  /*3920*/  UIADD3.X UR29, UPT, UPT, UR4, 0x40004040, URZ, UP3, !UPT ;  /* 0x40004040041d7890 */ /* 0x000fe40009ffe4ff */
[----:B------:R-:W-:Y:S02]  /*3930*/  UIADD3.64 UR12, UPT, UPT, UR30, 0x80, URZ ;  /* 0x000000801e0c7897 */ /* 0x000fe4000fffe0ff */
[----:B------:R-:W-:Y:S02]  /*3940*/  UIADD3.64 UR14, UPT, UPT, UR28, 0x2, URZ ;  /* 0x000000021c0e7897 */ /* 0x000fe4000fffe0ff */
[----:B------:R-:W-:-:S02]  /*3950*/  UIADD3.64 UR24, UPT, UPT, UR30, 0x100, URZ ;  /* 0x000001001e187897 */ /* 0x000fc4000fffe0ff */
[----:B------:R-:W-:Y:S01]  /*3960*/  UIADD3.64 UR26, UPT, UPT, UR28, 0x4, URZ ;  /* 0x000000041c1a7897 */ /* 0x000fe2000fffe0ff */
[----:B------:R-:W-:Y:S01]  /*3970*/  UMOV UR33, 0x4108010 ;  /* 0x0410801000217882 */ /* 0x000fe20000000000 */
[----:B------:R-:W-:Y:S01]  /*3980*/  UMOV UR7, 0x80004020 ;  /* 0x8000402000077882 */ /* 0x000fe20000000000 */
[----:B------:R-:W-:Y:S01]  /*3990*/  UMOV UR9, 0x40004040 ;  /* 0x4000404000097882 */ /* 0x000fe20000000000 */
[----:B------:R-:W-:Y:S01]  /*39a0*/  UMOV UR34, 0x0 ;  /* 0x0000000000227882 */ /* 0x000fe20000000000 */
[----:B------:R-:W-:Y:S01]  /*39b0*/  UMOV UR35, 0x4108010 ;  /* 0x0410801000237882 */ /* 0x000fe20000000000 */
[----:B------:R-:W-:Y:S01]  /*39c0*/  UMOV UR40, 0x0 ;  /* 0x0000000000287882 */ /* 0x000fe20000000000 */
[----:B------:R-:W-:Y:S01]  /*39d0*/  UMOV UR41, 0x4108010 ;  /* 0x0410801000297882 */ /* 0x000fe20000000000 */
[----:B------:R-:W-:Y:S01]  /*39e0*/  UMOV UR4, UR10 ;  /* 0x0000000a00047c82 */ /* 0x000fe20008000000 */
[----:B------:R-:W-:Y:S01]  /*39f0*/  UMOV UR5, URZ ;  /* 0x000000ff00057c82 */ /* 0x000fe20008000000 */
[----:B------:R0:W-:Y:S01]  /*3a00*/  UTCQMMA gdesc[UR6], gdesc[UR8], tmem[UR16], tmem[UR32], idesc[UR33], !UPT ;  /* 0x00ff2008060075ea */ /* 0x0001e2000f800310 */
[----:B------:R-:W-:Y:S01]  /*3a10*/  UMOV UR42, 0x0 ;  /* 0x00000000002a7882 */ /* 0x000fe20000000000 */
[----:B------:R-:W-:Y:S01]  /*3a20*/  UMOV UR43, 0x4108010 ;  /* 0x04108010002b7882 */ /* 0x000fe20000000000 */
[----:B------:R0:W-:Y:S01]  /*3a30*/  UTCQMMA gdesc[UR30], gdesc[UR28], tmem[UR16], tmem[UR34], idesc[UR35], UPT ;  /* 0x00ff221c1e0075ea */ /* 0x0001e2000b800310 */
[----:B------:R-:W-:Y:S01]  /*3a40*/  UMOV UR4, UR4 ;  /* 0x0000000400047c82 */ /* 0x000fe20008000000 */
[----:B------:R0:W-:Y:S01]  /*3a50*/  UTCQMMA gdesc[UR12], gdesc[UR14], tmem[UR16], tmem[UR40], idesc[UR41], UPT ;  /* 0x00ff280e0c0075ea */ /* 0x0001e2000b800310 */
[----:B------:R0:W-:Y:S01]  /*3a60*/  UTCQMMA gdesc[UR24], gdesc[UR26], tmem[UR16], tmem[UR42], idesc[UR43], UPT ;  /* 0x00ff2a1a180075ea */ /* 0x0001e2000b800310 */
[----:B------:R0:W-:Y:S01]  /*3a70*/  UTCBAR [UR4], URZ ;  /* 0x000000ff040073e9 */ /* 0x0001e200080000ff */
[----:B------:R-:W-:Y:S01]  /*3a80*/  NOP ;  /* 0x0000000000007918 */ /* 0x000fe20000000000 */
.L_x_6:
[----:B------:R-:W-:Y:S05]  /*3a90*/  @!P0 BRA `(.L_x_7) ;  /* 0x0000000000088947 */ /* 0x000fea0003800000 */
[----:B------:R-:W1:Y:S02]  /*3aa0*/  SYNCS.PHASECHK.TRANS64.TRYWAIT P2, [UR19+0x4000], RZ ;  /* 0x004000ffff0075a7 */ /* 0x000e640008041113 */
[----:B-1----:R-:W-:Y:S05]  /*3ab0*/  @!P2 BRA `(.L_x_8) ;  /* 0x000000b80084a947 */ /* 0x002fea0003800000 */
.L_x_7:
[----:B------:R-:W1:Y:S01]  /*3ac0*/  S2R R124, SR_TID.X ;  /* 0x00000000007c7919 */ /* 0x000e620000002100 */
[----:B0-----:R-:W0:Y:S01]  /*3ad0*/  LDCU UR4, c[0x0][0x3a8] ;  /* 0x00007500ff0477ac */ /* 0x001e220008000800 */
[----:B------:R-:W2:Y:S08]  /*3ae0*/  LDC R53, c[0x0][0x3d8] ;  /* 0x0000f600ff357b82 */ /* 0x000eb00000000800 */
[----:B------:R-:W-:Y:S06]  /*3af0*/  BAR.SYNC.DEFER_BLOCKING 0x0 ;  /* 0x0000000000007b1d */ /* 0x000fec0000010000 */
[----:B------:R-:W3:Y:S02]  /*3b00*/  LDCU UR6, c[0x0][0x3d8] ;  /* 0x00007b00ff0677ac */ /* 0x000ee40008000800 */
[----:B------:R-:W4:Y:S01]  /*3b10*/  LDC R54, c[0x0][0x3d8] ;  /* 0x0000f600ff367b82 */ /* 0x000f220000000800 */
[----:B------:R-:W-:Y:S01]  /*3b20*/  LDTM.16dp32bit_t0_t15.x32 R4, tmem[UR17+0x100000] ;  /* 0x10000011000479ee */ /* 0x000fe20008a80000 */
[----:B------:R-:W0:Y:S01]  /*3b30*/  LDTM.16dp32bit_t16_t31.x32 R4, tmem[UR17+0x100020] ;  /* 0x10002011000479ee */ /* 0x000e220008aa0000 */
[----:B------:R-:W-:Y:S01]  /*3b40*/  STL [R1+0x168], R212 ;  /* 0x000168d401007387 */ /* 0x000fe20000100800 */
[----:B------:R-:W0:Y:S03]  /*3b50*/  LDCU UR9, c[0x0][0x3d8] ;  /* 0x00007b00ff0977ac */ /* 0x000e260008000800 */
[----:B------:R-:W-:Y:S01]  /*3b60*/  STL [R1+0x164], R211 ;  /* 0x000164d301007387 */ /* 0x000fe20000100800 */
[----:B------:R-:W0:Y:S01]  /*3b70*/  LDCU UR7, c[0x0][0x3d8] ;  /* 0x00007b00ff0777ac */ /* 0x000e220008000800 */
[----:B------:R-:W2:Y:S02]  /*3b80*/  LDC R58, c[0x0][0x3d8] ;  /* 0x0000f600ff3a7b82 */ /* 0x000ea40000000800 */
[----:B------:R-:W-:Y:S01]  /*3b90*/  STL [R1+0x160], R210 ;  /* 0x000160d201007387 */ /* 0x000fe20000100800 */
[----:B------:R-:W2:Y:S03]  /*3ba0*/  LDCU UR8, c[0x0][0x3d8] ;  /* 0x00007b00ff0877ac */ /* 0x000ea60008000800 */
[----:B------:R-:W-:Y:S01]  /*3bb0*/  STL [R1+0x15c], R209 ;  /* 0x00015cd101007387 */ /* 0x000fe20000100800 */
[----:B------:R-:W2:Y:S01]  /*3bc0*/  LDCU UR12, c[0x0][0x3d8] ;  /* 0x00007b00ff0c77ac */ /* 0x000ea20008000800 */
[----:B------:R-:W2:Y:S02]  /*3bd0*/  LDC R82, c[0x0][0x3d8] ;  /* 0x0000f600ff527b82 */ /* 0x000ea40000000800 */
[----:B------:R-:W-:Y:S01]  /*3be0*/  STL [R1+0x158], R208 ;  /* 0x000158d001007387 */ /* 0x000fe20000100800 */
[----:B------:R-:W2:Y:S01]  /*3bf0*/  LDCU UR13, c[0x0][0x3d8] ;  /* 0x00007b00ff0d77ac */ /* 0x000ea20008000800 */
[----:B-1----:R-:W-:-:S02]  /*3c00*/  LOP3.LUT R0, R124, 0xf, RZ, 0xc0, !PT ;  /* 0x0000000f7c007812 */ /* 0x002fc400078ec0ff */
[----:B------:R-:W-:Y:S01]  /*3c10*/  STL [R1+0x154], R207 ;  /* 0x000154cf01007387 */ /* 0x000fe20000100800 */
[C---:B------:R-:W-:Y:S01]  /*3c20*/  LOP3.LUT R37, R124.reuse, 0x60, RZ, 0xc0, !PT ;  /* 0x000000607c257812 */ /* 0x040fe200078ec0ff */
[----:B------:R-:W1:Y:S01]  /*3c30*/  @!P6 SYNCS.CCTL.IV [UR19+0x4000] ;  /* 0x00400000ff00e9b1 */ /* 0x000e620008000013 */
[----:B------:R-:W-:Y:S01]  /*3c40*/  LOP3.LUT R47, R124, 0x10, RZ, 0xc0, !PT ;  /* 0x000000107c2f7812 */ /* 0x000fe200078ec0ff */
[----:B0-----:R-:W-:Y:S01]  /*3c50*/  FMUL R4, R4, UR4 ;  /* 0x0000000404047c20 */ /* 0x001fe20008400000 */
[----:B------:R-:W-:Y:S01]  /*3c60*/  LEA.HI R0, R37, R0, RZ, 0x1f ;  /* 0x0000000025007211 */ /* 0x000fe200078ff8ff */
[----:B------:R-:W-:Y:S01]  /*3c70*/  FMUL R5, R5, UR4 ;  /* 0x0000000405057c20 */ /* 0x000fe20008400000 */
[----:B------:R-:W-:Y:S01]  /*3c80*/  FMUL R6, R6, UR4 ;  /* 0x0000000406067c20 */ /* 0x000fe20008400000 */
[----:B------:R-:W-:Y:S02]  /*3c90*/  IMAD.SHL.U32 R47, R47, 0x2, RZ ;  /* 0x000000022f2f7824 */ /* 0x000fe400078e00ff */
[----:B------:R-:W-:Y:S01]  /*3ca0*/  FMUL R7, R7, UR4 ;  /* 0x0000000407077c20 */ /* 0x000fe20008400000 */
[----:B------:R-:W-:-:S02]  /*3cb0*/  VIADD R0, R0, UR20 ;  /* 0x0000001400007c36 */ /* 0x000fc40008000000 */
[----:B------:R-:W-:Y:S01]  /*3cc0*/  FMUL R8, R8, UR4 ;  /* 0x0000000408087c20 */ /* 0x000fe20008400000 */
[----:B------:R-:W-:Y:S02]  /*3cd0*/  VIADD R37, R47, 0x3 ;  /* 0x000000032f257836 */ /* 0x000fe40000000000 */
[----:B------:R-:W-:Y:S01]  /*3ce0*/  FMUL R9, R9, UR4 ;  /* 0x0000000409097c20 */ /* 0x000fe20008400000 */
[C---:B------:R-:W-:Y:S01]  /*3cf0*/  VIADD R39, R47.reuse, 0x2 ;  /* 0x000000022f277836 */ /* 0x040fe20000000000 */
[----:B------:R-:W-:Y:S01]  /*3d00*/  ISETP.GE.AND P5, PT, R0, R47, PT ;  /* 0x0000002f0000720c */ /* 0x000fe20003fa6270 */
[----:B------:R-:W-:Y:S01]  /*3d10*/  FMUL R10, R10, UR4 ;  /* 0x000000040a0a7c20 */ /* 0x000fe20008400000 */
[----:B------:R-:W-:Y:S01]  /*3d20*/  ISETP.GE.AND P4, PT, R0, R37, PT ;  /* 0x000000250000720c */ /* 0x000fe20003f86270 */
[----:B------:R-:W-:Y:S01]  /*3d30*/  VIADD R37, R47, 0x4 ;  /* 0x000000042f257836 */ /* 0x000fe20000000000 */
[----:B------:R-:W-:Y:S01]  /*3d40*/  FSEL R50, R4, -INF , P5 ;  /* 0xff80000004327808 */ /* 0x000fe20002800000 */
[----:B------:R-:W-:Y:S01]  /*3d50*/  FMUL R11, R11, UR4 ;  /* 0x000000040b0b7c20 */ /* 0x000fe20008400000 */
[----:B------:R-:W-:Y:S01]  /*3d60*/  ISETP.GT.AND P5, PT, R0, R47, PT ;  /* 0x0000002f0000720c */ /* 0x000fe20003fa4270 */
[----:B------:R-:W-:Y:S01]  /*3d70*/  FMUL R12, R12, UR4 ;  /* 0x000000040c0c7c20 */ /* 0x000fe20008400000 */
[C---:B------:R-:W-:Y:S01]  /*3d80*/  ISETP.GE.AND P2, PT, R0.reuse, R39, PT ;  /* 0x000000270000720c */ /* 0x040fe20003f46270 */
[----:B------:R-:W-:Y:S01]  /*3d90*/  VIADD R39, R47, 0x6 ;  /* 0x000000062f277836 */ /* 0x000fe20000000000 */
[----:B------:R-:W-:Y:S01]  /*3da0*/  FSEL R45, R5, -INF , P5 ;  /* 0xff800000052d7808 */ /* 0x000fe20002800000 */
[C---:B------:R-:W-:Y:S01]  /*3db0*/  VIADD R5, R47.reuse, 0x10 ;  /* 0x000000102f057836 */ /* 0x040fe20000000000 */
[----:B------:R-:W-:Y:S01]  /*3dc0*/  ISETP.GE.AND P3, PT, R0, R37, PT ;  /* 0x000000250000720c */ /* 0x000fe20003f66270 */
[----:B------:R-:W-:Y:S01]  /*3dd0*/  VIADD R37, R47, 0x5 ;  /* 0x000000052f257836 */ /* 0x000fe20000000000 */
[----:B------:R-:W-:Y:S01]  /*3de0*/  FSEL R52, R6, -INF , P2 ;  /* 0xff80000006347808 */ /* 0x000fe20001000000 */
[----:B------:R-:W-:Y:S01]  /*3df0*/  FMUL R48, R13, UR4 ;  /* 0x000000040d307c20 */ /* 0x000fe20008400000 */
[C---:B------:R-:W-:Y:S01]  /*3e00*/  ISETP.GE.AND P2, PT, R0.reuse, R39, PT ;  /* 0x000000270000720c */ /* 0x040fe20003f46270 */
[----:B------:R-:W-:Y:S01]  /*3e10*/  VIADD R39, R47, 0x11 ;  /* 0x000000112f277836 */ /* 0x000fe20000000000 */
[----:B------:R-:W-:Y:S01]  /*3e20*/  FSEL R38, R7, -INF , P4 ;  /* 0xff80000007267808 */ /* 0x000fe20002000000 */
[C---:B------:R-:W-:Y:S01]  /*3e30*/  VIADD R7, R47.reuse, 0x8 ;  /* 0x000000082f077836 */ /* 0x040fe20000000000 */
[C---:B------:R-:W-:Y:S01]  /*3e40*/  ISETP.GE.AND P4, PT, R0.reuse, R5, PT ;  /* 0x000000050000720c */ /* 0x040fe20003f86270 */
[----:B------:R-:W-:Y:S01]  /*3e50*/  VIADD R5, R47, 0x7 ;  /* 0x000000072f057836 */ /* 0x000fe20000000000 */
[----:B------:R-:W-:Y:S01]  /*3e60*/  ISETP.GE.AND P5, PT, R0, R37, PT ;  /* 0x000000250000720c */ /* 0x000fe20003fa6270 */
[----:B------:R-:W-:Y:S01]  /*3e70*/  FMUL R14, R14, UR4 ;  /* 0x000000040e0e7c20 */ /* 0x000fe20008400000 */
[----:B------:R-:W-:Y:S01]  /*3e80*/  FSEL R37, R8, -INF , P3 ;  /* 0xff80000008257808 */ /* 0x000fe20001800000 */
[----:B------:R-:W-:Y:S01]  /*3e90*/  FMUL R46, R15, UR4 ;  /* 0x000000040f2e7c20 */ /* 0x000fe20008400000 */
[----:B------:R-:W-:Y:S01]  /*3ea0*/  ISETP.GE.AND P3, PT, R0, R39, PT ;  /* 0x000000270000720c */ /* 0x000fe20003f66270 */
[----:B------:R-:W-:Y:S01]  /*3eb0*/  FMUL R16, R16, UR4 ;  /* 0x0000000410107c20 */ /* 0x000fe20008400000 */
[----:B------:R-:W-:Y:S01]  /*3ec0*/  FSEL R39, R9, -INF , P5 ;  /* 0xff80000009277808 */ /* 0x000fe20002800000 */
[----:B------:R-:W-:Y:S01]  /*3ed0*/  FMUL R17, R17, UR4 ;  /* 0x0000000411117c20 */ /* 0x000fe20008400000 */
[----:B------:R-:W-:Y:S01]  /*3ee0*/  ISETP.GE.AND P5, PT, R0, R5, PT ;  /* 0x000000050000720c */ /* 0x000fe20003fa6270 */
[C---:B------:R-:W-:Y:S01]  /*3ef0*/  VIADD R5, R47.reuse, 0x9 ;  /* 0x000000092f057836 */ /* 0x040fe20000000000 */
[----:B------:R-:W-:Y:S01]  /*3f00*/  FSEL R44, R10, -INF , P2 ;  /* 0xff8000000a2c7808 */ /* 0x000fe20001000000 */
[----:B------:R-:W-:Y:S01]  /*3f10*/  FMUL R18, R18, UR4 ;  /* 0x0000000412127c20 */ /* 0x000fe20008400000 */
[C---:B------:R-:W-:Y:S01]  /*3f20*/  ISETP.GE.AND P2, PT, R0.reuse, R7, PT ;  /* 0x000000070000720c */ /* 0x040fe20003f46270 */
[----:B------:R-:W-:Y:S01]  /*3f30*/  VIADD R7, R47, 0xa ;  /* 0x0000000a2f077836 */ /* 0x000fe20000000000 */
[----:B------:R-:W-:Y:S01]  /*3f40*/  FSEL R42, R11, -INF , P5 ;  /* 0xff8000000b2a7808 */ /* 0x000fe20002800000 */
[----:B------:R-:W-:Y:S01]  /*3f50*/  FMUL R19, R19, UR4 ;  /* 0x0000000413137c20 */ /* 0x000fe20008400000 */
[----:B------:R-:W-:Y:S01]  /*3f60*/  ISETP.GE.AND P5, PT, R0, R5, PT ;  /* 0x000000050000720c */ /* 0x000fe20003fa6270 */
[----:B------:R-:W-:Y:S01]  /*3f70*/  VIADD R5, R47, 0xb ;  /* 0x0000000b2f057836 */ /* 0x000fe20000000000 */
[----:B------:R-:W-:Y:S01]  /*3f80*/  FSEL R13, R12, -INF , P2 ;  /* 0xff8000000c0d7808 */ /* 0x000fe20001000000 */
[----:B------:R-:W-:Y:S01]  /*3f90*/  FMUL R11, R23, UR4 ;  /* 0x00000004170b7c20 */ /* 0x000fe20008400000 */
[----:B------:R-:W-:Y:S01]  /*3fa0*/  ISETP.GE.AND P2, PT, R0, R7, PT ;  /* 0x000000070000720c */ /* 0x000fe20003f46270 */
[C---:B------:R-:W-:Y:S01]  /*3fb0*/  VIADD R7, R47.reuse, 0xc ;  /* 0x0000000c2f077836 */ /* 0x040fe20000000000 */
[----:B------:R-:W-:Y:S01]  /*3fc0*/  FSEL R48, R48, -INF , P5 ;  /* 0xff80000030307808 */ /* 0x000fe20002800000 */
[----:B------:R-:W-:Y:S01]  /*3fd0*/  FMUL R12, R24, UR4 ;  /* 0x00000004180c7c20 */ /* 0x000fe20008400000 */
[----:B------:R-:W-:Y:S01]  /*3fe0*/  ISETP.GE.AND P5, PT, R0, R5, PT ;  /* 0x000000050000720c */ /* 0x000fe20003fa6270 */
[C---:B------:R-:W-:Y:S01]  /*3ff0*/  VIADD R5, R47.reuse, 0xe ;  /* 0x0000000e2f057836 */ /* 0x040fe20000000000 */
        /* <DEDUP_REMOVED lines=13> */
[----:B------:R-:W-:Y:S01]  /*40d0*/  VIADD R9, R47, 0x1a ;  /* 0x0000001a2f097836 */ /* 0x000fe20000000000 */
[----:B------:R-:W-:Y:S01]  /*40e0*/  FSEL R43, R17, -INF , P2 ;  /* 0xff800000112b7808 */ /* 0x000fe20001000000 */
[----:B------:R-:W-:Y:S01]  /*40f0*/  FMUL R17, R21, UR4 ;  /* 0x0000000415117c20 */ /* 0x000fe20008400000 */
[C---:B------:R-:W-:Y:S01]  /*4100*/  ISETP.GE.AND P2, PT, R0.reuse, R5, PT ;  /* 0x000000050000720c */ /* 0x040fe20003f46270 */
[C---:B------:R-:W-:Y:S01]  /*4110*/  VIADD R5, R47.reuse, 0x13 ;  /* 0x000000132f057836 */ /* 0x040fe20000000000 */
[----:B------:R-:W-:Y:S01]  /*4120*/  ISETP.GE.AND P5, PT, R0, R7, PT ;  /* 0x000000070000720c */ /* 0x000fe20003fa6270 */
[----:B------:R-:W-:Y:S01]  /*4130*/  VIADD R7, R47, 0x14 ;  /* 0x000000142f077836 */ /* 0x000fe20000000000 */
[----:B------:R-:W-:Y:S01]  /*4140*/  FSEL R17, R17, -INF , P3 ;  /* 0xff80000011117808 */ /* 0x000fe20001800000 */
[----:B------:R-:W-:Y:S01]  /*4150*/  FMUL R28, R28, UR4 ;  /* 0x000000041c1c7c20 */ /* 0x000fe20008400000 */
[----:B------:R-:W-:Y:S01]  /*4160*/  FSEL R19, R19, -INF , P5 ;  /* 0xff80000013137808 */ /* 0x000fe20002800000 */
[----:B------:R-:W-:Y:S01]  /*4170*/  FMUL R6, R29, UR4 ;  /* 0x000000041d067c20 */ /* 0x000fe20008400000 */
[----:B------:R-:W-:Y:S01]  /*4180*/  ISETP.GE.AND P5, PT, R0, R5, PT ;  /* 0x000000050000720c */ /* 0x000fe20003fa6270 */
[----:B------:R-:W-:Y:S01]  /*4190*/  VIADD R5, R47, 0x15 ;  /* 0x000000152f057836 */ /* 0x000fe20000000000 */
[----:B------:R-:W-:Y:S01]  /*41a0*/  FMNMX3 R4, R50, R45, R52, !PT ;  /* 0x0000002d32047276 */ /* 0x000fe20007800034 */
[----:B------:R-:W-:Y:S01]  /*41b0*/  FMUL R10, R30, UR4 ;  /* 0x000000041e0a7c20 */ /* 0x000fe20008400000 */
[----:B------:R-:W-:Y:S01]  /*41c0*/  FSEL R11, R11, -INF , P5 ;  /* 0xff8000000b0b7808 */ /* 0x000fe20002800000 */
[C---:B------:R-:W-:Y:S01]  /*41d0*/  VIADD R21, R47.reuse, 0x1f ;  /* 0x0000001f2f157836 */ /* 0x040fe20000000000 */
[----:B------:R-:W-:Y:S01]  /*41e0*/  ISETP.GE.AND P3, PT, R0, R5, PT ;  /* 0x000000050000720c */ /* 0x000fe20003f66270 */
[C---:B------:R-:W-:Y:S01]  /*41f0*/  VIADD R5, R47.reuse, 0x17 ;  /* 0x000000172f057836 */ /* 0x040fe20000000000 */
[----:B------:R-:W-:Y:S01]  /*4200*/  FSEL R16, R16, -INF , P4 ;  /* 0xff80000010107808 */ /* 0x000fe20002000000 */
[----:B------:R-:W-:Y:S01]  /*4210*/  FMUL R30, R32, UR4 ;  /* 0x00000004201e7c20 */ /* 0x000fe20008400000 */
[C---:B------:R-:W-:Y:S01]  /*4220*/  ISETP.GE.AND P4, PT, R0.reuse, R7, PT ;  /* 0x000000070000720c */ /* 0x040fe20003f86270 */
[C---:B------:R-:W-:Y:S01]  /*4230*/  VIADD R7, R47.reuse, 0x16 ;  /* 0x000000162f077836 */ /* 0x040fe20000000000 */
[----:B------:R-:W-:Y:S01]  /*4240*/  ISETP.GE.AND P5, PT, R0, R5, PT ;  /* 0x000000050000720c */ /* 0x000fe20003fa6270 */
[----:B------:R-:W-:Y:S01]  /*4250*/  VIADD R5, R47, 0x18 ;  /* 0x000000182f057836 */ /* 0x000fe20000000000 */
[----:B------:R-:W-:Y:S01]  /*4260*/  FMNMX3 R4, R4, R38, R37, !PT ;  /* 0x0000002604047276 */ /* 0x000fe20007800025 */
[----:B------:R-:W-:Y:S01]  /*4270*/  FMUL R34, R34, UR4 ;  /* 0x0000000422227c20 */ /* 0x000fe20008400000 */
[----:B------:R-:W-:Y:S01]  /*4280*/  FSEL R12, R12, -INF , P4 ;  /* 0xff8000000c0c7808 */ /* 0x000fe20002000000 */
[----:B------:R-:W-:Y:S01]  /*4290*/  FMUL R35, R35, UR4 ;  /* 0x0000000423237c20 */ /* 0x000fe20008400000 */
[----:B------:R-:W-:Y:S01]  /*42a0*/  ISETP.GE.AND P4, PT, R0, R5, PT ;  /* 0x000000050000720c */ /* 0x000fe20003f86270 */
[----:B------:R-:W0:Y:S01]  /*42b0*/  LDC R22, c[0x0][0x3d8] ;  /* 0x0000f600ff167b82 */ /* 0x000e220000000800 */
[----:B------:R-:W-:Y:S01]  /*42c0*/  FMNMX3 R5, R4, R39, R44, !PT ;  /* 0x0000002704057276 */ /* 0x000fe2000780002c */
[----:B------:R-:W-:Y:S01]  /*42d0*/  FMUL R4, R26, UR4 ;  /* 0x000000041a047c20 */ /* 0x000fe20008400000 */
[----:B------:R-:W-:Y:S01]  /*42e0*/  FSEL R14, R14, -INF , P2 ;  /* 0xff8000000e0e7808 */ /* 0x000fe20001000000 */
[----:B------:R-:W-:Y:S01]  /*42f0*/  STL [R1+0x150], R206 ;  /* 0x000150ce01007387 */ /* 0x000fe20000100800 */
[----:B------:R-:W-:Y:S01]  /*4300*/  ISETP.GE.AND P2, PT, R0, R7, PT ;  /* 0x000000070000720c */ /* 0x000fe20003f46270 */
[----:B------:R-:W-:Y:S01]  /*4310*/  VIADD R7, R47, 0x19 ;  /* 0x000000192f077836 */ /* 0x000fe20000000000 */
[----:B------:R-:W-:Y:S01]  /*4320*/  FMNMX3 R5, R5, R42, R13, !PT ;  /* 0x0000002a05057276 */ /* 0x000fe2000780000d */
[----:B------:R-:W0:Y:S01]  /*4330*/  LDC R24, c[0x0][0x3d8] ;  /* 0x0000f600ff187b82 */ /* 0x000e220000000800 */
[----:B------:R-:W-:Y:S01]  /*4340*/  FSEL R8, R8, -INF , P3 ;  /* 0xff80000008087808 */ /* 0x000fe20001800000 */
[----:B------:R-:W-:Y:S01]  /*4350*/  STL [R1+0x14c], R3 ;  /* 0x00014c0301007387 */ /* 0x000fe20000100800 */
[----:B------:R-:W-:Y:S01]  /*4360*/  FMNMX3 R5, R5, R48, R15, !PT ;  /* 0x0000003005057276 */ /* 0x000fe2000780000f */
[----:B------:R-:W-:Y:S01]  /*4370*/  NOP ;  /* 0x0000000000007918 */ /* 0x000fe20000000000 */
[----:B------:R-:W-:Y:S01]  /*4380*/  ISETP.GE.AND P3, PT, R0, R7, PT ;  /* 0x000000070000720c */ /* 0x000fe20003f66270 */
[----:B------:R-:W-:Y:S01]  /*4390*/  FMUL R7, R27, UR4 ;  /* 0x000000041b077c20 */ /* 0x000fe20008400000 */
[----:B------:R-:W-:Y:S01]  /*43a0*/  FSEL R4, R4, -INF , P2 ;  /* 0xff80000004047808 */ /* 0x000fe20001000000 */
[----:B------:R-:W-:Y:S01]  /*43b0*/  STL [R1+0x148], R2 ;  /* 0x0001480201007387 */ /* 0x000fe20000100800 */
[----:B------:R-:W-:Y:S01]  /*43c0*/  ISETP.GE.AND P2, PT, R0, R9, PT ;  /* 0x000000090000720c */ /* 0x000fe20003f46270 */
[----:B------:R-:W-:Y:S01]  /*43d0*/  VIADD R9, R47, 0x1b ;  /* 0x0000001b2f097836 */ /* 0x000fe20000000000 */
[----:B------:R-:W-:Y:S01]  /*43e0*/  FMNMX3 R5, R5, R46, R41, !PT ;  /* 0x0000002e05057276 */ /* 0x000fe20007800029 */
[----:B------:R-:W0:Y:S01]  /*43f0*/  LDC R26, c[0x0][0x3d8] ;  /* 0x0000f600ff1a7b82 */ /* 0x000e220000000800 */
[----:B------:R-:W-:-:S02]  /*4400*/  FSEL R7, R7, -INF , P5 ;  /* 0xff80000007077808 */ /* 0x000fc40002800000 */
[----:B------:R-:W-:Y:S02]  /*4410*/  FMNMX3 R5, R5, R43, R18, !PT ;  /* 0x0000002b05057276 */ /* 0x000fe40007800012 */
[----:B------:R-:W-:Y:S01]  /*4420*/  ISETP.GE.AND P5, PT, R0, R9, PT ;  /* 0x000000090000720c */ /* 0x000fe20003fa6270 */
[----:B------:R-:W-:Y:S01]  /*4430*/  VIADD R9, R47, 0x1d ;  /* 0x0000001d2f097836 */ /* 0x000fe20000000000 */
[----:B------:R-:W-:Y:S01]  /*4440*/  FMNMX3 R5, R5, R19, R16, !PT ;  /* 0x0000001305057276 */ /* 0x000fe20007800010 */
[----:B------:R-:W0:Y:S01]  /*4450*/  LDC R29, c[0x0][0x3d8] ;  /* 0x0000f600ff1d7b82 */ /* 0x000e220000000800 */
[----:B------:R-:W-:Y:S02]  /*4460*/  FSEL R40, R28, -INF , P4 ;  /* 0xff8000001c287808 */ /* 0x000fe40002000000 */
[----:B------:R-:W-:Y:S01]  /*4470*/  ISETP.GE.AND P4, PT, R0, R9, PT ;  /* 0x000000090000720c */ /* 0x000fe20003f86270 */
[----:B------:R-:W-:Y:S01]  /*4480*/  VIADD R9, R47, 0x1e ;  /* 0x0000001e2f097836 */ /* 0x000fe20000000000 */
[----:B------:R-:W-:Y:S01]  /*4490*/  FMNMX3 R5, R5, R17, R14, !PT ;  /* 0x0000001105057276 */ /* 0x000fe2000780000e */
[----:B------:R-:W-:Y:S01]  /*44a0*/  VIADD R47, R47, 0x1c ;  /* 0x0000001c2f2f7836 */ /* 0x000fe20000000000 */
[----:B------:R-:W-:Y:S01]  /*44b0*/  FSEL R6, R6, -INF , P3 ;  /* 0xff80000006067808 */ /* 0x000fe20001800000 */
[----:B------:R-:W0:Y:S01]  /*44c0*/  LDC R32, c[0x0][0x3d8] ;  /* 0x0000f600ff207b82 */ /* 0x000e220000000800 */
[----:B------:R-:W-:-:S02]  /*44d0*/  FMNMX3 R5, R5, R11, R12, !PT ;  /* 0x0000000b05057276 */ /* 0x000fc4000780000c */
[----:B------:R-:W-:Y:S01]  /*44e0*/  ISETP.GE.AND P3, PT, R0, R9, PT ;  /* 0x000000090000720c */ /* 0x000fe20003f66270 */
[----:B------:R-:W-:Y:S01]  /*44f0*/  FMUL R9, R31, UR4 ;  /* 0x000000041f097c20 */ /* 0x000fe20008400000 */
[----:B------:R-:W-:Y:S02]  /*4500*/  FMNMX3 R5, R5, R8, R4, !PT ;  /* 0x0000000805057276 */ /* 0x000fe40007800004 */
[----:B------:R-:W-:Y:S01]  /*4510*/  FSEL R10, R10, -INF , P2 ;  /* 0xff8000000a0a7808 */ /* 0x000fe20001000000 */
[----:B------:R-:W0:Y:S01]  /*4520*/  LDC R31, c[0x0][0x3d8] ;  /* 0x0000f600ff1f7b82 */ /* 0x000e220000000800 */
[C---:B------:R-:W-:Y:S02]  /*4530*/  ISETP.GE.AND P2, PT, R0.reuse, R21, PT ;  /* 0x000000150000720c */ /* 0x040fe40003f46270 */
[----:B------:R-:W-:Y:S02]  /*4540*/  FSEL R9, R9, -INF , P5 ;  /* 0xff80000009097808 */ /* 0x000fe40002800000 */
[----:B------:R-:W-:-:S02]  /*4550*/  ISETP.GE.AND P5, PT, R0, R47, PT ;  /* 0x0000002f0000720c */ /* 0x000fc40003fa6270 */
[----:B------:R-:W-:Y:S01]  /*4560*/  FMNMX3 R21, R5, R7, R40, !PT ;  /* 0x0000000705157276 */ /* 0x000fe20007800028 */
[----:B------:R-:W-:Y:S01]  /*4570*/  FMUL R5, R33, UR4 ;  /* 0x0000000421057c20 */ /* 0x000fe20008400000 */
[----:B------:R-:W-:Y:S01]  /*4580*/  FSEL R30, R30, -INF , P5 ;  /* 0xff8000001e1e7808 */ /* 0x000fe20002800000 */
[----:B------:R-:W0:Y:S01]  /*4590*/  LDC R47, c[0x0][0x3d8] ;  /* 0x0000f600ff2f7b82 */ /* 0x000e220000000800 */
[----:B------:R-:W-:Y:S01]  /*45a0*/  FMNMX3 R21, R21, R6, R10, !PT ;  /* 0x0000000615157276 */ /* 0x000fe2000780000a */
[----:B------:R-:W1:Y:S01]  /*45b0*/  LDCU.64 UR4, c[0x0][0x3d0] ;  /* 0x00007a00ff0477ac */ /* 0x000e620008000a00 */
[----:B------:R-:W-:Y:S02]  /*45c0*/  FSEL R5, R5, -INF , P4 ;  /* 0xff80000005057808 */ /* 0x000fe40002000000 */
[----:B------:R-:W-:Y:S02]  /*45d0*/  FSEL R74, R34, -INF , P3 ;  /* 0xff800000224a7808 */ /* 0x000fe40001800000 */
[----:B------:R-:W-:Y:S01]  /*45e0*/  FMNMX3 R21, R21, R9, R30, !PT ;  /* 0x0000000915157276 */ /* 0x000fe2000780001e */
[----:B------:R-:W0:Y:S01]  /*45f0*/  LDC R33, c[0x0][0x3d8] ;  /* 0x0000f600ff217b82 */ /* 0x000e220000000800 */
[----:B------:R-:W-:-:S02]  /*4600*/  FSEL R64, R35, -INF , P2 ;  /* 0xff80000023407808 */ /* 0x000fc40001000000 */
[----:B------:R-:W-:-:S04]  /*4610*/  FMNMX3 R21, R21, R5, R74, !PT ;  /* 0x0000000515157276 */ /* 0x000fc8000780004a */
[----:B------:R-:W-:Y:S01]  /*4620*/  FMNMX R21, R64, R21, !PT ;  /* 0x0000001540157209 */ /* 0x000fe20007800000 */
[----:B------:R-:W0:Y:S04]  /*4630*/  LDC R34, c[0x0][0x3d8] ;  /* 0x0000f600ff227b82 */ /* 0x000e280000000800 */
[----:B------:R-:W2:Y:S01]  /*4640*/  SHFL.BFLY PT, R20, R21, 0x10, 0x1f ;  /* 0x0e001f0015147f89 */ /* 0x000ea200000e0000 */
[----:B-1----:R-:W-:-:S03]  /*4650*/  UIMAD UR4, UR21, UR4, URZ ;  /* 0x00000004150472a4 */ /* 0x002fc6000f8e02ff */
[----:B------:R-:W1:Y:S08]  /*4660*/  LDC R80, c[0x0][0x3d8] ;  /* 0x0000f600ff507b82 */ /* 0x000e700000000800 */
[----:B------:R-:W0:Y:S08]  /*4670*/  LDC R78, c[0x0][0x3d8] ;  /* 0x0000f600ff4e7b82 */ /* 0x000e300000000800 */
[----:B------:R-:W0:Y:S01]  /*4680*/  LDC R72, c[0x0][0x3d8] ;  /* 0x0000f600ff487b82 */ /* 0x000e220000000800 */
[----:B--2---:R-:W-:-:S05]  /*4690*/  FMNMX3 R125, R21, -INF , R20, !PT ;  /* 0xff800000157d7876 */ /* 0x004fca0007800014 */
[--C-:B------:R-:W-:Y:S01]  /*46a0*/  FADD R50, R50, -R125.reuse ;  /* 0x8000007d32327221 */ /* 0x100fe20000000000 */
[--C-:B------:R-:W-:Y:S01]  /*46b0*/  FADD R45, R45, -R125.reuse ;  /* 0x8000007d2d2d7221 */ /* 0x100fe20000000000 */
[--C-:B------:R-:W-:Y:S01]  /*46c0*/  FADD R52, R52, -R125.reuse ;  /* 0x8000007d34347221 */ /* 0x100fe20000000000 */
[--C-:B------:R-:W-:Y:S01]  /*46d0*/  FADD R38, R38, -R125.reuse ;  /* 0x8000007d26267221 */ /* 0x100fe20000000000 */
[----:B------:R-:W-:Y:S01]  /*46e0*/  FMUL R50, R50, 1.4426950216293334961 ;  /* 0x3fb8aa3b32327820 */ /* 0x000fe20000400000 */
[----:B------:R-:W-:Y:S01]  /*46f0*/  FMUL R45, R45, 1.4426950216293334961 ;  /* 0x3fb8aa3b2d2d7820 */ /* 0x000fe20000400000 */
[----:B------:R-:W-:Y:S01]  /*4700*/  FMUL R52, R52, 1.4426950216293334961 ;  /* 0x3fb8aa3b34347820 */ /* 0x000fe20000400000 */
[----:B------:R-:W-:Y:S01]  /*4710*/  FMUL R38, R38, 1.4426950216293334961 ;  /* 0x3fb8aa3b26267820 */ /* 0x000fe20000400000 */
[----:B------:R-:W-:Y:S01]  /*4720*/  MUFU.EX2 R185, R50 ;  /* 0x0000003200b97308 */ /* 0x000fe20000000800 */
[--C-:B------:R-:W-:Y:S01]  /*4730*/  FADD R37, R37, -R125.reuse ;  /* 0x8000007d25257221 */ /* 0x100fe20000000000 */
[--C-:B------:R-:W-:Y:S01]  /*4740*/  FADD R39, R39, -R125.reuse ;  /* 0x8000007d27277221 */ /* 0x100fe20000000000 */
[--C-:B------:R-:W-:Y:S01]  /*4750*/  FADD R44, R44, -R125.reuse ;  /* 0x8000007d2c2c7221 */ /* 0x100fe20000000000 */
[--C-:B------:R-:W-:Y:S01]  /*4760*/  FADD R42, R42, -R125.reuse ;  /* 0x8000007d2a2a7221 */ /* 0x100fe20000000000 */
[----:B------:R-:W-:Y:S01]  /*4770*/  FMUL R37, R37, 1.4426950216293334961 ;  /* 0x3fb8aa3b25257820 */ /* 0x000fe20000400000 */
[----:B------:R-:W-:Y:S01]  /*4780*/  FMUL R39, R39, 1.4426950216293334961 ;  /* 0x3fb8aa3b27277820 */ /* 0x000fe20000400000 */
[----:B------:R-:W-:Y:S01]  /*4790*/  FMUL R44, R44, 1.4426950216293334961 ;  /* 0x3fb8aa3b2c2c7820 */ /* 0x000fe20000400000 */
[----:B------:R-:W2:Y:S01]  /*47a0*/  MUFU.EX2 R184, R45 ;  /* 0x0000002d00b87308 */ /* 0x000ea20000000800 */
[----:B------:R-:W-:Y:S01]  /*47b0*/  FMUL R42, R42, 1.4426950216293334961 ;  /* 0x3fb8aa3b2a2a7820 */ /* 0x000fe20000400000 */
[--C-:B------:R-:W-:Y:S01]  /*47c0*/  FADD R13, R13, -R125.reuse ;  /* 0x8000007d0d0d7221 */ /* 0x100fe20000000000 */
[--C-:B------:R-:W-:Y:S01]  /*47d0*/  FADD R48, R48, -R125.reuse ;  /* 0x8000007d30307221 */ /* 0x100fe20000000000 */
[--C-:B------:R-:W-:Y:S01]  /*47e0*/  FADD R15, R15, -R125.reuse ;  /* 0x8000007d0f0f7221 */ /* 0x100fe20000000000 */
[--C-:B------:R-:W-:Y:S01]  /*47f0*/  FADD R46, R46, -R125.reuse ;  /* 0x8000007d2e2e7221 */ /* 0x100fe20000000000 */
[----:B------:R-:W-:Y:S01]  /*4800*/  FMUL R13, R13, 1.4426950216293334961 ;  /* 0x3fb8aa3b0d0d7820 */ /* 0x000fe20000400000 */
[----:B------:R-:W-:Y:S01]  /*4810*/  FMUL R48, R48, 1.4426950216293334961 ;  /* 0x3fb8aa3b30307820 */ /* 0x000fe20000400000 */
[----:B------:R-:W0:Y:S01]  /*4820*/  MUFU.EX2 R52, R52 ;  /* 0x0000003400347308 */ /* 0x000e220000000800 */
[----:B------:R-:W-:Y:S01]  /*4830*/  FMUL R15, R15, 1.4426950216293334961 ;  /* 0x3fb8aa3b0f0f7820 */ /* 0x000fe20000400000 */
[----:B------:R-:W-:Y:S01]  /*4840*/  FMUL R46, R46, 1.4426950216293334961 ;  /* 0x3fb8aa3b2e2e7820 */ /* 0x000fe20000400000 */
[--C-:B------:R-:W-:Y:S01]  /*4850*/  FADD R41, R41, -R125.reuse ;  /* 0x8000007d29297221 */ /* 0x100fe20000000000 */
[--C-:B------:R-:W-:Y:S01]  /*4860*/  FADD R43, R43, -R125.reuse ;  /* 0x8000007d2b2b7221 */ /* 0x100fe20000000000 */
[--C-:B------:R-:W-:Y:S01]  /*4870*/  FADD R18, R18, -R125.reuse ;  /* 0x8000007d12127221 */ /* 0x100fe20000000000 */
[--C-:B------:R-:W-:Y:S01]  /*4880*/  FADD R19, R19, -R125.reuse ;  /* 0x8000007d13137221 */ /* 0x100fe20000000000 */
[----:B------:R-:W-:Y:S01]  /*4890*/  FMUL R41, R41, 1.4426950216293334961 ;  /* 0x3fb8aa3b29297820 */ /* 0x000fe20000400000 */
[----:B------:R-:W1:Y:S01]  /*48a0*/  MUFU.EX2 R21, R38 ;  /* 0x0000002600157308 */ /* 0x000e620000000800 */
[----:B--2---:R-:W-:Y:S01]  /*48b0*/  FADD R25, R185, R184 ;  /* 0x000000b8b9197221 */ /* 0x004fe20000000000 */
[----:B------:R-:W-:Y:S01]  /*48c0*/  FMUL R43, R43, 1.4426950216293334961 ;  /* 0x3fb8aa3b2b2b7820 */ /* 0x000fe20000400000 */
[----:B------:R-:W-:Y:S01]  /*48d0*/  FMUL R18, R18, 1.4426950216293334961 ;  /* 0x3fb8aa3b12127820 */ /* 0x000fe20000400000 */
[----:B------:R-:W-:Y:S01]  /*48e0*/  FMUL R19, R19, 1.4426950216293334961 ;  /* 0x3fb8aa3b13137820 */ /* 0x000fe20000400000 */
[----:B------:R-:W2:Y:S01]  /*48f0*/  LDC R50, c[0x0][0x3d8] ;  /* 0x0000f600ff327b82 */ /* 0x000ea20000000800 */
[--C-:B------:R-:W-:Y:S01]  /*4900*/  FADD R17, R17, -R125.reuse ;  /* 0x8000007d11117221 */ /* 0x100fe20000000000 */
[----:B------:R-:W-:Y:S01]  /*4910*/  FADD R16, R16, -R125 ;  /* 0x8000007d10107221 */ /* 0x000fe20000000000 */
[----:B------:R1:W3:Y:S01]  /*4920*/  MUFU.EX2 R67, R37 ;  /* 0x0000002500437308 */ /* 0x0002e20000000800 */
[----:B0-----:R-:W-:Y:S01]  /*4930*/  FADD R20, R52, R25 ;  /* 0x0000001934147221 */ /* 0x001fe20000000000 */
[----:B------:R-:W-:Y:S01]  /*4940*/  FMUL R17, R17, 1.4426950216293334961 ;  /* 0x3fb8aa3b11117820 */ /* 0x000fe20000400000 */
[----:B------:R-:W-:Y:S01]  /*4950*/  FMUL R16, R16, 1.4426950216293334961 ;  /* 0x3fb8aa3b10107820 */ /* 0x000fe20000400000 */
[--C-:B------:R-:W-:Y:S01]  /*4960*/  FADD R14, R14, -R125.reuse ;  /* 0x8000007d0e0e7221 */ /* 0x100fe20000000000 */
[--C-:B------:R-:W-:Y:S01]  /*4970*/  FADD R12, R12, -R125.reuse ;  /* 0x8000007d0c0c7221 */ /* 0x100fe20000000000 */
[----:B------:R-:W0:Y:S01]  /*4980*/  LDC R25, c[0x0][0x3d8] ;  /* 0x0000f600ff197b82 */ /* 0x000e220000000800 */
[--C-:B------:R-:W-:Y:S01]  /*4990*/  FADD R8, R8, -R125.reuse ;  /* 0x8000007d08087221 */ /* 0x100fe20000000000 */
[----:B------:R-:W-:Y:S01]  /*49a0*/  MUFU.EX2 R66, R39 ;  /* 0x0000002700427308 */ /* 0x000fe20000000800 */
[C---:B-1----:R-:W-:Y:S01]  /*49b0*/  FADD R20, R21.reuse, R20 ;  /* 0x0000001415147221 */ /* 0x042fe20000000000 */
[----:B------:R-:W-:Y:S01]  /*49c0*/  FMUL R191, R12, 1.4426950216293334961 ;  /* 0x3fb8aa3b0cbf7820 */ /* 0x000fe20000400000 */
[----:B------:R-:W-:Y:S01]  /*49d0*/  F2FP.SATFINITE.E4M3.F32.PACK_AB_MERGE_C R252, R21, R52, RZ ;  /* 0x0000003415fc723e */ /* 0x000fe200048070ff */
[----:B------:R-:W-:Y:S01]  /*49e0*/  FMUL R8, R8, 1.4426950216293334961 ;  /* 0x3fb8aa3b08087820 */ /* 0x000fe20000400000 */
[--C-:B------:R-:W-:Y:S01]  /*49f0*/  FADD R7, R7, -R125.reuse ;  /* 0x8000007d07077221 */ /* 0x100fe20000000000 */
[----:B------:R-:W-:Y:S01]  /*4a00*/  FADD R4, R4, -R125 ;  /* 0x8000007d04047221 */ /* 0x000fe20000000000 */
[----:B------:R-:W1:Y:S01]  /*4a10*/  LDC R52, c[0x0][0x3d8] ;  /* 0x0000f600ff347b82 */ /* 0x000e620000000800 */
[----:B------:R-:W-:Y:S02]  /*4a20*/  MUFU.EX2 R44, R44 ;  /* 0x0000002c002c7308 */ /* 0x000fe40000000800 */
[----:B------:R-:W-:-:S05]  /*4a30*/  FMUL R4, R4, 1.4426950216293334961 ;  /* 0x3fb8aa3b04047820 */ /* 0x000fca0000400000 */
[----:B------:R-:W0:Y:S01]  /*4a40*/  LDC R37, c[0x0][0x3d8] ;  /* 0x0000f600ff257b82 */ /* 0x000e220000000800 */
[----:B------:R3:W4:Y:S08]  /*4a50*/  MUFU.EX2 R23, R42 ;  /* 0x0000002a00177308 */ /* 0x0007300000000800 */
[----:B------:R4:W2:Y:S01]  /*4a60*/  MUFU.EX2 R187, R13 ;  /* 0x0000000d00bb7308 */ /* 0x0008a20000000800 */
[----:B---3--:R-:W3:Y:S07]  /*4a70*/  LDC R42, c[0x0][0x3d8] ;  /* 0x0000f600ff2a7b82 */ /* 0x008eee0000000800 */
[----:B------:R2:W1:Y:S01]  /*4a80*/  MUFU.EX2 R186, R48 ;  /* 0x0000003000ba7308 */ /* 0x0004620000000800 */
[----:B----4-:R-:W-:Y:S01]  /*4a90*/  FADD R13, R67, R20 ;  /* 0x00000014430d7221 */ /* 0x010fe20000000000 */
[----:B------:R-:W-:-:S03]  /*4aa0*/  F2FP.SATFINITE.E4M3.F32.PACK_AB_MERGE_C R220, R23, R44, RZ ;  /* 0x0000002c17dc723e */ /* 0x000fc600048070ff */
[----:B------:R-:W-:-:S03]  /*4ab0*/  FADD R13, R66, R13 ;  /* 0x0000000d420d7221 */ /* 0x000fc60000000000 */
[----:B------:R-:W4:Y:S01]  /*4ac0*/  MUFU.EX2 R15, R15 ;  /* 0x0000000f000f7308 */ /* 0x000f220000000800 */
[----:B------:R-:W-:Y:S01]  /*4ad0*/  FADD R20, R44, R13 ;  /* 0x0000000d2c147221 */ /* 0x000fe20000000000 */
[----:B--2---:R-:W2:Y:S03]  /*4ae0*/  LDC R48, c[0x0][0x3d8] ;  /* 0x0000f600ff307b82 */ /* 0x004ea60000000800 */
[----:B------:R-:W-:-:S03]  /*4af0*/  FADD R20, R23, R20 ;  /* 0x0000001417147221 */ /* 0x000fc60000000000 */
[----:B------:R-:W0:Y:S01]  /*4b00*/  MUFU.EX2 R46, R46 ;  /* 0x0000002e002e7308 */ /* 0x000e220000000800 */
[----:B------:R-:W-:Y:S01]  /*4b10*/  FADD R13, R187, R20 ;  /* 0x00000014bb0d7221 */ /* 0x000fe20000000000 */
[----:B------:R-:W2:Y:S03]  /*4b20*/  LDC R44, c[0x0][0x3d8] ;  /* 0x0000f600ff2c7b82 */ /* 0x000ea60000000800 */
[----:B-1----:R-:W-:-:S03]  /*4b30*/  FADD R20, R186, R13 ;  /* 0x0000000dba147221 */ /* 0x002fc60000000000 */
[----:B------:R-:W1:Y:S01]  /*4b40*/  MUFU.EX2 R189, R41 ;  /* 0x0000002900bd7308 */ /* 0x000e620000000800 */
[----:B----4-:R-:W-:-:S07]  /*4b50*/  FADD R13, R15, R20 ;  /* 0x000000140f0d7221 */ /* 0x010fce0000000000 */
[----:B------:R-:W4:Y:S01]  /*4b60*/  MUFU.EX2 R188, R43 ;  /* 0x0000002b00bc7308 */ /* 0x000f220000000800 */
[C---:B0-----:R-:W-:Y:S01]  /*4b70*/  FADD R20, R46.reuse, R13 ;  /* 0x0000000d2e147221 */ /* 0x041fe20000000000 */
[----:B------:R-:W-:Y:S01]  /*4b80*/  F2FP.SATFINITE.E4M3.F32.PACK_AB_MERGE_C R2, R46, R15, RZ ;  /* 0x0000000f2e02723e */ /* 0x000fe200048070ff */
[----:B------:R-:W-:Y:S01]  /*4b90*/  IMAD R15, R36, UR6, RZ ;  /* 0x00000006240f7c24 */ /* 0x000fe2000f8e02ff */
[----:B------:R-:W0:Y:S04]  /*4ba0*/  LDC R46, c[0x0][0x3d8] ;  /* 0x0000f600ff2e7b82 */ /* 0x000e280000000800 */
[----:B------:R-:W2:Y:S01]  /*4bb0*/  MUFU.EX2 R18, R18 ;  /* 0x0000001200127308 */ /* 0x000ea20000000800 */
[----:B-1----:R-:W-:Y:S01]  /*4bc0*/  FADD R13, R189, R20 ;  /* 0x00000014bd0d7221 */ /* 0x002fe20000000000 */
[----:B--2---:R-:W-:-:S06]  /*4bd0*/  IMAD R44, R44, 0x2, R15 ;  /* 0x000000022c2c7824 */ /* 0x004fcc00078e020f */
[----:B------:R-:W1:Y:S01]  /*4be0*/  MUFU.EX2 R19, R19 ;  /* 0x0000001300137308 */ /* 0x000e620000000800 */
[----:B----4-:R-:W-:Y:S01]  /*4bf0*/  FADD R13, R188, R13 ;  /* 0x0000000dbc0d7221 */ /* 0x010fe20000000000 */
[----:B------:R-:W-:Y:S01]  /*4c00*/  IMAD R47, R47, 0x2, R44 ;  /* 0x000000022f2f7824 */ /* 0x000fe200078e022c */
[----:B------:R-:W2:Y:S05]  /*4c10*/  LDC R36, c[0x0][0x3d8] ;  /* 0x0000f600ff247b82 */ /* 0x000eaa0000000800 */
[----:B------:R4:W-:Y:S01]  /*4c20*/  MUFU.EX2 R221, R17 ;  /* 0x0000001100dd7308 */ /* 0x0009e20000000800 */
[----:B------:R-:W-:Y:S01]  /*4c30*/  FADD R20, R18, R13 ;  /* 0x0000000d12147221 */ /* 0x000fe20000000000 */
[----:B------:R-:W-:Y:S01]  /*4c40*/  IMAD R27, R22, 0x2, R47 ;  /* 0x00000002161b7824 */ /* 0x000fe200078e022f */
[----:B------:R-:W-:Y:S01]  /*4c50*/  LOP3.LUT R13, R124, 0x3f, RZ, 0xc0, !PT ;  /* 0x0000003f7c0d7812 */ /* 0x000fe200078ec0ff */
[----:B------:R-:W0:Y:S04]  /*4c60*/  LDC R22, c[0x0][0x3d8] ;  /* 0x0000f600ff167b82 */ /* 0x000e280000000800 */
[----:B------:R3:W3:Y:S01]  /*4c70*/  MUFU.EX2 R208, R16 ;  /* 0x0000001000d07308 */ /* 0x0006e20000000800 */
[C---:B-1----:R-:W-:Y:S01]  /*4c80*/  F2FP.SATFINITE.E4M3.F32.PACK_AB_MERGE_C R3, R19.reuse, R18, RZ ;  /* 0x000000121303723e */ /* 0x042fe200048070ff */
[----:B------:R-:W-:Y:S01]  /*4c90*/  FADD R20, R19, R20 ;  /* 0x0000001413147221 */ /* 0x000fe20000000000 */
[----:B----4-:R-:W-:Y:S01]  /*4ca0*/  IMAD R17, R24, 0x2, R27 ;  /* 0x0000000218117824 */ /* 0x010fe200078e021b */
[----:B------:R-:W1:Y:S01]  /*4cb0*/  LDC R18, c[0x0][0x3d8] ;  /* 0x0000f600ff127b82 */ /* 0x000e620000000800 */
[--C-:B------:R-:W-:Y:S01]  /*4cc0*/  FADD R10, R10, -R125.reuse ;  /* 0x8000007d0a0a7221 */ /* 0x100fe20000000000 */
[----:B------:R-:W-:Y:S01]  /*4cd0*/  PRMT R28, RZ, 0x7610, R28 ;  /* 0x00007610ff1c7816 */ /* 0x000fe2000000001c */
[--C-:B------:R-:W-:Y:S01]  /*4ce0*/  FADD R9, R9, -R125.reuse ;  /* 0x8000007d09097221 */ /* 0x100fe20000000000 */
[----:B------:R-:W-:Y:S01]  /*4cf0*/  MUFU.EX2 R191, R191 ;  /* 0x000000bf00bf7308 */ /* 0x000fe20000000800 */
[----:B---3--:R-:W-:Y:S01]  /*4d00*/  FMUL R16, R14, 1.4426950216293334961 ;  /* 0x3fb8aa3b0e107820 */ /* 0x008fe20000400000 */
[----:B------:R-:W-:Y:S01]  /*4d10*/  FADD R14, R11, -R125 ;  /* 0x8000007d0b0e7221 */ /* 0x000fe20000000000 */
[----:B------:R-:W-:Y:S01]  /*4d20*/  IMAD R11, R13, UR5, RZ ;  /* 0x000000050d0b7c24 */ /* 0x000fe2000f8e02ff */
[----:B------:R-:W3:Y:S01]  /*4d30*/  LDC R19, c[0x0][0x3d8] ;  /* 0x0000f600ff137b82 */ /* 0x000ee20000000800 */
[----:B------:R-:W-:Y:S01]  /*4d40*/  USHF.R.S32.HI UR5, URZ, 0x1f, UR4 ;  /* 0x0000001fff057899 */ /* 0x000fe20008011404 */
[----:B------:R-:W-:Y:S01]  /*4d50*/  FMUL R14, R14, 1.4426950216293334961 ;  /* 0x3fb8aa3b0e0e7820 */ /* 0x000fe20000400000 */
[----:B------:R-:W-:Y:S01]  /*4d60*/  PRMT R35, RZ, 0x7610, R35 ;  /* 0x00007610ff237816 */ /* 0x000fe20000000023 */
[----:B------:R-:W4:Y:S01]  /*4d70*/  MUFU.EX2 R16, R16 ;  /* 0x0000001000107308 */ /* 0x000f220000000800 */
[----:B------:R-:W-:Y:S01]  /*4d80*/  FADD R20, R208, R20 ;  /* 0x00000014d0147221 */ /* 0x000fe20000000000 */
[----:B------:R-:W-:Y:S01]  /*4d90*/  PRMT R38, RZ, 0x7610, R38 ;  /* 0x00007610ff267816 */ /* 0x000fe20000000026 */
[----:B------:R-:W-:Y:S01]  /*4da0*/  FADD R30, R30, -R125 ;  /* 0x8000007d1e1e7221 */ /* 0x000fe20000000000 */
[----:B------:R-:W2:Y:S01]  /*4db0*/  LDC.64 R12, c[0x0][0x390] ;  /* 0x0000e400ff0c7b82 */ /* 0x000ea20000000a00 */
[----:B------:R-:W-:Y:S01]  /*4dc0*/  FADD R23, R221, R20 ;  /* 0x00000014dd177221 */ /* 0x000fe20000000000 */
[----:B------:R-:W-:Y:S01]  /*4dd0*/  PRMT R39, RZ, 0x7610, R39 ;  /* 0x00007610ff277816 */ /* 0x000fe20000000027 */
[--C-:B------:R-:W-:Y:S01]  /*4de0*/  FADD R73, R5, -R125.reuse ;  /* 0x8000007d05497221 */ /* 0x100fe20000000000 */
[----:B------:R-:W0:Y:S01]  /*4df0*/  MUFU.EX2 R21, R14 ;  /* 0x0000000e00157308 */ /* 0x000e220000000800 */
[----:B------:R-:W-:Y:S01]  /*4e00*/  FADD R61, R74, -R125 ;  /* 0x8000007d4a3d7221 */ /* 0x000fe20000000000 */
[----:B------:R-:W-:Y:S01]  /*4e10*/  IMAD R76, R76, UR7, RZ ;  /* 0x000000074c4c7c24 */ /* 0x000fe2000f8e02ff */
[----:B------:R-:W0:Y:S01]  /*4e20*/  LDCU UR6, c[0x0][0x3d8] ;  /* 0x00007b00ff0677ac */ /* 0x000e220008000800 */
[----:B-1----:R-:W-:Y:S01]  /*4e30*/  IMAD R45, R18, 0x2, R17 ;  /* 0x00000002122d7824 */ /* 0x002fe200078e0211 */
[----:B------:R-:W1:Y:S03]  /*4e40*/  LDC R24, c[0x0][0x3d8] ;  /* 0x0000f600ff187b82 */ /* 0x000e660000000800 */
[----:B------:R-:W-:Y:S01]  /*4e50*/  IMAD R50, R50, 0x2, R45 ;  /* 0x0000000232327824 */ /* 0x000fe200078e022d */
[----:B------:R2:W2:Y:S01]  /*4e60*/  MUFU.EX2 R190, R8 ;  /* 0x0000000800be7308 */ /* 0x0004a20000000800 */
[----:B----4-:R-:W-:-:S02]  /*4e70*/  FADD R18, R16, R23 ;  /* 0x0000001710127221 */ /* 0x010fc40000000000 */
[----:B---3--:R-:W-:Y:S01]  /*4e80*/  IMAD R19, R19, 0x4, R50 ;  /* 0x0000000413137824 */ /* 0x008fe200078e0232 */
[----:B------:R-:W3:Y:S03]  /*4e90*/  LDC R41, c[0x0][0x3d8] ;  /* 0x0000f600ff297b82 */ /* 0x000ee60000000800 */
[----:B0-----:R-:W-:Y:S02]  /*4ea0*/  IMAD R46, R46, 0x2, R19 ;  /* 0x000000022e2e7824 */ /* 0x001fe400078e0213 */
[----:B------:R-:W-:Y:S01]  /*4eb0*/  FADD R18, R21, R18 ;  /* 0x0000001215127221 */ /* 0x000fe20000000000 */
[----:B--2---:R-:W-:Y:S01]  /*4ec0*/  FMUL R8, R7, 1.4426950216293334961 ;  /* 0x3fb8aa3b07087820 */ /* 0x004fe20000400000 */
[----:B------:R0:W2:Y:S01]  /*4ed0*/  MUFU.EX2 R14, R4 ;  /* 0x00000004000e7308 */ /* 0x0000a20000000800 */
[----:B------:R-:W-:Y:S01]  /*4ee0*/  IMAD R53, R53, 0x2, R46 ;  /* 0x0000000235357824 */ /* 0x000fe200078e022e */
[----:B------:R-:W-:Y:S01]  /*4ef0*/  IADD3 R70, P2, P3, R11, UR4, R12 ;  /* 0x000000040b467c10 */ /* 0x000fe2000fb5e00c */
[----:B------:R-:W4:Y:S01]  /*4f00*/  LDC R43, c[0x0][0x3d8] ;  /* 0x0000f600ff2b7b82 */ /* 0x000f220000000800 */
[----:B------:R-:W-:Y:S01]  /*4f10*/  F2FP.SATFINITE.E4M3.F32.PACK_AB_MERGE_C R207, R21, R16, RZ ;  /* 0x0000001015cf723e */ /* 0x000fe200048070ff */
[----:B------:R-:W-:Y:S01]  /*4f20*/  IMAD R26, R26, 0x2, R53 ;  /* 0x000000021a1a7824 */ /* 0x000fe200078e0235 */
[----:B------:R-:W-:Y:S01]  /*4f30*/  PRMT R16, RZ, 0x7610, R16 ;  /* 0x00007610ff107816 */ /* 0x000fe20000000010 */
[----:B------:R-:W-:Y:S01]  /*4f40*/  FMUL R62, R10, 1.4426950216293334961 ;  /* 0x3fb8aa3b0a3e7820 */ /* 0x000fe20000400000 */
[----:B------:R2:W2:Y:S01]  /*4f50*/  MUFU.EX2 R23, R8 ;  /* 0x0000000800177308 */ /* 0x0004a20000000800 */
[----:B------:R-:W-:Y:S01]  /*4f60*/  IMAD R7, R25, 0x2, R26 ;  /* 0x0000000219077824 */ /* 0x000fe200078e021a */
[----:B0-----:R-:W-:Y:S01]  /*4f70*/  SHF.R.S32.HI R4, RZ, 0x1f, R11 ;  /* 0x0000001fff047819 */ /* 0x001fe2000001140b */
[----:B------:R-:W-:Y:S01]  /*4f80*/  FADD R11, R191, R18 ;  /* 0x00000012bf0b7221 */ /* 0x000fe20000000000 */
[----:B------:R-:W0:Y:S01]  /*4f90*/  LDC R12, c[0x0][0x3d8] ;  /* 0x0000f600ff0c7b82 */ /* 0x000e220000000800 */
[----:B------:R-:W-:Y:S01]  /*4fa0*/  IMAD R48, R48, 0x2, R7 ;  /* 0x0000000230307824 */ /* 0x000fe200078e0207 */
[----:B------:R-:W-:Y:S01]  /*4fb0*/  IADD3.X R4, PT, PT, R4, UR5, R13, P2, P3 ;  /* 0x0000000504047c10 */ /* 0x000fe200097e640d */
[----:B------:R-:W-:Y:S01]  /*4fc0*/  FADD R13, R190, R11 ;  /* 0x0000000bbe0d7221 */ /* 0x000fe20000000000 */
[----:B------:R-:W-:Y:S01]  /*4fd0*/  IADD3 R204, P2, PT, R15, R70, RZ ;  /* 0x000000460fcc7210 */ /* 0x000fe20007f5e0ff */
[----:B------:R-:W-:-:S02]  /*4fe0*/  IMAD R56, R29, 0x2, R48 ;  /* 0x000000021d387824 */ /* 0x000fc400078e0230 */
[----:B------:R-:W-:Y:S01]  /*4ff0*/  FMUL R63, R9, 1.4426950216293334961 ;  /* 0x3fb8aa3b093f7820 */ /* 0x000fe20000400000 */
[----:B--2---:R-:W-:Y:S01]  /*5000*/  FADD R60, R14, R13 ;  /* 0x0000000d0e3c7221 */ /* 0x004fe20000000000 */
[----:B------:R-:W2:Y:S01]  /*5010*/  LDC R8, c[0x0][0x3d8] ;  /* 0x0000f600ff087b82 */ /* 0x000ea20000000800 */
[----:B------:R-:W-:Y:S01]  /*5020*/  IMAD R11, R31, 0x4, R56 ;  /* 0x000000041f0b7824 */ /* 0x000fe200078e0238 */
[----:B------:R-:W-:Y:S01]  /*5030*/  LEA.HI.X.SX32 R205, R15, R4, 0x1, P2 ;  /* 0x000000040fcd7211 */ /* 0x000fe200010f0eff */
[----:B------:R-:W-:Y:S01]  /*5040*/  FMUL R65, R30, 1.4426950216293334961 ;  /* 0x3fb8aa3b1e417820 */ /* 0x000fe20000400000 */
[----:B------:R-:W0:Y:S01]  /*5050*/  LDCU UR5, c[0x0][0x3d8] ;  /* 0x00007b00ff0577ac */ /* 0x000e220008000800 */
[----:B------:R-:W-:Y:S01]  /*5060*/  IMAD R59, R22, 0x2, R11 ;  /* 0x00000002163b7824 */ /* 0x000fe200078e020b */
[C---:B------:R-:W-:Y:S01]  /*5070*/  F2FP.SATFINITE.E4M3.F32.PACK_AB_MERGE_C R206, R23.reuse, R14, RZ ;  /* 0x0000000e17ce723e */ /* 0x040fe200048070ff */
[----:B------:R-:W-:Y:S01]  /*5080*/  FADD R60, R23, R60 ;  /* 0x0000003c173c7221 */ /* 0x000fe20000000000 */
[----:B------:R-:W3:Y:S01]  /*5090*/  LDC R21, c[0x0][0x3d8] ;  /* 0x0000f600ff157b82 */ /* 0x000ee20000000800 */
[----:B------:R-:W-:Y:S01]  /*50a0*/  IMAD R54, R54, 0x2, R59 ;  /* 0x0000000236367824 */ /* 0x000fe200078e023b */
[----:B------:R-:W0:Y:S06]  /*50b0*/  LDCU UR4, c[0x0][0x3d8] ;  /* 0x00007b00ff0477ac */ /* 0x000e2c0008000800 */
[----:B------:R-:W4:Y:S01]  /*50c0*/  LDC R29, c[0x0][0x3d8] ;  /* 0x0000f600ff1d7b82 */ /* 0x000f220000000800 */
[----:B------:R-:W-:-:S07]  /*50d0*/  IMAD R25, R33, 0x2, R54 ;  /* 0x0000000221197824 */ /* 0x000fce00078e0236 */
[----:B------:R-:W4:Y:S01]  /*50e0*/  LDC R31, c[0x0][0x3d8] ;  /* 0x0000f600ff1f7b82 */ /* 0x000f220000000800 */
[----:B-1----:R-:W-:Y:S01]  /*50f0*/  IMAD R13, R24, 0x2, R25 ;  /* 0x00000002180d7824 */ /* 0x002fe200078e0219 */
[C---:B------:R-:W-:Y:S01]  /*5100*/  IADD3 R196, P2, PT, R17.reuse, R70, RZ ;  /* 0x0000004611c47210 */ /* 0x040fe20007f5e0ff */
[----:B------:R-:W4:Y:S01]  /*5110*/  @P0 LDG.E.U8 R16, desc[UR38][R204.64] ;  /* 0x00000026cc100981 */ /* 0x000f22000c1e1100 */
[----:B------:R-:W-:Y:S01]  /*5120*/  PRMT R22, RZ, 0x7610, R22 ;  /* 0x00007610ff167816 */ /* 0x000fe20000000016 */
[----:B0-----:R-:W-:Y:S01]  /*5130*/  IMAD R49, R12, 0x2, R13 ;  /* 0x000000020c317824 */ /* 0x001fe200078e020d */
[----:B------:R-:W-:Y:S02]  /*5140*/  LEA.HI.X.SX32 R197, R17, R4, 0x1, P2 ;  /* 0x0000000411c57211 */ /* 0x000fe400010f0eff */
[----:B------:R-:W0:Y:S01]  /*5150*/  LDC R14, c[0x0][0x3d8] ;  /* 0x0000f600ff0e7b82 */ /* 0x000e220000000800 */
[----:B--2---:R-:W-:Y:S01]  /*5160*/  IMAD R24, R8, 0x2, R49 ;  /* 0x0000000208187824 */ /* 0x004fe200078e0231 */
[----:B------:R-:W-:Y:S01]  /*5170*/  IADD3 R180, P2, PT, R19, R70, RZ ;  /* 0x0000004613b47210 */ /* 0x000fe20007f5e0ff */
[----:B------:R-:W2:Y:S01]  /*5180*/  @P0 LDG.E.U8 R22, desc[UR38][R196.64] ;  /* 0x00000026c4160981 */ /* 0x000ea2000c1e1100 */
[----:B------:R-:W-:Y:S01]  /*5190*/  PRMT R23, RZ, 0x7610, R23 ;  /* 0x00007610ff177816 */ /* 0x000fe20000000017 */
[----:B---3--:R-:W-:Y:S01]  /*51a0*/  IMAD R15, R21, 0x4, R24 ;  /* 0x00000004150f7824 */ /* 0x008fe200078e0218 */
[----:B------:R-:W-:-:S02]  /*51b0*/  LEA.HI.X.SX32 R181, R19, R4, 0x1, P2 ;  /* 0x0000000413b57211 */ /* 0x000fc400010f0eff */
[----:B------:R-:W1:Y:S01]  /*51c0*/  LDC R18, c[0x0][0x3d8] ;  /* 0x0000f600ff127b82 */ /* 0x000e620000000800 */
[----:B------:R-:W-:-:S07]  /*51d0*/  IMAD R58, R58, 0x2, R15 ;  /* 0x000000023a3a7824 */ /* 0x000fce00078e020f */
[----:B------:R-:W3:Y:S01]  /*51e0*/  LDC R12, c[0x0][0x3d8] ;  /* 0x0000f600ff0c7b82 */ /* 0x000ee20000000800 */
[----:B----4-:R-:W-:-:S07]  /*51f0*/  IMAD R20, R29, 0x2, R58 ;  /* 0x000000021d147824 */ /* 0x010fce00078e023a */
[----:B------:R-:W4:Y:S01]  /*5200*/  LDC R33, c[0x0][0x3d8] ;  /* 0x0000f600ff217b82 */ /* 0x000f220000000800 */
[----:B------:R-:W-:-:S07]  /*5210*/  IMAD R19, R31, 0x2, R20 ;  /* 0x000000021f137824 */ /* 0x000fce00078e0214 */
[----:B------:R-:W4:Y:S01]  /*5220*/  LDC R8, c[0x0][0x3d8] ;  /* 0x0000f600ff087b82 */ /* 0x000f220000000800 */
[----:B0-----:R-:W-:-:S07]  /*5230*/  IMAD R17, R14, 0x2, R19 ;  /* 0x000000020e117824 */ /* 0x001fce00078e0213 */
[----:B------:R-:W0:Y:S01]  /*5240*/  LDC R21, c[0x0][0x3d8] ;  /* 0x0000f600ff157b82 */ /* 0x000e220000000800 */
[----:B-1----:R-:W-:Y:S01]  /*5250*/  IMAD R51, R18, 0x2, R17 ;  /* 0x0000000212337824 */ /* 0x002fe200078e0211 */
[C---:B------:R-:W-:Y:S01]  /*5260*/  IADD3 R172, P2, PT, R7.reuse, R70, RZ ;  /* 0x0000004607ac7210 */ /* 0x040fe20007f5e0ff */
[----:B------:R-:W2:Y:S02]  /*5270*/  @P0 LDG.E.U8 R23, desc[UR38][R180.64] ;  /* 0x00000026b4170981 */ /* 0x000ea4000c1e1100 */
[----:B---3--:R-:W-:Y:S01]  /*5280*/  IMAD R18, R12, 0x2, R51 ;  /* 0x000000020c127824 */ /* 0x008fe200078e0233 */
[----:B------:R-:W-:Y:S02]  /*5290*/  LEA.HI.X.SX32 R173, R7, R4, 0x1, P2 ;  /* 0x0000000407ad7211 */ /* 0x000fe400010f0eff */
[----:B------:R-:W1:Y:S01]  /*52a0*/  LDC R12, c[0x0][0x3d8] ;  /* 0x0000f600ff0c7b82 */ /* 0x000e620000000800 */
[----:B----4-:R-:W-:Y:S01]  /*52b0*/  IMAD R7, R33, 0x4, R18 ;  /* 0x0000000421077824 */ /* 0x010fe200078e0212 */
[C---:B------:R-:W-:Y:S01]  /*52c0*/  IADD3 R164, P2, PT, R11.reuse, R70, RZ ;  /* 0x000000460ba47210 */ /* 0x040fe20007f5e0ff */
[----:B------:R-:W3:Y:S03]  /*52d0*/  @P0 LDG.E.U8 R28, desc[UR38][R172.64] ;  /* 0x00000026ac1c0981 */ /* 0x000ee6000c1e1100 */
[----:B------:R-:W-:-:S02]  /*52e0*/  LEA.HI.X.SX32 R165, R11, R4, 0x1, P2 ;  /* 0x000000040ba57211 */ /* 0x000fc400010f0eff */
[----:B------:R-:W4:Y:S01]  /*52f0*/  LDC R31, c[0x0][0x3d8] ;  /* 0x0000f600ff1f7b82 */ /* 0x000f220000000800 */
[----:B------:R-:W-:Y:S01]  /*5300*/  IMAD R57, R8, 0x2, R7 ;  /* 0x0000000208397824 */ /* 0x000fe200078e0207 */
[----:B------:R-:W-:-:S03]  /*5310*/  IADD3 R156, P2, PT, R13, R70, RZ ;  /* 0x000000460d9c7210 */ /* 0x000fc60007f5e0ff */
[----:B------:R-:W-:Y:S01]  /*5320*/  IMAD R14, R32, 0x2, R57 ;  /* 0x00000002200e7824 */ /* 0x000fe200078e0239 */
[----:B------:R-:W-:Y:S02]  /*5330*/  LEA.HI.X.SX32 R157, R13, R4, 0x1, P2 ;  /* 0x000000040d9d7211 */ /* 0x000fe400010f0eff */
[----:B------:R-:W4:Y:S01]  /*5340*/  LDC R32, c[0x0][0x3d8] ;  /* 0x0000f600ff207b82 */ /* 0x000f220000000800 */
[----:B0-----:R-:W-:-:S04]  /*5350*/  IMAD R13, R21, 0x2, R14 ;  /* 0x00000002150d7824 */ /* 0x001fc800078e020e */
[----:B------:R-:W-:-:S03]  /*5360*/  IMAD R11, R34, 0x2, R13 ;  /* 0x00000002220b7824 */ /* 0x000fc600078e020d */
[----:B------:R-:W0:Y:S01]  /*5370*/  LDC R21, c[0x0][0x3d8] ;  /* 0x0000f600ff157b82 */ /* 0x000e220000000800 */
[----:B------:R-:W-:Y:S01]  /*5380*/  IMAD R55, R36, 0x2, R11 ;  /* 0x0000000224377824 */ /* 0x000fe200078e020b */
[----:B------:R-:W-:-:S03]  /*5390*/  IADD3 R148, P2, PT, R15, R70, RZ ;  /* 0x000000460f947210 */ /* 0x000fc60007f5e0ff */
[----:B-1----:R-:W-:Y:S01]  /*53a0*/  IMAD R12, R12, 0x2, R55 ;  /* 0x000000020c0c7824 */ /* 0x002fe200078e0237 */
[----:B------:R-:W-:Y:S02]  /*53b0*/  LEA.HI.X.SX32 R149, R15, R4, 0x1, P2 ;  /* 0x000000040f957211 */ /* 0x000fe400010f0eff */
[-C--:B------:R-:W-:Y:S01]  /*53c0*/  IADD3 R140, P2, PT, R17, R70.reuse, RZ ;  /* 0x00000046118c7210 */ /* 0x080fe20007f5e0ff */
[----:B----4-:R-:W-:Y:S01]  /*53d0*/  IMAD R15, R31, 0x4, R12 ;  /* 0x000000041f0f7824 */ /* 0x010fe200078e020c */
[----:B------:R-:W-:Y:S01]  /*53e0*/  IADD3 R132, P3, PT, R7, R70, RZ ;  /* 0x0000004607847210 */ /* 0x000fe20007f7e0ff */
[----:B------:R-:W1:Y:S01]  /*53f0*/  LDC R31, c[0x0][0x3d8] ;  /* 0x0000f600ff1f7b82 */ /* 0x000e620000000800 */
[----:B------:R-:W-:Y:S01]  /*5400*/  LEA.HI.X.SX32 R141, R17, R4, 0x1, P2 ;  /* 0x00000004118d7211 */ /* 0x000fe200010f0eff */
[----:B------:R-:W-:Y:S01]  /*5410*/  IMAD R52, R52, 0x2, R15 ;  /* 0x0000000234347824 */ /* 0x000fe200078e020f */
[----:B------:R-:W-:-:S03]  /*5420*/  IADD3 R122, P2, PT, R11, R70, RZ ;  /* 0x000000460b7a7210 */ /* 0x000fc60007f5e0ff */
[----:B------:R-:W-:Y:S01]  /*5430*/  IMAD R8, R37, 0x2, R52 ;  /* 0x0000000225087824 */ /* 0x000fe200078e0234 */
[-C--:B------:R-:W-:Y:S01]  /*5440*/  LEA.HI.X.SX32 R123, R11, R4.reuse, 0x1, P2 ;  /* 0x000000040b7b7211 */ /* 0x080fe200010f0eff */
[----:B------:R-:W-:Y:S01]  /*5450*/  FADD R11, R40, -R125 ;  /* 0x8000007d280b7221 */ /* 0x000fe20000000000 */
[----:B------:R-:W-:Y:S01]  /*5460*/  LEA.HI.X.SX32 R133, R7, R4, 0x1, P3 ;  /* 0x0000000407857211 */ /* 0x000fe200018f0eff */
[----:B------:R-:W4:Y:S01]  /*5470*/  LDC R40, c[0x0][0x3d8] ;  /* 0x0000f600ff287b82 */ /* 0x000f220000000800 */
[----:B------:R-:W-:Y:S01]  /*5480*/  PRMT R29, RZ, 0x7610, R29 ;  /* 0x00007610ff1d7816 */ /* 0x000fe2000000001d */
[----:B------:R-:W2:Y:S01]  /*5490*/  @P0 LDG.E.U8 R35, desc[UR38][R140.64] ;  /* 0x000000268c230981 */ /* 0x000ea2000c1e1100 */
[----:B0-----:R-:W-:Y:S02]  /*54a0*/  IMAD R7, R21, 0x2, R8 ;  /* 0x0000000215077824 */ /* 0x001fe400078e0208 */
[----:B------:R-:W-:Y:S01]  /*54b0*/  FMUL R21, R11, 1.4426950216293334961 ;  /* 0x3fb8aa3b0b157820 */ /* 0x000fe20000400000 */
[C---:B------:R-:W-:Y:S01]  /*54c0*/  IADD3 R114, P2, PT, R15.reuse, R70, RZ ;  /* 0x000000460f727210 */ /* 0x040fe20007f5e0ff */
[----:B------:R-:W-:Y:S01]  /*54d0*/  IMAD R17, R32, 0x2, R7 ;  /* 0x0000000220117824 */ /* 0x000fe200078e0207 */
[----:B------:R-:W0:Y:S02]  /*54e0*/  LDC R11, c[0x0][0x3d8] ;  /* 0x0000f600ff0b7b82 */ /* 0x000e240000000800 */
[----:B------:R-:W-:Y:S01]  /*54f0*/  LEA.HI.X.SX32 R115, R15, R4, 0x1, P2 ;  /* 0x000000040f737211 */ /* 0x000fe200010f0eff */
[----:B------:R-:W2:Y:S01]  /*5500*/  @P0 LDG.E.U8 R29, desc[UR38][R164.64] ;  /* 0x00000026a41d0981 */ /* 0x000ea2000c1e1100 */
[----:B------:R-:W-:-:S02]  /*5510*/  IMAD R32, R42, 0x2, R17 ;  /* 0x000000022a207824 */ /* 0x000fc400078e0211 */
[----:B------:R-:W-:Y:S01]  /*5520*/  FADD R15, R6, -R125 ;  /* 0x8000007d060f7221 */ /* 0x000fe20000000000 */
[----:B------:R-:W-:Y:S01]  /*5530*/  IADD3 R106, P2, PT, R17, R70, RZ ;  /* 0x00000046116a7210 */ /* 0x000fe20007f5e0ff */
[----:B------:R-:W2:Y:S01]  /*5540*/  @P0 LDG.E.U8 R38, desc[UR38][R114.64] ;  /* 0x0000002672260981 */ /* 0x000ea2000c1e1100 */
[----:B------:R-:W-:Y:S02]  /*5550*/  IMAD R6, R41, 0x2, R32 ;  /* 0x0000000229067824 */ /* 0x000fe400078e0220 */
[----:B------:R-:W-:Y:S01]  /*5560*/  FMUL R41, R15, 1.4426950216293334961 ;  /* 0x3fb8aa3b0f297820 */ /* 0x000fe20000400000 */
[----:B------:R-:W-:Y:S01]  /*5570*/  PRMT R33, RZ, 0x7610, R33 ;  /* 0x00007610ff217816 */ /* 0x000fe20000000021 */
[----:B------:R-:W4:Y:S01]  /*5580*/  LDC R42, c[0x0][0x3d8] ;  /* 0x0000f600ff2a7b82 */ /* 0x000f220000000800 */
[----:B------:R-:W-:-:S04]  /*5590*/  IMAD R15, R43, 0x4, R6 ;  /* 0x000000042b0f7824 */ /* 0x000fc800078e0206 */
[----:B-1----:R-:W-:Y:S01]  /*55a0*/  IMAD R31, R31, 0x2, R15 ;  /* 0x000000021f1f7824 */ /* 0x002fe200078e020f */
[----:B------:R-:W-:Y:S01]  /*55b0*/  LEA.HI.X.SX32 R107, R17, R4, 0x1, P2 ;  /* 0x00000004116b7211 */ /* 0x000fe200010f0eff */
[----:B------:R-:W2:Y:S01]  /*55c0*/  @P0 LDG.E.U8 R33, desc[UR38][R156.64] ;  /* 0x000000269c210981 */ /* 0x000ea2000c1e1100 */
[----:B------:R-:W-:Y:S01]  /*55d0*/  PRMT R34, RZ, 0x7610, R34 ;  /* 0x00007610ff227816 */ /* 0x000fe20000000022 */
[----:B----4-:R-:W-:Y:S01]  /*55e0*/  IMAD R10, R40, 0x2, R31 ;  /* 0x00000002280a7824 */ /* 0x010fe200078e021f */
[----:B------:R-:W-:Y:S02]  /*55f0*/  IADD3 R98, P2, PT, R15, R70, RZ ;  /* 0x000000460f627210 */ /* 0x000fe40007f5e0ff */
[----:B------:R-:W-:Y:S02]  /*5600*/  PRMT R36, RZ, 0x7610, R36 ;  /* 0x00007610ff247816 */ /* 0x000fe40000000024 */
[----:B------:R-:W-:Y:S01]  /*5610*/  PRMT R37, RZ, 0x7610, R37 ;  /* 0x00007610ff257816 */ /* 0x000fe20000000025 */
[----:B0-----:R-:W-:Y:S01]  /*5620*/  IMAD R9, R11, 0x2, R10 ;  /* 0x000000020b097824 */ /* 0x001fe200078e020a */
[----:B------:R-:W-:Y:S01]  /*5630*/  LEA.HI.X.SX32 R99, R15, R4, 0x1, P2 ;  /* 0x000000040f637211 */ /* 0x000fe200010f0eff */
[----:B------:R-:W4:Y:S01]  /*5640*/  @P0 LDG.E.U8 R34, desc[UR38][R148.64] ;  /* 0x0000002694220981 */ /* 0x000f22000c1e1100 */
[----:B------:R0:W-:Y:S01]  /*5650*/  MUFU.EX2 R211, R41 ;  /* 0x0000002900d37308 */ /* 0x0001e20000000800 */
[----:B------:R-:W-:Y:S01]  /*5660*/  IMAD R15, R82, 0x2, R9 ;  /* 0x00000002520f7824 */ /* 0x000fe200078e0209 */
[----:B------:R-:W-:Y:S01]  /*5670*/  PRMT R40, RZ, 0x7610, R40 ;  /* 0x00007610ff287816 */ /* 0x000fe20000000028 */
[----:B------:R-:W2:Y:S01]  /*5680*/  @P0 LDG.E.U8 R36, desc[UR38][R132.64] ;  /* 0x0000002684240981 */ /* 0x000ea2000c1e1100 */
[----:B------:R-:W1:Y:S02]  /*5690*/  LDC R17, c[0x0][0x3d8] ;  /* 0x0000f600ff117b82 */ /* 0x000e640000000800 */
[----:B------:R-:W-:Y:S01]  /*56a0*/  IADD3 R90, P2, PT, R15, R70, RZ ;  /* 0x000000460f5a7210 */ /* 0x000fe20007f5e0ff */
[----:B------:R-:W2:Y:S01]  /*56b0*/  @P0 LDG.E.U8 R37, desc[UR38][R122.64] ;  /* 0x000000267a250981 */ /* 0x000ea2000c1e1100 */
[----:B0-----:R-:W-:-:S02]  /*56c0*/  PRMT R41, RZ, 0x7610, R41 ;  /* 0x00007610ff297816 */ /* 0x001fc40000000029 */
[----:B------:R-:W-:Y:S01]  /*56d0*/  LEA.HI.X.SX32 R91, R15, R4, 0x1, P2 ;  /* 0x000000040f5b7211 */ /* 0x000fe200010f0eff */
[----:B------:R-:W2:Y:S01]  /*56e0*/  @P0 LDG.E.U8 R39, desc[UR38][R106.64] ;  /* 0x000000266a270981 */ /* 0x000ea2000c1e1100 */
[----:B------:R-:W0:Y:S03]  /*56f0*/  LDC R11, c[0x0][0x3d8] ;  /* 0x0000f600ff0b7b82 */ /* 0x000e260000000800 */
[----:B------:R-:W2:Y:S04]  /*5700*/  @P0 LDG.E.U8 R40, desc[UR38][R98.64] ;  /* 0x0000002662280981 */ /* 0x000ea8000c1e1100 */
[----:B------:R-:W2:Y:S01]  /*5710*/  @P0 LDG.E.U8 R41, desc[UR38][R90.64] ;  /* 0x000000265a290981 */ /* 0x000ea2000c1e1100 */
[----:B------:R-:W-:Y:S01]  /*5720*/  IMAD R30, R80, 0x2, R15 ;  /* 0x00000002501e7824 */ /* 0x000fe200078e020f */
[----:B------:R-:W0:Y:S01]  /*5730*/  LDC R43, c[0x0][0x3d8] ;  /* 0x0000f600ff2b7b82 */ /* 0x000e220000000800 */
[----:B------:R1:W0:Y:S02]  /*5740*/  MUFU.EX2 R210, R21 ;  /* 0x0000001500d27308 */ /* 0x0002240000000800 */
[----:B-1----:R-:W-:-:S04]  /*5750*/  IMAD R5, R17, 0x2, R30 ;  /* 0x0000000211057824 */ /* 0x002fc800078e021e */
[----:B------:R-:W-:-:S04]  /*5760*/  IMAD R21, R78, 0x4, R5 ;  /* 0x000000044e157824 */ /* 0x000fc800078e0205 */
[----:B------:R-:W-:Y:S01]  /*5770*/  IMAD R17, R42, 0x2, R21 ;  /* 0x000000022a117824 */ /* 0x000fe200078e0215 */
[----:B------:R-:W-:-:S03]  /*5780*/  IADD3 R82, P2, PT, R21, R70, RZ ;  /* 0x0000004615527210 */ /* 0x000fc60007f5e0ff */
[----:B------:R-:W-:Y:S01]  /*5790*/  IMAD R15, R72, 0x2, R17 ;  /* 0x00000002480f7824 */ /* 0x000fe200078e0211 */
[----:B------:R-:W-:-:S03]  /*57a0*/  LEA.HI.X.SX32 R83, R21, R4, 0x1, P2 ;  /* 0x0000000415537211 */ /* 0x000fc600010f0eff */
[----:B0-----:R-:W-:-:S04]  /*57b0*/  IMAD R11, R11, 0x2, R15 ;  /* 0x000000020b0b7824 */ /* 0x001fc800078e020f */
[----:B------:R-:W-:-:S05]  /*57c0*/  IMAD R21, R43, 0x2, R11 ;  /* 0x000000022b157824 */ /* 0x000fca00078e020b */
[----:B------:R-:W-:-:S04]  /*57d0*/  IADD3 R74, P2, PT, R21, R70, RZ ;  /* 0x00000046154a7210 */ /* 0x000fc80007f5e0ff */
[----:B------:R-:W-:Y:S02]  /*57e0*/  LEA.HI.X.SX32 R75, R21, R4, 0x1, P2 ;  /* 0x00000004154b7211 */ /* 0x000fe400010f0eff */
[----:B------:R-:W-:-:S04]  /*57f0*/  IADD3 R202, P2, PT, R44, R70, RZ ;  /* 0x000000462cca7210 */ /* 0x000fc80007f5e0ff */
[----:B------:R-:W-:Y:S02]  /*5800*/  LEA.HI.X.SX32 R203, R44, R4, 0x1, P2 ;  /* 0x000000042ccb7211 */ /* 0x000fe400010f0eff */
[----:B------:R-:W-:-:S04]  /*5810*/  IADD3 R194, P2, PT, R45, R70, RZ ;  /* 0x000000462dc27210 */ /* 0x000fc80007f5e0ff */
[----:B------:R-:W-:Y:S02]  /*5820*/  LEA.HI.X.SX32 R195, R45, R4, 0x1, P2 ;  /* 0x000000042dc37211 */ /* 0x000fe400010f0eff */
[CC--:B------:R-:W-:Y:S02]  /*5830*/  IADD3 R200, P2, PT, R47.reuse, R70.reuse, RZ ;  /* 0x000000462fc87210 */ /* 0x0c0fe40007f5e0ff */
[----:B------:R-:W-:Y:S02]  /*5840*/  IADD3 R178, P3, PT, R46, R70, RZ ;  /* 0x000000462eb27210 */ /* 0x000fe40007f7e0ff */
[----:B------:R-:W-:Y:S02]  /*5850*/  LEA.HI.X.SX32 R201, R47, R4, 0x1, P2 ;  /* 0x000000042fc97211 */ /* 0x000fe400010f0eff */
[----:B------:R-:W-:Y:S02]  /*5860*/  IADD3 R170, P2, PT, R48, R70, RZ ;  /* 0x0000004630aa7210 */ /* 0x000fe40007f5e0ff */
[----:B------:R-:W-:-:S02]  /*5870*/  LEA.HI.X.SX32 R179, R46, R4, 0x1, P3 ;  /* 0x000000042eb37211 */ /* 0x000fc400018f0eff */
[C---:B------:R-:W-:Y:S02]  /*5880*/  IADD3 R162, P3, PT, R59.reuse, R70, RZ ;  /* 0x000000463ba27210 */ /* 0x040fe40007f7e0ff */
[----:B------:R-:W-:Y:S02]  /*5890*/  LEA.HI.X.SX32 R171, R48, R4, 0x1, P2 ;  /* 0x0000000430ab7211 */ /* 0x000fe400010f0eff */
[C---:B------:R-:W-:Y:S02]  /*58a0*/  IADD3 R192, P2, PT, R50.reuse, R70, RZ ;  /* 0x0000004632c07210 */ /* 0x040fe40007f5e0ff */
[----:B------:R-:W-:Y:S02]  /*58b0*/  LEA.HI.X.SX32 R163, R59, R4, 0x1, P3 ;  /* 0x000000043ba37211 */ /* 0x000fe400018f0eff */
[----:B------:R-:W-:Y:S02]  /*58c0*/  IADD3 R154, P3, PT, R49, R70, RZ ;  /* 0x00000046319a7210 */ /* 0x000fe40007f7e0ff */
[----:B------:R-:W-:-:S02]  /*58d0*/  LEA.HI.X.SX32 R193, R50, R4, 0x1, P2 ;  /* 0x0000000432c17211 */ /* 0x000fc400010f0eff */
[----:B------:R-:W-:Y:S02]  /*58e0*/  IADD3 R176, P2, PT, R53, R70, RZ ;  /* 0x0000004635b07210 */ /* 0x000fe40007f5e0ff */
[----:B------:R-:W-:Y:S02]  /*58f0*/  LEA.HI.X.SX32 R155, R49, R4, 0x1, P3 ;  /* 0x00000004319b7211 */ /* 0x000fe400018f0eff */
[----:B------:R-:W-:Y:S02]  /*5900*/  IADD3 R146, P3, PT, R58, R70, RZ ;  /* 0x000000463a927210 */ /* 0x000fe40007f7e0ff */
[----:B------:R-:W-:Y:S02]  /*5910*/  LEA.HI.X.SX32 R177, R53, R4, 0x1, P2 ;  /* 0x0000000435b17211 */ /* 0x000fe400010f0eff */
[----:B------:R-:W-:Y:S02]  /*5920*/  IADD3 R168, P2, PT, R56, R70, RZ ;  /* 0x0000004638a87210 */ /* 0x000fe40007f5e0ff */
[----:B------:R-:W-:-:S02]  /*5930*/  LEA.HI.X.SX32 R147, R58, R4, 0x1, P3 ;  /* 0x000000043a937211 */ /* 0x000fc400018f0eff */
[C---:B------:R-:W-:Y:S02]  /*5940*/  IADD3 R138, P3, PT, R51.reuse, R70, RZ ;  /* 0x00000046338a7210 */ /* 0x040fe40007f7e0ff */
[-C--:B------:R-:W-:Y:S02]  /*5950*/  LEA.HI.X.SX32 R169, R56, R4.reuse, 0x1, P2 ;  /* 0x0000000438a97211 */ /* 0x080fe400010f0eff */
[----:B------:R-:W-:Y:S01]  /*5960*/  PRMT R42, RZ, 0x7610, R42 ;  /* 0x00007610ff2a7816 */ /* 0x000fe2000000002a */
[----:B------:R-:W0:Y:S01]  /*5970*/  LDC R56, c[0x0][0x3d8] ;  /* 0x0000f600ff387b82 */ /* 0x000e220000000800 */
[----:B------:R-:W-:Y:S02]  /*5980*/  PRMT R43, RZ, 0x7610, R43 ;  /* 0x00007610ff2b7816 */ /* 0x000fe4000000002b */
[----:B------:R-:W-:Y:S02]  /*5990*/  LEA.HI.X.SX32 R139, R51, R4, 0x1, P3 ;  /* 0x00000004338b7211 */ /* 0x000fe400018f0eff */
[C---:B------:R-:W-:Y:S01]  /*59a0*/  IADD3 R130, P3, PT, R57.reuse, R70, RZ ;  /* 0x0000004639827210 */ /* 0x040fe20007f7e0ff */
[----:B------:R-:W4:Y:S03]  /*59b0*/  @P0 LDG.E.U8 R42, desc[UR38][R82.64] ;  /* 0x00000026522a0981 */ /* 0x000f26000c1e1100 */
[----:B------:R-:W-:Y:S01]  /*59c0*/  LEA.HI.X.SX32 R131, R57, R4, 0x1, P3 ;  /* 0x0000000439837211 */ /* 0x000fe200018f0eff */
[----:B------:R-:W4:Y:S01]  /*59d0*/  @P0 LDG.E.U8 R43, desc[UR38][R74.64] ;  /* 0x000000264a2b0981 */ /* 0x000f22000c1e1100 */
[----:B------:R-:W-:-:S02]  /*59e0*/  IADD3 R120, P3, PT, R55, R70, RZ ;  /* 0x0000004637787210 */ /* 0x000fc40007f7e0ff */
[----:B------:R-:W-:Y:S02]  /*59f0*/  IADD3 R160, P2, PT, R54, R70, RZ ;  /* 0x0000004636a07210 */ /* 0x000fe40007f5e0ff */
[----:B------:R-:W-:Y:S02]  /*5a00*/  LEA.HI.X.SX32 R121, R55, R4, 0x1, P3 ;  /* 0x0000000437797211 */ /* 0x000fe400018f0eff */
[----:B------:R-:W-:Y:S02]  /*5a10*/  IADD3 R112, P3, PT, R52, R70, RZ ;  /* 0x0000004634707210 */ /* 0x000fe40007f7e0ff */
[-C--:B------:R-:W-:Y:S02]  /*5a20*/  LEA.HI.X.SX32 R161, R54, R4.reuse, 0x1, P2 ;  /* 0x0000000436a17211 */ /* 0x080fe400010f0eff */
[----:B------:R-:W-:Y:S02]  /*5a30*/  LEA.HI.X.SX32 R113, R52, R4, 0x1, P3 ;  /* 0x0000000434717211 */ /* 0x000fe400018f0eff */
[----:B------:R-:W-:-:S02]  /*5a40*/  IADD3 R96, P3, PT, R31, R70, RZ ;  /* 0x000000461f607210 */ /* 0x000fc40007f7e0ff */
[----:B------:R-:W-:Y:S01]  /*5a50*/  IADD3 R104, P2, PT, R32, R70, RZ ;  /* 0x0000004620687210 */ /* 0x000fe20007f5e0ff */
[----:B------:R-:W-:Y:S01]  /*5a60*/  IMAD R69, R69, UR5, RZ ;  /* 0x0000000545457c24 */ /* 0x000fe2000f8e02ff */
[-C--:B------:R-:W-:Y:S01]  /*5a70*/  LEA.HI.X.SX32 R97, R31, R4.reuse, 0x1, P3 ;  /* 0x000000041f617211 */ /* 0x080fe200018f0eff */
[----:B0-----:R-:W-:Y:S01]  /*5a80*/  IMAD R21, R56, 0x2, R21 ;  /* 0x0000000238157824 */ /* 0x001fe200078e0215 */
[----:B------:R-:W-:Y:S02]  /*5a90*/  LEA.HI.X.SX32 R105, R32, R4, 0x1, P2 ;  /* 0x0000000420697211 */ /* 0x000fe400010f0eff */
[-C--:B------:R-:W-:Y:S01]  /*5aa0*/  IADD3 R80, P3, PT, R17, R70.reuse, RZ ;  /* 0x0000004611507210 */ /* 0x080fe20007f7e0ff */
[----:B------:R-:W0:Y:S01]  /*5ab0*/  MUFU.EX2 R62, R62 ;  /* 0x0000003e003e7308 */ /* 0x000e220000000800 */
[----:B------:R-:W-:Y:S01]  /*5ac0*/  LEA.HI R31, R124, 0x5e, RZ, 0x1a ;  /* 0x0000005e7c1f7811 */ /* 0x000fe200078fd0ff */
[----:B------:R-:W-:Y:S01]  /*5ad0*/  FMUL R73, R73, 1.4426950216293334961 ;  /* 0x3fb8aa3b49497820 */ /* 0x000fe20000400000 */
[C---:B------:R-:W-:Y:S01]  /*5ae0*/  IADD3 R88, P2, PT, R30.reuse, R70, RZ ;  /* 0x000000461e587210 */ /* 0x040fe20007f5e0ff */
[----:B------:R-:W1:Y:S01]  /*5af0*/  LDC R32, c[0x0][0x3d8] ;  /* 0x0000f600ff207b82 */ /* 0x000e620000000800 */
[-C--:B------:R-:W-:Y:S01]  /*5b00*/  LEA.HI.X.SX32 R81, R17, R4.reuse, 0x1, P3 ;  /* 0x0000000411517211 */ /* 0x080fe200018f0eff */
[----:B------:R-:W-:Y:S01]  /*5b10*/  IMAD R31, R31, UR9, RZ ;  /* 0x000000091f1f7c24 */ /* 0x000fe2000f8e02ff */
[----:B------:R-:W-:Y:S01]  /*5b20*/  LEA.HI.X.SX32 R89, R30, R4, 0x1, P2 ;  /* 0x000000041e597211 */ /* 0x000fe200010f0eff */
[----:B------:R-:W-:Y:S01]  /*5b30*/  IMAD R68, R68, UR4, RZ ;  /* 0x0000000444447c24 */ /* 0x000fe2000f8e02ff */
[----:B------:R-:W-:-:S02]  /*5b40*/  IADD3 R166, P3, PT, R69, R70, RZ ;  /* 0x0000004645a67210 */ /* 0x000fc40007f7e0ff */
[----:B------:R-:W-:Y:S02]  /*5b50*/  IADD3 R72, P2, PT, R21, R70, RZ ;  /* 0x0000004615487210 */ /* 0x000fe40007f5e0ff */
[----:B------:R-:W-:Y:S01]  /*5b60*/  LEA.HI R30, R124, 0x4e, RZ, 0x1a ;  /* 0x0000004e7c1e7811 */ /* 0x000fe200078fd0ff */
[----:B------:R-:W0:Y:S01]  /*5b70*/  MUFU.EX2 R63, R63 ;  /* 0x0000003f003f7308 */ /* 0x000e220000000800 */
[----:B------:R-:W-:Y:S02]  /*5b80*/  LEA.HI.X.SX32 R167, R69, R4, 0x1, P3 ;  /* 0x0000000445a77211 */ /* 0x000fe400018f0eff */
[-C--:B------:R-:W-:Y:S01]  /*5b90*/  IADD3 R100, P3, PT, R31, R70.reuse, RZ ;  /* 0x000000461f647210 */ /* 0x080fe20007f7e0ff */
[----:B------:R-:W-:Y:S01]  /*5ba0*/  IMAD R30, R30, UR8, RZ ;  /* 0x000000081e1e7c24 */ /* 0x000fe2000f8e02ff */
[----:B------:R-:W-:-:S03]  /*5bb0*/  IADD3 R134, P4, PT, R76, R70, RZ ;  /* 0x000000464c867210 */ /* 0x000fc60007f9e0ff */
[----:B------:R0:W-:Y:S01]  /*5bc0*/  MUFU.EX2 R77, R73 ;  /* 0x00000049004d7308 */ /* 0x0001e20000000800 */
[----:B------:R-:W-:Y:S01]  /*5bd0*/  FADD R60, R210, R60 ;  /* 0x0000003cd23c7221 */ /* 0x000fe20000000000 */
[----:B------:R-:W-:Y:S01]  /*5be0*/  LEA.HI.X.SX32 R101, R31, R4, 0x1, P3 ;  /* 0x000000041f657211 */ /* 0x000fe200018f0eff */
[----:B------:R-:W-:Y:S01]  /*5bf0*/  FMUL R61, R61, 1.4426950216293334961 ;  /* 0x3fb8aa3b3d3d7820 */ /* 0x000fe20000400000 */
[----:B------:R-:W-:Y:S02]  /*5c00*/  IADD3 R158, P3, PT, R25, R70, RZ ;  /* 0x00000046199e7210 */ /* 0x000fe40007f7e0ff */
[----:B0-----:R-:W-:Y:S02]  /*5c10*/  LEA.HI.X.SX32 R73, R21, R4, 0x1, P2 ;  /* 0x0000000415497211 */ /* 0x001fe400010f0eff */
[----:B------:R-:W-:Y:S01]  /*5c20*/  IADD3 R182, P2, PT, R68, R70, RZ ;  /* 0x0000004644b67210 */ /* 0x000fe20007f5e0ff */
[----:B------:R0:W1:Y:S01]  /*5c30*/  MUFU.EX2 R79, R65 ;  /* 0x00000041004f7308 */ /* 0x0000620000000800 */
[----:B------:R-:W-:-:S02]  /*5c40*/  LEA.HI.X.SX32 R135, R76, R4, 0x1, P4 ;  /* 0x000000044c877211 */ /* 0x000fc400020f0eff */
[----:B------:R-:W-:Y:S02]  /*5c50*/  LEA.HI.X.SX32 R183, R68, R4, 0x1, P2 ;  /* 0x0000000444b77211 */ /* 0x000fe400010f0eff */
[-C--:B------:R-:W-:Y:S01]  /*5c60*/  IADD3 R116, P2, PT, R30, R70.reuse, RZ ;  /* 0x000000461e747210 */ /* 0x080fe20007f5e0ff */
[----:B0-----:R-:W-:Y:S01]  /*5c70*/  FADD R65, R64, -R125 ;  /* 0x8000007d40417221 */ /* 0x001fe20000000000 */
[----:B------:R-:W-:Y:S01]  /*5c80*/  IADD3 R198, P4, PT, R27, R70, RZ ;  /* 0x000000461bc67210 */ /* 0x000fe20007f9e0ff */
[----:B------:R-:W-:Y:S01]  /*5c90*/  FADD R60, R211, R60 ;  /* 0x0000003cd33c7221 */ /* 0x000fe20000000000 */
[-C--:B------:R-:W-:Y:S01]  /*5ca0*/  LEA.HI.X.SX32 R159, R25, R4.reuse, 0x1, P3 ;  /* 0x00000004199f7211 */ /* 0x080fe200018f0eff */
[----:B------:R-:W-:Y:S01]  /*5cb0*/  FMUL R65, R65, 1.4426950216293334961 ;  /* 0x3fb8aa3b41417820 */ /* 0x000fe20000400000 */
[----:B------:R-:W-:Y:S01]  /*5cc0*/  PRMT R44, RZ, 0x7610, R44 ;  /* 0x00007610ff2c7816 */ /* 0x000fe2000000002c */
[----:B------:R-:W0:Y:S01]  /*5cd0*/  MUFU.EX2 R61, R61 ;  /* 0x0000003d003d7308 */ /* 0x000e220000000800 */
[----:B------:R-:W-:-:S02]  /*5ce0*/  LEA.HI.X.SX32 R117, R30, R4, 0x1, P2 ;  /* 0x000000041e757211 */ /* 0x000fc400010f0eff */
[----:B------:R-:W-:Y:S01]  /*5cf0*/  IADD3 R142, P3, PT, R19, R70, RZ ;  /* 0x00000046138e7210 */ /* 0x000fe20007f7e0ff */
[----:B------:R-:W-:Y:S01]  /*5d00*/  FADD R60, R62, R60 ;  /* 0x0000003c3e3c7221 */ /* 0x000fe20000000000 */
[----:B------:R-:W-:Y:S01]  /*5d10*/  LEA.HI.X.SX32 R199, R27, R4, 0x1, P4 ;  /* 0x000000041bc77211 */ /* 0x000fe200020f0eff */
[----:B------:R-:W4:Y:S01]  /*5d20*/  @P0 LDG.E.U8 R44, desc[UR38][R202.64] ;  /* 0x00000026ca2c0981 */ /* 0x000f22000c1e1100 */
[-C--:B------:R-:W-:Y:S02]  /*5d30*/  IADD3 R174, P2, PT, R26, R70.reuse, RZ ;  /* 0x000000461aae7210 */ /* 0x080fe40007f5e0ff */
[----:B------:R-:W-:Y:S01]  /*5d40*/  IADD3 R152, P4, PT, R24, R70, RZ ;  /* 0x0000004618987210 */ /* 0x000fe20007f9e0ff */
[----:B------:R-:W0:Y:S01]  /*5d50*/  MUFU.EX2 R65, R65 ;  /* 0x0000004100417308 */ /* 0x000e220000000800 */
[----:B------:R-:W-:Y:S02]  /*5d60*/  PRMT R45, RZ, 0x7610, R45 ;  /* 0x00007610ff2d7816 */ /* 0x000fe4000000002d */
[----:B------:R-:W-:Y:S01]  /*5d70*/  LEA.HI.X.SX32 R143, R19, R4, 0x1, P3 ;  /* 0x00000004138f7211 */ /* 0x000fe200018f0eff */
[----:B------:R-:W-:Y:S01]  /*5d80*/  FADD R60, R63, R60 ;  /* 0x0000003c3f3c7221 */ /* 0x000fe20000000000 */
[----:B------:R-:W-:-:S02]  /*5d90*/  PRMT R46, RZ, 0x7610, R46 ;  /* 0x00007610ff2e7816 */ /* 0x000fc4000000002e */
[----:B------:R-:W-:Y:S01]  /*5da0*/  LEA.HI.X.SX32 R175, R26, R4, 0x1, P2 ;  /* 0x000000041aaf7211 */ /* 0x000fe200010f0eff */
[----:B------:R-:W4:Y:S01]  /*5db0*/  @P0 LDG.E.U8 R45, desc[UR38][R194.64] ;  /* 0x00000026c22d0981 */ /* 0x000f22000c1e1100 */
[----:B------:R-:W-:Y:S02]  /*5dc0*/  IADD3 R126, P3, PT, R13, R70, RZ ;  /* 0x000000460d7e7210 */ /* 0x000fe40007f7e0ff */
[----:B------:R-:W-:Y:S02]  /*5dd0*/  PRMT R47, RZ, 0x7610, R47 ;  /* 0x00007610ff2f7816 */ /* 0x000fe4000000002f */
[----:B------:R-:W-:Y:S02]  /*5de0*/  LEA.HI.X.SX32 R153, R24, R4, 0x1, P4 ;  /* 0x0000000418997211 */ /* 0x000fe400020f0eff */
[----:B------:R-:W-:Y:S02]  /*5df0*/  PRMT R48, RZ, 0x7610, R48 ;  /* 0x00007610ff307816 */ /* 0x000fe40000000030 */
[----:B------:R-:W-:Y:S01]  /*5e00*/  PRMT R49, RZ, 0x7610, R49 ;  /* 0x00007610ff317816 */ /* 0x000fe20000000031 */
[----:B-1----:R-:W-:Y:S01]  /*5e10*/  FADD R60, R79, R60 ;  /* 0x0000003c4f3c7221 */ /* 0x002fe20000000000 */
[-C--:B------:R-:W-:Y:S01]  /*5e20*/  IADD3 R144, P2, PT, R20, R70.reuse, RZ ;  /* 0x0000004614907210 */ /* 0x080fe20007f5e0ff */
[----:B------:R-:W-:Y:S01]  /*5e30*/  IMAD R21, R32, 0x2, R21 ;  /* 0x0000000220157824 */ /* 0x000fe200078e0215 */
[----:B------:R-:W-:Y:S01]  /*5e40*/  IADD3 R136, P4, PT, R18, R70, RZ ;  /* 0x0000004612887210 */ /* 0x000fe20007f9e0ff */
[----:B------:R-:W4:Y:S01]  /*5e50*/  @P0 LDG.E.U8 R46, desc[UR38][R178.64] ;  /* 0x00000026b22e0981 */ /* 0x000f22000c1e1100 */
[----:B------:R-:W-:-:S02]  /*5e60*/  PRMT R50, RZ, 0x7610, R50 ;  /* 0x00007610ff327816 */ /* 0x000fc40000000032 */
[-C--:B------:R-:W-:Y:S01]  /*5e70*/  LEA.HI.X.SX32 R127, R13, R4.reuse, 0x1, P3 ;  /* 0x000000040d7f7211 */ /* 0x080fe200018f0eff */
[----:B------:R-:W-:Y:S01]  /*5e80*/  IMAD R71, R71, UR6, RZ ;  /* 0x0000000647477c24 */ /* 0x000fe2000f8e02ff */
[----:B------:R-:W-:Y:S01]  /*5e90*/  PRMT R51, RZ, 0x7610, R51 ;  /* 0x00007610ff337816 */ /* 0x000fe20000000033 */
[----:B------:R-:W4:Y:S01]  /*5ea0*/  @P0 LDG.E.U8 R47, desc[UR38][R170.64] ;  /* 0x00000026aa2f0981 */ /* 0x000f22000c1e1100 */
[----:B------:R-:W-:Y:S02]  /*5eb0*/  LEA.HI.X.SX32 R145, R20, R4, 0x1, P2 ;  /* 0x0000000414917211 */ /* 0x000fe400010f0eff */
[----:B------:R-:W-:Y:S01]  /*5ec0*/  IADD3 R108, P3, PT, R7, R70, RZ ;  /* 0x00000046076c7210 */ /* 0x000fe20007f7e0ff */
[----:B------:R-:W4:Y:S01]  /*5ed0*/  @P0 LDG.E.U8 R48, desc[UR38][R162.64] ;  /* 0x00000026a2300981 */ /* 0x000f22000c1e1100 */
[----:B------:R-:W-:Y:S02]  /*5ee0*/  PRMT R53, RZ, 0x7610, R53 ;  /* 0x00007610ff357816 */ /* 0x000fe40000000035 */
[----:B------:R-:W-:-:S02]  /*5ef0*/  LEA.HI R32, R124, 0x6e, RZ, 0x1a ;  /* 0x0000006e7c207811 */ /* 0x000fc400078fd0ff */
[----:B------:R-:W-:Y:S01]  /*5f00*/  PRMT R55, RZ, 0x7610, R55 ;  /* 0x00007610ff377816 */ /* 0x000fe20000000037 */
[----:B------:R-:W-:Y:S01]  /*5f10*/  FADD R60, R77, R60 ;  /* 0x0000003c4d3c7221 */ /* 0x000fe20000000000 */
[----:B------:R-:W-:Y:S01]  /*5f20*/  LEA.HI.X.SX32 R137, R18, R4, 0x1, P4 ;  /* 0x0000000412897211 */ /* 0x000fe200020f0eff */
[----:B------:R-:W4:Y:S01]  /*5f30*/  @P0 LDG.E.U8 R49, desc[UR38][R154.64] ;  /* 0x000000269a310981 */ /* 0x000f22000c1e1100 */
[-C--:B------:R-:W-:Y:S02]  /*5f40*/  IADD3 R128, P2, PT, R14, R70.reuse, RZ ;  /* 0x000000460e807210 */ /* 0x080fe40007f5e0ff */
[----:B------:R-:W-:Y:S01]  /*5f50*/  IADD3 R118, P4, PT, R12, R70, RZ ;  /* 0x000000460c767210 */ /* 0x000fe20007f9e0ff */
[----:B------:R-:W4:Y:S01]  /*5f60*/  @P0 LDG.E.U8 R50, desc[UR38][R146.64] ;  /* 0x0000002692320981 */ /* 0x000f22000c1e1100 */
[----:B------:R-:W-:Y:S02]  /*5f70*/  PRMT R59, RZ, 0x7610, R59 ;  /* 0x00007610ff3b7816 */ /* 0x000fe4000000003b */
[----:B------:R-:W-:Y:S01]  /*5f80*/  PRMT R58, RZ, 0x7610, R58 ;  /* 0x00007610ff3a7816 */ /* 0x000fe2000000003a */
[----:B------:R-:W4:Y:S01]  /*5f90*/  @P0 LDG.E.U8 R51, desc[UR38][R138.64] ;  /* 0x000000268a330981 */ /* 0x000f22000c1e1100 */
[-C--:B------:R-:W-:Y:S01]  /*5fa0*/  LEA.HI.X.SX32 R109, R7, R4.reuse, 0x1, P3 ;  /* 0x00000004076d7211 */ /* 0x080fe200018f0eff */
[----:B------:R-:W-:Y:S01]  /*5fb0*/  IMAD R32, R32, UR12, RZ ;  /* 0x0000000c20207c24 */ /* 0x000fe2000f8e02ff */
[----:B------:R-:W-:Y:S01]  /*5fc0*/  PRMT R57, RZ, 0x7610, R57 ;  /* 0x00007610ff397816 */ /* 0x000fe20000000039 */
[----:B------:R-:W4:Y:S01]  /*5fd0*/  @P0 LDG.E.U8 R53, desc[UR38][R130.64] ;  /* 0x0000002682350981 */ /* 0x000f22000c1e1100 */
[----:B------:R-:W-:-:S02]  /*5fe0*/  LEA.HI.X.SX32 R129, R14, R4, 0x1, P2 ;  /* 0x000000040e817211 */ /* 0x000fc400010f0eff */
[-C--:B------:R-:W-:Y:S02]  /*5ff0*/  IADD3 R92, P3, PT, R9, R70.reuse, RZ ;  /* 0x00000046095c7210 */ /* 0x080fe40007f7e0ff */
[----:B------:R-:W-:Y:S02]  /*6000*/  PRMT R56, RZ, 0x7610, R56 ;  /* 0x00007610ff387816 */ /* 0x000fe40000000038 */
[----:B------:R-:W-:Y:S02]  /*6010*/  LEA.HI R17, R124, 0x7e, RZ, 0x1a ;  /* 0x0000007e7c117811 */ /* 0x000fe400078fd0ff */
[----:B------:R-:W-:Y:S01]  /*6020*/  IADD3 R150, P5, PT, R71, R70, RZ ;  /* 0x0000004647967210 */ /* 0x000fe20007fbe0ff */
[----:B0-----:R-:W-:Y:S01]  /*6030*/  FADD R60, R61, R60 ;  /* 0x0000003c3d3c7221 */ /* 0x001fe20000000000 */
[----:B------:R-:W-:Y:S01]  /*6040*/  LEA.HI.X.SX32 R119, R12, R4, 0x1, P4 ;  /* 0x000000040c777211 */ /* 0x000fe200020f0eff */
[----:B------:R-:W4:Y:S01]  /*6050*/  @P0 LDG.E.U8 R55, desc[UR38][R120.64] ;  /* 0x0000002678370981 */ /* 0x000f22000c1e1100 */
[----:B------:R-:W-:-:S02]  /*6060*/  IADD3 R110, P2, PT, R8, R70, RZ ;  /* 0x00000046086e7210 */ /* 0x000fc40007f5e0ff */
[----:B------:R-:W-:Y:S01]  /*6070*/  PRMT R54, RZ, 0x7610, R54 ;  /* 0x00007610ff367816 */ /* 0x000fe20000000036 */
[----:B------:R-:W4:Y:S01]  /*6080*/  @P0 LDG.E.U8 R59, desc[UR38][R112.64] ;  /* 0x00000026703b0981 */ /* 0x000f22000c1e1100 */
[----:B------:R-:W-:Y:S02]  /*6090*/  IADD3 R102, P4, PT, R6, R70, RZ ;  /* 0x0000004606667210 */ /* 0x000fe40007f9e0ff */
[----:B------:R-:W-:Y:S01]  /*60a0*/  PRMT R52, RZ, 0x7610, R52 ;  /* 0x00007610ff347816 */ /* 0x000fe20000000034 */
[----:B------:R-:W4:Y:S01]  /*60b0*/  @P0 LDG.E.U8 R58, desc[UR38][R104.64] ;  /* 0x00000026683a0981 */ /* 0x000f22000c1e1100 */
[----:B------:R-:W-:Y:S02]  /*60c0*/  F2FP.SATFINITE.E4M3.F32.PACK_AB_MERGE_C R209, R63, R62, RZ ;  /* 0x0000003e3fd1723e */ /* 0x000fe400048070ff */
[----:B------:R-:W-:Y:S01]  /*60d0*/  PRMT R64, RZ, 0x7610, R64 ;  /* 0x00007610ff407816 */ /* 0x000fe20000000040 */
[----:B------:R-:W4:Y:S01]  /*60e0*/  @P0 LDG.E.U8 R57, desc[UR38][R96.64] ;  /* 0x0000002660390981 */ /* 0x000f22000c1e1100 */
[-C--:B------:R-:W-:Y:S01]  /*60f0*/  LEA.HI.X.SX32 R93, R9, R4.reuse, 0x1, P3 ;  /* 0x00000004095d7211 */ /* 0x080fe200018f0eff */
[----:B------:R-:W-:Y:S01]  /*6100*/  IMAD R17, R17, UR13, RZ ;  /* 0x0000000d11117c24 */ /* 0x000fe2000f8e02ff */
[----:B------:R-:W-:Y:S01]  /*6110*/  PRMT R63, RZ, 0x7610, R63 ;  /* 0x00007610ff3f7816 */ /* 0x000fe2000000003f */
[----:B------:R-:W4:Y:S01]  /*6120*/  @P0 LDG.E.U8 R56, desc[UR38][R88.64] ;  /* 0x0000002658380981 */ /* 0x000f22000c1e1100 */
[----:B------:R-:W-:-:S02]  /*6130*/  LEA.HI.X.SX32 R151, R71, R4, 0x1, P5 ;  /* 0x0000000447977211 */ /* 0x000fc400028f0eff */
[----:B------:R-:W-:Y:S01]  /*6140*/  LEA.HI.X.SX32 R111, R8, R4, 0x1, P2 ;  /* 0x00000004086f7211 */ /* 0x000fe200010f0eff */
[----:B------:R-:W4:Y:S01]  /*6150*/  @P0 LDG.E.U8 R54, desc[UR38][R80.64] ;  /* 0x0000002650360981 */ /* 0x000f22000c1e1100 */
[-C--:B------:R-:W-:Y:S02]  /*6160*/  IADD3 R76, P3, PT, R11, R70.reuse, RZ ;  /* 0x000000460b4c7210 */ /* 0x080fe40007f7e0ff */
[C---:B------:R-:W-:Y:S01]  /*6170*/  F2FP.SATFINITE.E4M3.F32.PACK_AB_MERGE_C R212, R65.reuse, R61, RZ ;  /* 0x0000003d41d4723e */ /* 0x040fe200048070ff */
[----:B------:R-:W-:Y:S01]  /*6180*/  FADD R65, R65, R60 ;  /* 0x0000003c41417221 */ /* 0x000fe20000000000 */
[----:B------:R-:W-:Y:S01]  /*6190*/  PRMT R62, RZ, 0x7610, R62 ;  /* 0x00007610ff3e7816 */ /* 0x000fe2000000003e */
[----:B------:R-:W-:Y:S01]  /*61a0*/  IMAD.MOV.U32 R31, RZ, RZ, R77 ;  /* 0x000000ffff1f7224 */ /* 0x000fe200078e004d */
[----:B------:R-:W-:Y:S01]  /*61b0*/  IADD3 R84, P5, PT, R32, R70, RZ ;  /* 0x0000004620547210 */ /* 0x000fe20007fbe0ff */
[----:B------:R-:W4:Y:S01]  /*61c0*/  @P0 LDG.E.U8 R52, desc[UR38][R72.64] ;  /* 0x0000002648340981 */ /* 0x000f22000c1e1100 */
[----:B------:R-:W-:-:S02]  /*61d0*/  LEA.HI.X.SX32 R103, R6, R4, 0x1, P4 ;  /* 0x0000000406677211 */ /* 0x000fc400020f0eff */
[-C--:B------:R-:W-:Y:S01]  /*61e0*/  IADD3 R94, P2, PT, R10, R70.reuse, RZ ;  /* 0x000000460a5e7210 */ /* 0x080fe20007f5e0ff */
[----:B------:R-:W4:Y:S01]  /*61f0*/  @P0 LDG.E.U8 R64, desc[UR38][R200.64] ;  /* 0x00000026c8400981 */ /* 0x000f22000c1e1100 */
[----:B------:R-:W-:Y:S02]  /*6200*/  PRMT R61, RZ, 0x7610, R61 ;  /* 0x00007610ff3d7816 */ /* 0x000fe4000000003d */
[----:B------:R-:W-:Y:S01]  /*6210*/  IADD3 R86, P4, PT, R5, R70, RZ ;  /* 0x0000004605567210 */ /* 0x000fe20007f9e0ff */
[----:B------:R-:W4:Y:S01]  /*6220*/  @P0 LDG.E.U8 R63, desc[UR38][R192.64] ;  /* 0x00000026c03f0981 */ /* 0x000f22000c1e1100 */
[----:B------:R-:W-:Y:S02]  /*6230*/  PRMT R60, RZ, 0x7610, R60 ;  /* 0x00007610ff3c7816 */ /* 0x000fe4000000003c */
[----:B------:R-:W-:Y:S01]  /*6240*/  LEA.HI.X.SX32 R77, R11, R4, 0x1, P3 ;  /* 0x000000040b4d7211 */ /* 0x000fe200018f0eff */
[----:B------:R-:W4:Y:S01]  /*6250*/  @P0 LDG.E.U8 R62, desc[UR38][R176.64] ;  /* 0x00000026b03e0981 */ /* 0x000f22000c1e1100 */
[----:B------:R-:W-:-:S02]  /*6260*/  PRMT R27, RZ, 0x7610, R27 ;  /* 0x00007610ff1b7816 */ /* 0x000fc4000000001b */
[-C--:B------:R-:W-:Y:S01]  /*6270*/  LEA.HI.X.SX32 R85, R32, R4.reuse, 0x1, P5 ;  /* 0x0000000420557211 */ /* 0x080fe200028f0eff */
[----:B------:R-:W4:Y:S01]  /*6280*/  @P0 LDG.E.U8 R61, desc[UR38][R168.64] ;  /* 0x00000026a83d0981 */ /* 0x000f22000c1e1100 */
[-C--:B------:R-:W-:Y:S02]  /*6290*/  LEA.HI.X.SX32 R95, R10, R4.reuse, 0x1, P2 ;  /* 0x000000040a5f7211 */ /* 0x080fe400010f0eff */
[----:B------:R-:W-:Y:S01]  /*62a0*/  PRMT R11, RZ, 0x7610, R11 ;  /* 0x00007610ff0b7816 */ /* 0x000fe2000000000b */
[----:B------:R-:W4:Y:S01]  /*62b0*/  @P0 LDG.E.U8 R60, desc[UR38][R160.64] ;  /* 0x00000026a03c0981 */ /* 0x000f22000c1e1100 */
[----:B------:R-:W-:Y:S02]  /*62c0*/  LEA.HI.X.SX32 R87, R5, R4, 0x1, P4 ;  /* 0x0000000405577211 */ /* 0x000fe400020f0eff */
[-C--:B------:R-:W-:Y:S01]  /*62d0*/  IADD3 R68, P5, PT, R17, R70.reuse, RZ ;  /* 0x0000004611447210 */ /* 0x080fe20007fbe0ff */
[----:B------:R-:W4:Y:S01]  /*62e0*/  @P0 LDG.E.U8 R27, desc[UR38][R152.64] ;  /* 0x00000026981b0981 */ /* 0x000f22000c1e1100 */
[----:B------:R-:W-:-:S02]  /*62f0*/  IADD3 R78, P2, PT, R15, R70, RZ ;  /* 0x000000460f4e7210 */ /* 0x000fc40007f5e0ff */
[----:B------:R-:W-:Y:S02]  /*6300*/  PRMT R10, RZ, 0x7610, R10 ;  /* 0x00007610ff0a7816 */ /* 0x000fe4000000000a */
[----:B------:R-:W-:Y:S02]  /*6310*/  PRMT R9, RZ, 0x7610, R9 ;  /* 0x00007610ff097816 */ /* 0x000fe40000000009 */
[----:B------:R-:W-:Y:S01]  /*6320*/  PRMT R8, RZ, 0x7610, R8 ;  /* 0x00007610ff087816 */ /* 0x000fe20000000008 */
[----:B------:R-:W-:Y:S01]  /*6330*/  IMAD.MOV.U32 R32, RZ, RZ, R79 ;  /* 0x000000ffff207224 */ /* 0x000fe200078e004f */
[----:B------:R-:W-:Y:S01]  /*6340*/  IADD3 R70, P4, PT, R21, R70, RZ ;  /* 0x0000004615467210 */ /* 0x000fe20007f9e0ff */
[----:B------:R-:W4:Y:S01]  /*6350*/  @P0 LDG.E.U8 R11, desc[UR38][R144.64] ;  /* 0x00000026900b0981 */ /* 0x000f22000c1e1100 */
[----:B------:R-:W-:Y:S02]  /*6360*/  PRMT R7, RZ, 0x7610, R7 ;  /* 0x00007610ff077816 */ /* 0x000fe40000000007 */
[----:B------:R-:W-:Y:S01]  /*6370*/  PRMT R6, RZ, 0x7610, R6 ;  /* 0x00007610ff067816 */ /* 0x000fe20000000006 */
[----:B------:R-:W4:Y:S01]  /*6380*/  @P0 LDG.E.U8 R10, desc[UR38][R136.64] ;  /* 0x00000026880a0981 */ /* 0x000f22000c1e1100 */
[----:B------:R-:W-:-:S02]  /*6390*/  LEA.HI.X.SX32 R69, R17, R4, 0x1, P5 ;  /* 0x0000000411457211 */ /* 0x000fc400028f0eff */
[-C--:B------:R-:W-:Y:S01]  /*63a0*/  LEA.HI.X.SX32 R79, R15, R4.reuse, 0x1, P2 ;  /* 0x000000040f4f7211 */ /* 0x080fe200010f0eff */
[----:B------:R-:W4:Y:S01]  /*63b0*/  @P0 LDG.E.U8 R9, desc[UR38][R128.64] ;  /* 0x0000002680090981 */ /* 0x000f22000c1e1100 */
[----:B------:R-:W-:Y:S02]  /*63c0*/  LEA.HI.X.SX32 R71, R21, R4, 0x1, P4 ;  /* 0x0000000415477211 */ /* 0x000fe400020f0eff */
[----:B------:R-:W-:Y:S01]  /*63d0*/  PRMT R5, RZ, 0x7610, R5 ;  /* 0x00007610ff057816 */ /* 0x000fe20000000005 */
[----:B------:R-:W4:Y:S01]  /*63e0*/  @P0 LDG.E.U8 R8, desc[UR38][R118.64] ;  /* 0x0000002676080981 */ /* 0x000f22000c1e1100 */
[----:B------:R-:W-:Y:S02]  /*63f0*/  PRMT R4, RZ, 0x7610, R4 ;  /* 0x00007610ff047816 */ /* 0x000fe40000000004 */
[----:B------:R-:W-:Y:S01]  /*6400*/  PRMT R12, RZ, 0x7610, R12 ;  /* 0x00007610ff0c7816 */ /* 0x000fe2000000000c */
[----:B------:R-:W4:Y:S01]  /*6410*/  @P0 LDG.E.U8 R7, desc[UR38][R110.64] ;  /* 0x000000266e070981 */ /* 0x000f22000c1e1100 */
[----:B------:R-:W-:-:S03]  /*6420*/  PRMT R13, RZ, 0x7610, R13 ;  /* 0x00007610ff0d7816 */ /* 0x000fc6000000000d */
[----:B------:R-:W4:Y:S04]  /*6430*/  @P0 LDG.E.U8 R6, desc[UR38][R102.64] ;  /* 0x0000002666060981 */ /* 0x000f28000c1e1100 */
[----:B------:R-:W4:Y:S04]  /*6440*/  @P0 LDG.E.U8 R5, desc[UR38][R94.64] ;  /* 0x000000265e050981 */ /* 0x000f28000c1e1100 */
[----:B------:R-:W4:Y:S04]  /*6450*/  @P0 LDG.E.U8 R4, desc[UR38][R86.64] ;  /* 0x0000002656040981 */ /* 0x000f28000c1e1100 */
[----:B------:R-:W4:Y:S04]  /*6460*/  @P0 LDG.E.U8 R12, desc[UR38][R78.64] ;  /* 0x000000264e0c0981 */ /* 0x000f28000c1e1100 */
[----:B------:R-:W4:Y:S01]  /*6470*/  @P0 LDG.E.U8 R13, desc[UR38][R70.64] ;  /* 0x00000026460d0981 */ /* 0x000f22000c1e1100 */
[----:B------:R-:W-:-:S05]  /*6480*/  LOP3.LUT R124, R124, 0x7f, RZ, 0xc0, !PT ;  /* 0x0000007f7c7c7812 */ /* 0x000fca00078ec0ff */
[----:B------:R-:W-:Y:S04]  /*6490*/  STS.U8 [R124+UR19+0x2000], R16 ;  /* 0x002000107c007988 */ /* 0x000fe80008000013 */
[----:B--2---:R0:W-:Y:S01]  /*64a0*/  STS.U8 [R124+UR19+0x2200], R22 ;  /* 0x002200167c007988 */ /* 0x0041e20008000013 */
[----:B------:R-:W-:-:S03]  /*64b0*/  PRMT R24, RZ, 0x7610, R24 ;  /* 0x00007610ff187816 */ /* 0x000fc60000000018 */
[----:B------:R1:W-:Y:S01]  /*64c0*/  STS.U8 [R124+UR19+0x2400], R23 ;  /* 0x002400177c007988 */ /* 0x0003e20008000013 */
[----:B------:R-:W-:-:S03]  /*64d0*/  PRMT R21, RZ, 0x7610, R21 ;  /* 0x00007610ff157816 */ /* 0x000fc60000000015 */
[----:B---3--:R-:W-:Y:S01]  /*64e0*/  STS.U8 [R124+UR19+0x2600], R28 ;  /* 0x0026001c7c007988 */ /* 0x008fe20008000013 */
[----:B------:R-:W-:Y:S02]  /*64f0*/  PRMT R20, RZ, 0x7610, R20 ;  /* 0x00007610ff147816 */ /* 0x000fe40000000014 */
[----:B0-----:R-:W-:Y:S01]  /*6500*/  PRMT R22, RZ, 0x7610, R22 ;  /* 0x00007610ff167816 */ /* 0x001fe20000000016 */
[----:B------:R0:W-:Y:S01]  /*6510*/  STS.U8 [R124+UR19+0x2800], R29 ;  /* 0x0028001d7c007988 */ /* 0x0001e20008000013 */
[----:B------:R-:W-:Y:S02]  /*6520*/  PRMT R19, RZ, 0x7610, R19 ;  /* 0x00007610ff137816 */ /* 0x000fe40000000013 */
[----:B-1----:R-:W-:Y:S01]  /*6530*/  PRMT R23, RZ, 0x7610, R23 ;  /* 0x00007610ff177816 */ /* 0x002fe20000000017 */
[----:B------:R-:W2:Y:S01]  /*6540*/  @P0 LDG.E.U8 R24, desc[UR38][R198.64] ;  /* 0x00000026c6180981 */ /* 0x000ea2000c1e1100 */
[----:B------:R-:W-:Y:S02]  /*6550*/  PRMT R18, RZ, 0x7610, R18 ;  /* 0x00007610ff127816 */ /* 0x000fe40000000012 */
[----:B------:R-:W-:Y:S01]  /*6560*/  PRMT R17, RZ, 0x7610, R17 ;  /* 0x00007610ff117816 */ /* 0x000fe20000000011 */
[----:B------:R-:W3:Y:S01]  /*6570*/  @P0 LDG.E.U8 R22, desc[UR38][R174.64] ;  /* 0x00000026ae160981 */ /* 0x000ee2000c1e1100 */
[----:B------:R-:W-:-:S02]  /*6580*/  PRMT R16, RZ, 0x7610, R16 ;  /* 0x00007610ff107816 */ /* 0x000fc40000000010 */
[----:B------:R-:W-:Y:S01]  /*6590*/  PRMT R15, RZ, 0x7610, R15 ;  /* 0x00007610ff0f7816 */ /* 0x000fe2000000000f */
[----:B------:R-:W2:Y:S01]  /*65a0*/  @P0 LDG.E.U8 R23, desc[UR38][R182.64] ;  /* 0x00000026b6170981 */ /* 0x000ea2000c1e1100 */
[----:B------:R-:W-:Y:S02]  /*65b0*/  PRMT R14, RZ, 0x7610, R14 ;  /* 0x00007610ff0e7816 */ /* 0x000fe4000000000e */
[----:B------:R-:W-:Y:S01]  /*65c0*/  PRMT R26, RZ, 0x7610, R26 ;  /* 0x00007610ff1a7816 */ /* 0x000fe2000000001a */
[----:B------:R-:W2:Y:S01]  /*65d0*/  @P0 LDG.E.U8 R21, desc[UR38][R166.64] ;  /* 0x00000026a6150981 */ /* 0x000ea2000c1e1100 */
[----:B------:R-:W-:Y:S02]  /*65e0*/  PRMT R25, RZ, 0x7610, R25 ;  /* 0x00007610ff197816 */ /* 0x000fe40000000019 */
[----:B------:R-:W-:Y:S01]  /*65f0*/  PRMT R30, RZ, 0x7610, R30 ;  /* 0x00007610ff1e7816 */ /* 0x000fe2000000001e */
[----:B------:R-:W2:Y:S01]  /*6600*/  @P0 LDG.E.U8 R20, desc[UR38][R158.64] ;  /* 0x000000269e140981 */ /* 0x000ea2000c1e1100 */
[----:B0-----:R-:W-:-:S02]  /*6610*/  PRMT R29, RZ, 0x7610, R29 ;  /* 0x00007610ff1d7816 */ /* 0x001fc4000000001d */
[----:B------:R-:W-:Y:S01]  /*6620*/  PRMT R28, RZ, 0x7610, R28 ;  /* 0x00007610ff1c7816 */ /* 0x000fe2000000001c */
[----:B------:R-:W2:Y:S04]  /*6630*/  @P0 LDG.E.U8 R19, desc[UR38][R150.64] ;  /* 0x0000002696130981 */ /* 0x000ea8000c1e1100 */
        /* <DEDUP_REMOVED lines=10> */
[----:B------:R0:W-:Y:S04]  /*66e0*/  STS.U8 [R124+UR19+0x2a00], R33 ;  /* 0x002a00217c007988 */ /* 0x0001e80008000013 */
[----:B----4-:R1:W-:Y:S04]  /*66f0*/  STS.U8 [R124+UR19+0x2c00], R34 ;  /* 0x002c00227c007988 */ /* 0x0103e80008000013 */
[----:B------:R4:W-:Y:S01]  /*6700*/  STS.U8 [R124+UR19+0x2e00], R35 ;  /* 0x002e00237c007988 */ /* 0x0009e20008000013 */
[----:B0-----:R-:W-:-:S03]  /*6710*/  IMAD.MOV.U32 R33, RZ, RZ, R212 ;  /* 0x000000ffff217224 */ /* 0x001fc600078e00d4 */
[----:B------:R0:W5:Y:S01]  /*6720*/  LDL.LU R212, [R1+0x168] ;  /* 0x0001680001d47983 */ /* 0x0001620000300800 */
[----:B-1----:R-:W-:-:S03]  /*6730*/  IMAD.MOV.U32 R34, RZ, RZ, R211 ;  /* 0x000000ffff227224 */ /* 0x002fc600078e00d3 */
[----:B------:R0:W5:Y:S01]  /*6740*/  LDL.LU R211, [R1+0x164] ;  /* 0x0001640001d37983 */ /* 0x0001620000300800 */
[----:B----4-:R-:W-:-:S03]  /*6750*/  IMAD.MOV.U32 R35, RZ, RZ, R210 ;  /* 0x000000ffff237224 */ /* 0x010fc600078e00d2 */
[----:B------:R1:W-:Y:S04]  /*6760*/  STS.U8 [R124+UR19+0x3000], R36 ;  /* 0x003000247c007988 */ /* 0x0003e80008000013 */
[----:B------:R0:W5:Y:S04]  /*6770*/  LDL.LU R210, [R1+0x160] ;  /* 0x0001600001d27983 */ /* 0x0001680000300800 */
[----:B------:R4:W-:Y:S01]  /*6780*/  STS.U8 [R124+UR19+0x3200], R37 ;  /* 0x003200257c007988 */ /* 0x0009e20008000013 */
[----:B-1----:R-:W-:-:S03]  /*6790*/  IMAD.MOV.U32 R36, RZ, RZ, R209 ;  /* 0x000000ffff247224 */ /* 0x002fc600078e00d1 */
[----:B------:R0:W5:Y:S04]  /*67a0*/  LDL.LU R209, [R1+0x15c] ;  /* 0x00015c0001d17983 */ /* 0x0001680000300800 */
[----:B------:R1:W-:Y:S01]  /*67b0*/  STS.U8 [R124+UR19+0x3400], R38 ;  /* 0x003400267c007988 */ /* 0x0003e20008000013 */
[----:B----4-:R-:W-:-:S03]  /*67c0*/  IMAD.MOV.U32 R37, RZ, RZ, R208 ;  /* 0x000000ffff257224 */ /* 0x010fc600078e00d0 */
        /* <DEDUP_REMOVED lines=9> */
[----:B------:R0:W5:Y:S01]  /*6860*/  LDL.LU R3, [R1+0x14c] ;  /* 0x00014c0001037983 */ /* 0x0001620000300800 */
[----:B----4-:R-:W-:-:S03]  /*6870*/  IMAD.MOV.U32 R41, RZ, RZ, R2 ;  /* 0x000000ffff297224 */ /* 0x010fc600078e0002 */
[----:B------:R0:W5:Y:S04]  /*6880*/  LDL.LU R2, [R1+0x148] ;  /* 0x0001480001027983 */ /* 0x0001680000300800 */
[----:B------:R-:W-:Y:S04]  /*6890*/  STS.U8 [R124+UR19+0x3c00], R42 ;  /* 0x003c002a7c007988 */ /* 0x000fe80008000013 */
[----:B------:R1:W-:Y:S02]  /*68a0*/  STS.U8 [R124+UR19+0x3e00], R43 ;  /* 0x003e002b7c007988 */ /* 0x0003e40008000013 */
[----:B-1----:R-:W1:Y:S01]  /*68b0*/  S2R R43, SR_TID.X ;  /* 0x00000000002b7919 */ /* 0x002e620000002100 */
[----:B------:R-:W-:Y:S01]  /*68c0*/  LOP3.LUT R124, R124, 0x20, RZ, 0x3c, !PT ;  /* 0x000000207c7c7812 */ /* 0x000fe200078e3cff */
[----:B------:R-:W-:Y:S01]  /*68d0*/  IMAD.MOV.U32 R42, RZ, RZ, R252 ;  /* 0x000000ffff2a7224 */ /* 0x000fe200078e00fc */
[----:B-1----:R-:W-:-:S04]  /*68e0*/  LOP3.LUT R43, R43, 0x7f, RZ, 0xc0, !PT ;  /* 0x0000007f2b2b7812 */ /* 0x002fc800078ec0ff */
[----:B------:R-:W-:-:S05]  /*68f0*/  LOP3.LUT R43, R43, 0x10, RZ, 0x3c, !PT ;  /* 0x000000102b2b7812 */ /* 0x000fca00078e3cff */
[----:B------:R1:W-:Y:S04]  /*6900*/  STS.U8 [R43+UR19+0x2080], R44 ;  /* 0x0020802c2b007988 */ /* 0x0003e80008000013 */
[----:B------:R-:W-:Y:S01]  /*6910*/  STS.U8 [R43+UR19+0x2280], R45 ;  /* 0x0022802d2b007988 */ /* 0x000fe20008000013 */
[----:B-1----:R-:W1:Y:S03]  /*6920*/  S2R R44, SR_TID.X ;  /* 0x00000000002c7919 */ /* 0x002e660000002100 */
        /* <DEDUP_REMOVED lines=16> */
[----:B------:R-:W0:Y:S03]  /*6a30*/  S2R R252, SR_TID.X ;  /* 0x0000000000fc7919 */ /* 0x000e260000002100 */
        /* <DEDUP_REMOVED lines=11> */
[----:B------:R0:W-:Y:S01]  /*6af0*/  STS.U8 [R124+UR19+0x3b00], R4 ;  /* 0x003b00047c007988 */ /* 0x0001e20008000013 */
[----:B----4-:R-:W-:-:S03]  /*6b00*/  IMAD.MOV.U32 R43, RZ, RZ, R220 ;  /* 0x000000ffff2b7224 */ /* 0x010fc600078e00dc */
[----:B------:R-:W4:Y:S01]  /*6b10*/  SHFL.BFLY PT, R5, R65, 0x10, 0x1f ;  /* 0x0e001f0041057f89 */ /* 0x000f2200000e0000 */
[----:B-1----:R-:W-:-:S03]  /*6b20*/  LOP3.LUT R6, R44, 0x60, RZ, 0xc0, !PT ;  /* 0x000000602c067812 */ /* 0x002fc600078ec0ff */
[----:B------:R-:W-:Y:S01]  /*6b30*/  STS.U8 [R124+UR19+0x3d00], R12 ;  /* 0x003d000c7c007988 */ /* 0x000fe20008000013 */
[----:B0-----:R-:W-:-:S03]  /*6b40*/  IMAD.SHL.U32 R4, R44, 0x8, RZ ;  /* 0x000000082c047824 */ /* 0x001fc600078e00ff */
[----:B------:R0:W-:Y:S01]  /*6b50*/  STS.U8 [R124+UR19+0x3f00], R13 ;  /* 0x003f000d7c007988 */ /* 0x0001e20008000013 */
[----:B------:R-:W-:Y:S02]  /*6b60*/  LOP3.LUT R220, R44, 0x10, RZ, 0xc0, !PT ;  /* 0x000000102cdc7812 */ /* 0x000fe400078ec0ff */
[----:B------:R-:W-:Y:S01]  /*6b70*/  LOP3.LUT R4, R4, 0x30, RZ, 0xc0, !PT ;  /* 0x0000003004047812 */ /* 0x000fe200078ec0ff */
[----:B0-----:R-:W-:-:S04]  /*6b80*/  FADD R124, -R125, -INF ;  /* 0xff8000007d7c7421 */ /* 0x001fc80000000100 */
[----:B------:R-:W-:Y:S02]  /*6b90*/  IMAD R4, R6, 0x20, R4 ;  /* 0x0000002006047824 */ /* 0x000fe400078e0204 */
[----:B------:R-:W-:Y:S01]  /*6ba0*/  FMUL R124, R124, 1.4426950216293334961 ;  /* 0x3fb8aa3b7c7c7820 */ /* 0x000fe20000400000 */
[----:B------:R-:W-:-:S05]  /*6bb0*/  IMAD.SHL.U32 R220, R220, 0x2, RZ ;  /* 0x00000002dcdc7824 */ /* 0x000fca00078e00ff */
[----:B------:R-:W0:Y:S01]  /*6bc0*/  MUFU.EX2 R124, R124 ;  /* 0x0000007c007c7308 */ /* 0x000e220000000800 */
[----:B------:R-:W-:Y:S02]  /*6bd0*/  LOP3.LUT R12, R4, R220, RZ, 0x3c, !PT ;  /* 0x000000dc040c7212 */ /* 0x000fe400078e3cff */
[----:B------:R-:W-:Y:S02]  /*6be0*/  LOP3.LUT R4, R44, 0xf, RZ, 0xc0, !PT ;  /* 0x0000000f2c047812 */ /* 0x000fe400078ec0ff */
[----:B------:R-:W-:-:S03]  /*6bf0*/  LOP3.LUT R252, R252, 0x7f, RZ, 0xc0, !PT ;  /* 0x0000007ffcfc7812 */ /* 0x000fc600078ec0ff */
[----:B------:R-:W-:Y:S01]  /*6c00*/  IMAD R12, R4, 0x40, R12 ;  /* 0x00000040040c7824 */ /* 0x000fe200078e020c */
[----:B------:R-:W-:Y:S01]  /*6c10*/  LOP3.LUT R252, R252, 0x30, RZ, 0x3c, !PT ;  /* 0x00000030fcfc7812 */ /* 0x000fe200078e3cff */
[----:B----4-:R-:W-:Y:S01]  /*6c20*/  FADD R65, R65, R5 ;  /* 0x0000000541417221 */ /* 0x010fe20000000000 */
[----:B------:R-:W-:Y:S02]  /*6c30*/  F2FP.SATFINITE.E4M3.F32.PACK_AB_MERGE_C R9, R66, R67, R43 ;  /* 0x000000434209723e */ /* 0x000fe4000480702b */
[----:B------:R-:W-:Y:S02]  /*6c40*/  F2FP.SATFINITE.E4M3.F32.PACK_AB_MERGE_C R8, R184, R185, R42 ;  /* 0x000000b9b808723e */ /* 0x000fe4000480702a */
[----:B------:R-:W-:Y:S02]  /*6c50*/  F2FP.SATFINITE.E4M3.F32.PACK_AB_MERGE_C R10, R186, R187, R41 ;  /* 0x000000bbba0a723e */ /* 0x000fe40004807029 */
[----:B------:R-:W-:Y:S02]  /*6c60*/  F2FP.SATFINITE.E4M3.F32.PACK_AB_MERGE_C R11, R188, R189, R40 ;  /* 0x000000bdbc0b723e */ /* 0x000fe40004807028 */
[----:B------:R-:W-:-:S02]  /*6c70*/  F2FP.SATFINITE.E4M3.F32.PACK_AB_MERGE_C R5, R190, R191, R39 ;  /* 0x000000bfbe05723e */ /* 0x000fc40004807027 */
[----:B------:R-:W-:Y:S02]  /*6c80*/  F2FP.SATFINITE.E4M3.F32.PACK_AB_MERGE_C R4, R221, R37, R38 ;  /* 0x00000025dd04723e */ /* 0x000fe40004807026 */
[----:B------:R-:W-:Y:S02]  /*6c90*/  F2FP.SATFINITE.E4M3.F32.PACK_AB_MERGE_C R6, R34, R35, R36 ;  /* 0x000000232206723e */ /* 0x000fe40004807024 */
[----:B------:R-:W-:Y:S02]  /*6ca0*/  F2FP.SATFINITE.E4M3.F32.PACK_AB_MERGE_C R7, R31, R32, R33 ;  /* 0x000000201f07723e */ /* 0x000fe40004807021 */
[----:B------:R-:W-:Y:S01]  /*6cb0*/  LOP3.LUT R13, R12, 0x10, RZ, 0x3c, !PT ;  /* 0x000000100c0d7812 */ /* 0x000fe200078e3cff */
[----:B--2---:R-:W-:Y:S01]  /*6cc0*/  STS.U8 [R252+UR19+0x2180], R24 ;  /* 0x00218018fc007988 */ /* 0x004fe20008000013 */
[----:B0-----:R-:W-:-:S03]  /*6cd0*/  FADD R184, R124, R65 ;  /* 0x000000417cb87221 */ /* 0x001fc60000000000 */
[----:B------:R-:W-:Y:S04]  /*6ce0*/  STS.U8 [R252+UR19+0x2380], R23 ;  /* 0x00238017fc007988 */ /* 0x000fe80008000013 */
[----:B---3--:R-:W-:Y:S04]  /*6cf0*/  STS.U8 [R252+UR19+0x2580], R22 ;  /* 0x00258016fc007988 */ /* 0x008fe80008000013 */
        /* <DEDUP_REMOVED lines=13> */
[----:B------:R-:W-:Y:S04]  /*6dd0*/  STS.128 [R12+UR19+0x8000], R8 ;  /* 0x008000080c007988 */ /* 0x000fe80008000c13 */
[----:B------:R0:W-:Y:S02]  /*6de0*/  STS.128 [R13+UR19+0x8000], R4 ;  /* 0x008000040d007988 */ /* 0x0001e40008000c13 */
[----:B0-----:R-:W0:Y:S01]  /*6df0*/  LDTM.16dp32bit_t0_t15.x64 R4, tmem[UR17] ;  /* 0x00000011000479ee */ /* 0x001e220008b00000 */
[----:B------:R-:W1:Y:S01]  /*6e00*/  LDTM.16dp32bit_t16_t31.x64 R4, tmem[UR17+0x40] ;  /* 0x00004011000479ee */ /* 0x000e620008b20000 */
[----:B------:R-:W-:Y:S01]  /*6e10*/  NOP ;  /* 0x0000000000007918 */ /* 0x000fe20000000000 */
[----:B------:R-:W-:Y:S05]  /*6e20*/  @!P0 BRA `(.L_x_9) ;  /* 0x0000000400088947 */ /* 0x000fea0003800000 */
[C---:B01----:R-:W-:Y:S01]  /*6e30*/  FMUL R4, R124.reuse, R4 ;  /* 0x000000047c047220 */ /* 0x043fe20000400000 */
[C---:B------:R-:W-:Y:S01]  /*6e40*/  FMUL R5, R124.reuse, R5 ;  /* 0x000000057c057220 */ /* 0x040fe20000400000 */
        /* <DEDUP_REMOVED lines=61> */
[----:B------:R-:W-:-:S04]  /*7220*/  FMUL R67, R124, R67 ;  /* 0x000000437c437220 */ /* 0x000fc80000400000 */
[----:B------:R2:W-:Y:S01]  /*7230*/  STTM.16dp32bit_t0_t15.x64 tmem[UR17], R4 ;  /* 0x00000004000079ed */ /* 0x0005e20008b00011 */
[----:B------:R2:W-:Y:S02]  /*7240*/  STTM.16dp32bit_t16_t31.x64 tmem[UR17+0x40], R4 ;  /* 0x00004004000079ed */ /* 0x0005e40008b20011 */
.L_x_9:
[----:B-1----:R-:W1:Y:S02]  /*7250*/  FENCE.VIEW.ASYNC.T ;  /* 0x00000000000073c6 */ /* 0x002e640000000200 */
[----:B-1----:R-:W-:Y:S01]  /*7260*/  BAR.SYNC.DEFER_BLOCKING 0x0 ;  /* 0x0000000000007b1d */ /* 0x002fe20000010000 */
[----:B------:R-:W-:-:S05]  /*7270*/  UISETP.GE.AND UP0, UPT, UR20, 0x1, UPT ;  /* 0x000000011400788c */ /* 0x000fca000bf06270 */
[----:B------:R1:W-:Y:S06]  /*7280*/  MEMBAR.ALL.CTA ;  /* 0x0000000000007992 */ /* 0x0003ec0000008000 */
[----:B-1----:R-:W1:Y:S02]  /*7290*/  FENCE.VIEW.ASYNC.S ;  /* 0x00000000000073c6 */ /* 0x002e640000000000 */
[----:B-1----:R-:W-:Y:S06]  /*72a0*/  BAR.SYNC.DEFER_BLOCKING 0x0 ;  /* 0x0000000000007b1d */ /* 0x002fec0000010000 */
[----:B------:R-:W-:Y:S05]  /*72b0*/  @!P1 BRA `(.L_x_10) ;  /* 0x0000000000649947 */ /* 0x000fea0003800000 */
[----:B------:R-:W-:Y:S02]  /*72c0*/  UIADD3 UR4, UPT, UPT, UR19, 0x8000, URZ ;  /* 0x0000800013047890 */ /* 0x000fe4000fffe0ff */
[----:B------:R-:W-:Y:S02]  /*72d0*/  UIADD3 UR5, UPT, UPT, UR19, 0x2000, URZ ;  /* 0x0000200013057890 */ /* 0x000fe4000fffe0ff */
[----:B------:R-:W-:Y:S02]  /*72e0*/  USHF.R.U32.HI UR4, URZ, 0x4, UR4 ;  /* 0x00000004ff047899 */ /* 0x000fe40008011604 */
[----:B------:R-:W-:Y:S02]  /*72f0*/  USHF.R.U32.HI UR5, URZ, 0x4, UR5 ;  /* 0x00000004ff057899 */ /* 0x000fe40008011605 */
[----:B------:R-:W-:Y:S02]  /*7300*/  USGXT.U32 UR6, UR4, 0xe ;  /* 0x0000000e0406789a */ /* 0x000fe40008000000 */
[----:B------:R-:W-:Y:S01]  /*7310*/  USGXT.U32 UR8, UR5, 0xe ;  /* 0x0000000e0508789a */ /* 0x000fe20008000000 */
[----:B------:R-:W-:Y:S01]  /*7320*/  UMOV UR12, 0xfffffffe ;  /* 0xfffffffe000c7882 */ /* 0x000fe20000000000 */
[----:B------:R-:W-:Y:S01]  /*7330*/  UMOV UR13, 0x7fffbfdf ;  /* 0x7fffbfdf000d7882 */ /* 0x000fe20000000000 */
[----:B------:R-:W-:Y:S01]  /*7340*/  UMOV UR7, URZ ;  /* 0x000000ff00077c82 */ /* 0x000fe20008000000 */
[----:B------:R-:W-:Y:S01]  /*7350*/  UMOV UR9, URZ ;  /* 0x000000ff00097c82 */ /* 0x000fe20008000000 */
[----:B------:R-:W-:-:S02]  /*7360*/  UIADD3.64 UR14, UPT, UPT, UR6, -UR12, URZ ;  /* 0x8000000c060e7297 */ /* 0x000fc4000fffe0ff */
[----:B------:R-:W-:Y:S01]  /*7370*/  UIADD3.64 UR12, UPT, UPT, UR8, -UR12, URZ ;  /* 0x8000000c080c7297 */ /* 0x000fe2000fffe0ff */
[----:B------:R-:W-:Y:S01]  /*7380*/  UMOV UR24, 0x0 ;  /* 0x0000000000187882 */ /* 0x000fe20000000000 */
[----:B------:R-:W-:Y:S01]  /*7390*/  UMOV UR25, 0x4200010 ;  /* 0x0420001000197882 */ /* 0x000fe20000000000 */
[----:B------:R-:W-:Y:S01]  /*73a0*/  UMOV UR4, UR22 ;  /* 0x0000001600047c82 */ /* 0x000fe20008000000 */
[----:B------:R-:W-:Y:S01]  /*73b0*/  UMOV UR5, URZ ;  /* 0x000000ff00057c82 */ /* 0x000fe20008000000 */
[----:B------:R-:W-:Y:S01]  /*73c0*/  UMOV UR7, 0x80004020 ;  /* 0x8000402000077882 */ /* 0x000fe20000000000 */
[----:B------:R-:W-:Y:S01]  /*73d0*/  UMOV UR9, 0x80004020 ;  /* 0x8000402000097882 */ /* 0x000fe20000000000 */
[----:B------:R-:W-:Y:S01]  /*73e0*/  UMOV UR26, 0x0 ;  /* 0x00000000001a7882 */ /* 0x000fe20000000000 */
[----:B------:R-:W-:Y:S01]  /*73f0*/  UMOV UR27, 0x4200010 ;  /* 0x04200010001b7882 */ /* 0x000fe20000000000 */
[----:B------:R-:W-:Y:S01]  /*7400*/  UMOV UR4, UR4 ;  /* 0x0000000400047c82 */ /* 0x000fe20008000000 */
[----:B------:R1:W-:Y:S01]  /*7410*/  UTCQMMA gdesc[UR6], gdesc[UR8], tmem[UR18], tmem[UR24], idesc[UR25], UPT ;  /* 0x00ff1808060075ea */ /* 0x0003e2000b800312 */
[----:B------:R1:W-:Y:S01]  /*7420*/  UTCQMMA gdesc[UR14], gdesc[UR12], tmem[UR18], tmem[UR26], idesc[UR27], UPT ;  /* 0x00ff1a0c0e0075ea */ /* 0x0003e2000b800312 */
[----:B------:R1:W-:Y:S01]  /*7430*/  UTCBAR [UR4], URZ ;  /* 0x000000ff040073e9 */ /* 0x0003e200080000ff */
[----:B------:R-:W-:Y:S01]  /*7440*/  NOP ;  /* 0x0000000000007918 */ /* 0x000fe20000000000 */
.L_x_10:
[----:B0-2---:R-:W-:Y:S01]  /*7450*/  FSEL R4, R184, 1, P0 ;  /* 0x3f800000b8047808 */ /* 0x005fe20000000000 */
[----:B-1----:R-:W-:Y:S01]  /*7460*/  UMOV UR6, URZ ;  /* 0x000000ff00067c82 */ /* 0x002fe20008000000 */
[----:B------:R-:W-:-:S03]  /*7470*/  FSEL R124, R125, -INF , P0 ;  /* 0xff8000007d7c7808 */ /* 0x000fc60000000000 */
[----:B------:R0:W-:Y:S01]  /*7480*/  STL [R1+0x110], R4 ;  /* 0x0001100401007387 */ /* 0x0001e20000100800 */
[----:B------:R-:W-:Y:S05]  /*7490*/  BRA.U !UP0, `(.L_x_11) ;  /* 0x0000004908c07547 */ /* 0x000fea000b800000 */
[----:B------:R-:W1:Y:S01]  /*74a0*/  LDCU UR34, c[0x0][0x3d4] ;  /* 0x00007a80ff2277ac */ /* 0x000e620008000800 */
[----:B------:R-:W-:Y:S01]  /*74b0*/  IMAD.MOV.U32 R36, RZ, RZ, R124 ;  /* 0x000000ffff247224 */ /* 0x000fe200078e007c */
[----:B------:R-:W2:Y:S01]  /*74c0*/  LDCU UR54, c[0x0][0x3c4] ;  /* 0x00007880ff3677ac */ /* 0x000ea20008000800 */
[----:B------:R-:W-:Y:S02]  /*74d0*/  USHF.R.U32.HI UR26, URZ, 0x4, UR19 ;  /* 0x00000004ff1a7899 */ /* 0x000fe40008011613 */
[----:B------:R-:W-:Y:S02]  /*74e0*/  USHF.R.U32.HI UR28, URZ, 0x4, UR10 ;  /* 0x00000004ff1c7899 */ /* 0x000fe4000801160a */
[----:B------:R-:W-:Y:S02]  /*74f0*/  UIADD3 UR8, UPT, UPT, UR19, 0x8000, URZ ;  /* 0x0000800013087890 */ /* 0x000fe4000fffe0ff */
[----:B------:R-:W-:Y:S02]  /*7500*/  USGXT.U32 UR26, UR26, 0xe ;  /* 0x0000000e1a1a789a */ /* 0x000fe40008000000 */
[----:B------:R-:W-:-:S02]  /*7510*/  USGXT.U32 UR28, UR28, 0xe ;  /* 0x0000000e1c1c789a */ /* 0x000fc40008000000 */
[----:B------:R-:W-:Y:S02]  /*7520*/  UIADD3 UR4, UPT, UPT, UR19, 0x6000, URZ ;  /* 0x0000600013047890 */ /* 0x000fe4000fffe0ff */
[----:B------:R-:W-:Y:S02]  /*7530*/  USHF.R.U32.HI UR8, URZ, 0x4, UR8 ;  /* 0x00000004ff087899 */ /* 0x000fe40008011608 */
[----:B------:R-:W-:Y:S02]  /*7540*/  UIADD3 UR14, UP4, UPT, UR26, 0x80, URZ ;  /* 0x000000801a0e7890 */ /* 0x000fe4000ff9e0ff */
[----:B------:R-:W-:Y:S02]  /*7550*/  UIADD3 UR12, UP0, UPT, UR28, 0x2, URZ ;  /* 0x000000021c0c7890 */ /* 0x000fe4000ff1e0ff */
[----:B------:R-:W-:Y:S02]  /*7560*/  USHF.R.U32.HI UR4, URZ, 0x4, UR4 ;  /* 0x00000004ff047899 */ /* 0x000fe40008011604 */
[----:B------:R-:W-:Y:S01]  /*7570*/  USGXT.U32 UR36, UR8, 0xe ;  /* 0x0000000e0824789a */ /* 0x000fe20008000000 */
[----:B------:R-:W-:Y:S01]  /*7580*/  UMOV UR6, URZ ;  /* 0x000000ff00067c82 */ /* 0x000fe20008000000 */
[----:B------:R-:W-:Y:S01]  /*7590*/  UMOV UR5, URZ ;  /* 0x000000ff00057c82 */ /* 0x000fe20008000000 */
[----:B------:R-:W-:-:S02]  /*75a0*/  UIADD3.X UR15, UPT, UPT, UR6, -0x7fffbfe0, URZ, UP4, !UPT ;  /* 0x80004020060f7890 */ /* 0x000fc4000a7fe4ff */
[----:B------:R-:W-:Y:S02]  /*75b0*/  UIADD3.X UR13, UPT, UPT, UR5, 0x40004040, URZ, UP0, !UPT ;  /* 0x40004040050d7890 */ /* 0x000fe400087fe4ff */
[----:B------:R-:W-:Y:S02]  /*75c0*/  USGXT.U32 UR4, UR4, 0xe ;  /* 0x0000000e0404789a */ /* 0x000fe40008000000 */
[----:B------:R-:W-:Y:S02]  /*75d0*/  UIADD3 UR44, UP0, UPT, UR14, 0x80, URZ ;  /* 0x000000800e2c7890 */ /* 0x000fe4000ff1e0ff */
[----:B------:R-:W-:Y:S02]  /*75e0*/  UIADD3 UR42, UP4, UPT, UR14, 0x100, URZ ;  /* 0x000001000e2a7890 */ /* 0x000fe4000ff9e0ff */
[----:B------:R-:W-:Y:S01]  /*75f0*/  UIADD3 UR40, UP5, UPT, UR36, 0x2, URZ ;  /* 0x0000000224287890 */ /* 0x000fe2000ffbe0ff */
[----:B------:R-:W-:Y:S01]  /*7600*/  UMOV UR7, URZ ;  /* 0x000000ff00077c82 */ /* 0x000fe20008000000 */
[----:B------:R-:W-:Y:S01]  /*7610*/  UMOV UR24, 0xfffffffe ;  /* 0xfffffffe00187882 */ /* 0x000fe20000000000 */
[----:B------:R-:W-:Y:S01]  /*7620*/  UMOV UR25, 0x7fffbfdf ;  /* 0x7fffbfdf00197882 */ /* 0x000fe20000000000 */
[----:B------:R-:W-:Y:S01]  /*7630*/  UISETP.NE.U32.AND UP3, UPT, UR11, URZ, UPT ;  /* 0x000000ff0b00728c */ /* 0x000fe2000bf65070 */
[----:B------:R-:W3:Y:S01]  /*7640*/  LDCU UR55, c[0x0][0x3c4] ;  /* 0x00007880ff3777ac */ /* 0x000ee20008000800 */
[----:B------:R-:W4:Y:S01]  /*7650*/  LDCU UR56, c[0x0][0x3a8] ;  /* 0x00007500ff3877ac */ /* 0x000f220008000800 */
[----:B------:R-:W0:Y:S01]  /*7660*/  LDCU UR57, c[0x0][0x3d4] ;  /* 0x00007a80ff3977ac */ /* 0x000e220008000800 */
[----:B-1----:R-:W-:-:S02]  /*7670*/  USHF.L.U32 UR34, UR34, 0x6, URZ ;  /* 0x0000000622227899 */ /* 0x002fc400080006ff */
[----:B--2---:R-:W-:Y:S02]  /*7680*/  USHF.L.U32 UR23, UR54, 0x6, URZ ;  /* 0x0000000636177899 */ /* 0x004fe400080006ff */
[----:B------:R-:W-:Y:S02]  /*7690*/  UIADD3.X UR45, UPT, UPT, UR15, URZ, URZ, UP0, !UPT ;  /* 0x000000ff0f2d7290 */ /* 0x000fe400087fe4ff */
[----:B------:R-:W-:Y:S02]  /*76a0*/  UIADD3.X UR43, UPT, UPT, UR15, URZ, URZ, UP4, !UPT ;  /* 0x000000ff0f2b7290 */ /* 0x000fe4000a7fe4ff */
[----:B------:R-:W-:Y:S02]  /*76b0*/  UIADD3.X UR41, UPT, UPT, UR7, -0x7fffbfe0, URZ, UP5, !UPT ;  /* 0x8000402007297890 */ /* 0x000fe4000affe4ff */
[----:B------:R-:W-:Y:S02]  /*76c0*/  UIADD3.64 UR24, UPT, UPT, UR4, -UR24, URZ ;  /* 0x8000001804187297 */ /* 0x000fe4000fffe0ff */
[----:B------:R-:W-:-:S02]  /*76d0*/  UIADD3.64 UR46, UPT, UPT, UR12, 0x2, URZ ;  /* 0x000000020c2e7897 */ /* 0x000fc4000fffe0ff */
[----:B------:R-:W-:Y:S01]  /*76e0*/  UIADD3.64 UR48, UPT, UPT, UR12, 0x4, URZ ;  /* 0x000000040c307897 */ /* 0x000fe2000fffe0ff */
[----:B------:R-:W-:Y:S01]  /*76f0*/  UMOV UR35, 0x1 ;  /* 0x0000000100237882 */ /* 0x000fe20000000000 */
[----:B------:R-:W-:Y:S01]  /*7700*/  UMOV UR8, URZ ;  /* 0x000000ff00087c82 */ /* 0x000fe20008000000 */
[----:B------:R-:W-:Y:S01]  /*7710*/  UMOV UR10, URZ ;  /* 0x000000ff000a7c82 */ /* 0x000fe20008000000 */
[----:B------:R-:W-:Y:S01]  /*7720*/  UMOV UR11, URZ ;  /* 0x000000ff000b7c82 */ /* 0x000fe20008000000 */
[----:B0--34-:R-:W-:-:S07]  /*7730*/  UMOV UR9, URZ ;  /* 0x000000ff00097c82 */ /* 0x019fce0008000000 */
.L_x_16:
[----:B------:R-:W2:Y:S04]  /*7740*/  LDL.64 R10, [R1+0x108] ;  /* 0x00010800010a7983 */ /* 0x000ea80000100a00 */
[----:B------:R-:W3:Y:S04]  /*7750*/  LDL.64 R14, [R1+0xc8] ;  /* 0x0000c800010e7983 */ /* 0x000ee80000100a00 */
[----:B------:R-:W4:Y:S04]  /*7760*/  LDL.64 R20, [R1+0x88] ;  /* 0x0000880001147983 */ /* 0x000f280000100a00 */
[----:B------:R-:W4:Y:S04]  /*7770*/  LDL.64 R12, [R1+0x48] ;  /* 0x00004800010c7983 */ /* 0x000f280000100a00 */
[----:B------:R-:W4:Y:S04]  /*7780*/  LDL.64 R16, [R1+0x8] ;  /* 0x0000080001107983 */ /* 0x000f280000100a00 */
[----:B------:R-:W4:Y:S04]  /*7790*/  LDL.64 R30, [R1+0x100] ;  /* 0x00010000011e7983 */ /* 0x000f280000100a00 */
[----:B------:R-:W4:Y:S04]  /*77a0*/  LDL.64 R18, [R1+0xc0] ;  /* 0x0000c00001127983 */ /* 0x000f280000100a00 */
[----:B------:R-:W4:Y:S01]  /*77b0*/  LDL.64 R40, [R1+0x80] ;  /* 0x0000800001287983 */ /* 0x000f220000100a00 */
[----:B------:R-:W-:-:S02]  /*77c0*/  USHF.R.S32.HI UR6, URZ, 0x1f, UR23 ;  /* 0x0000001fff067899 */ /* 0x000fc40008011417 */
[----:B-1---5:R-:W-:Y:S01]  /*77d0*/  IADD3 R4, P0, PT, R2, UR23, RZ ;  /* 0x0000001702047c10 */ /* 0x022fe2000ff1e0ff */
[----:B------:R-:W4:Y:S03]  /*77e0*/  LDL.64 R26, [R1+0x40] ;  /* 0x00004000011a7983 */ /* 0x000f260000100a00 */
[----:B------:R-:W-:Y:S01]  /*77f0*/  IADD3.X R5, PT, PT, R3, UR6, RZ, P0, !PT ;  /* 0x0000000603057c10 */ /* 0x000fe200087fe4ff */
[----:B------:R-:W4:Y:S04]  /*7800*/  LDL.64 R24, [R1] ;  /* 0x0000000001187983 */ /* 0x000f280000100a00 */
[----:B------:R-:W4:Y:S04]  /*7810*/  LDL.64 R22, [R1+0xf8] ;  /* 0x0000f80001167983 */ /* 0x000f280000100a00 */
[----:B------:R-:W4:Y:S04]  /*7820*/  LDL.64 R34, [R1+0xb8] ;  /* 0x0000b80001227983 */ /* 0x000f280000100a00 */
[----:B------:R-:W4:Y:S04]  /*7830*/  LDL.64 R32, [R1+0x78] ;  /* 0x0000780001207983 */ /* 0x000f280000100a00 */
[----:B------:R-:W4:Y:S04]  /*7840*/  LDL.64 R46, [R1+0xf0] ;  /* 0x0000f000012e7983 */ /* 0x000f280000100a00 */
[----:B------:R-:W4:Y:S04]  /*7850*/  LDG.E.U8 R4, desc[UR38][R4.64] ;  /* 0x0000002604047981 */ /* 0x000f28000c1e1100 */
[----:B------:R-:W4:Y:S04]  /*7860*/  LDL.64 R50, [R1+0xe8] ;  /* 0x0000e80001327983 */ /* 0x000f280000100a00 */
        /* <DEDUP_REMOVED lines=11> */
[----:B------:R-:W4:Y:S01]  /*7920*/  LDL.64 R186, [R1+0x130] ;  /* 0x0001300001ba7983 */ /* 0x000f220000100a00 */
[----:B------:R-:W-:-:S03]  /*7930*/  USHF.L.U32 UR7, UR54, 0x1, URZ ;  /* 0x0000000136077899 */ /* 0x000fc600080006ff */
[----:B------:R-:W4:Y:S01]  /*7940*/  LDL.64 R184, [R1+0x120] ;  /* 0x0001200001b87983 */ /* 0x000f220000100a00 */
[----:B--2---:R-:W-:Y:S02]  /*7950*/  IADD3 R8, P1, PT, R10, UR23, RZ ;  /* 0x000000170a087c10 */ /* 0x004fe4000ff3e0ff */
[----:B---3--:R-:W-:Y:S02]  /*7960*/  IADD3 R6, P0, PT, R14, UR23, RZ ;  /* 0x000000170e067c10 */ /* 0x008fe4000ff1e0ff */
[----:B------:R-:W-:Y:S02]  /*7970*/  IADD3.X R9, PT, PT, R11, UR6, RZ, P1, !PT ;  /* 0x000000060b097c10 */ /* 0x000fe40008ffe4ff */
[----:B------:R-:W-:Y:S02]  /*7980*/  IADD3.X R7, PT, PT, R15, UR6, RZ, P0, !PT ;  /* 0x000000060f077c10 */ /* 0x000fe400087fe4ff */
[----:B----4-:R-:W-:Y:S01]  /*7990*/  IADD3 R10, P1, PT, R20, UR23, RZ ;  /* 0x00000017140a7c10 */ /* 0x010fe2000ff3e0ff */
[----:B------:R-:W2:Y:S01]  /*79a0*/  LDG.E.U8 R8, desc[UR38][R8.64] ;  /* 0x0000002608087981 */ /* 0x000ea2000c1e1100 */
[----:B------:R-:W-:-:S02]  /*79b0*/  IADD3 R14, P0, PT, R12, UR23, RZ ;  /* 0x000000170c0e7c10 */ /* 0x000fc4000ff1e0ff */
[----:B------:R-:W-:Y:S01]  /*79c0*/  IADD3.X R11, PT, PT, R21, UR6, RZ, P1, !PT ;  /* 0x00000006150b7c10 */ /* 0x000fe20008ffe4ff */
[----:B------:R0:W3:Y:S01]  /*79d0*/  LDG.E.U8 R5, desc[UR38][R6.64] ;  /* 0x0000002606057981 */ /* 0x0000e2000c1e1100 */
[----:B------:R-:W-:Y:S02]  /*79e0*/  IADD3.X R15, PT, PT, R13, UR6, RZ, P0, !PT ;  /* 0x000000060d0f7c10 */ /* 0x000fe400087fe4ff */
[----:B------:R-:W-:Y:S01]  /*79f0*/  IADD3 R12, P0, PT, R238, UR23, RZ ;  /* 0x00000017ee0c7c10 */ /* 0x000fe2000ff1e0ff */
[----:B------:R-:W4:Y:S01]  /*7a00*/  LDG.E.U8 R10, desc[UR38][R10.64] ;  /* 0x000000260a0a7981 */ /* 0x000f22000c1e1100 */
[----:B0-----:R-:W-:-:S03]  /*7a10*/  IADD3 R6, P1, PT, R16, UR23, RZ ;  /* 0x0000001710067c10 */ /* 0x001fc6000ff3e0ff */
[----:B------:R-:W2:Y:S01]  /*7a20*/  LDG.E.U8 R15, desc[UR38][R14.64] ;  /* 0x000000260e0f7981 */ /* 0x000ea2000c1e1100 */
[----:B------:R-:W-:Y:S02]  /*7a30*/  IADD3.X R7, PT, PT, R17, UR6, RZ, P1, !PT ;  /* 0x0000000611077c10 */ /* 0x000fe40008ffe4ff */
[----:B------:R-:W-:-:S03]  /*7a40*/  IADD3.X R13, PT, PT, R239, UR6, RZ, P0, !PT ;  /* 0x00000006ef0d7c10 */ /* 0x000fc600087fe4ff */
[----:B------:R0:W2:Y:S01]  /*7a50*/  LDG.E.U8 R21, desc[UR38][R6.64] ;  /* 0x0000002606157981 */ /* 0x0000a2000c1e1100 */
[----:B------:R-:W-:-:S03]  /*7a60*/  IADD3 R38, P1, PT, R222, UR23, RZ ;  /* 0x00000017de267c10 */ /* 0x000fc6000ff3e0ff */
[----:B------:R1:W2:Y:S01]  /*7a70*/  LDG.E.U8 R29, desc[UR38][R12.64] ;  /* 0x000000260c1d7981 */ /* 0x0002a2000c1e1100 */
[----:B0-----:R-:W-:-:S04]  /*7a80*/  IADD3 R6, P0, PT, R30, UR23, RZ ;  /* 0x000000171e067c10 */ /* 0x001fc8000ff1e0ff */
[----:B------:R-:W-:Y:S02]  /*7a90*/  IADD3.X R7, PT, PT, R31, UR6, RZ, P0, !PT ;  /* 0x000000061f077c10 */ /* 0x000fe400087fe4ff */
[----:B------:R-:W2:Y:S01]  /*7aa0*/  LDL.64 R30, [R1+0x38] ;  /* 0x00003800011e7983 */ /* 0x000ea20000100a00 */
[----:B------:R-:W-:Y:S02]  /*7ab0*/  IADD3.X R39, PT, PT, R223, UR6, RZ, P1, !PT ;  /* 0x00000006df277c10 */ /* 0x000fe40008ffe4ff */
[----:B------:R-:W-:Y:S01]  /*7ac0*/  IADD3 R16, P1, PT, R18, UR23, RZ ;  /* 0x0000001712107c10 */ /* 0x000fe2000ff3e0ff */
[----:B------:R-:W3:Y:S01]  /*7ad0*/  LDG.E.U8 R6, desc[UR38][R6.64] ;  /* 0x0000002606067981 */ /* 0x000ee2000c1e1100 */
[----:B-1----:R-:W-:Y:S02]  /*7ae0*/  IADD3 R12, P0, PT, R40, UR23, RZ ;  /* 0x00000017280c7c10 */ /* 0x002fe4000ff1e0ff */
[----:B------:R-:W-:Y:S01]  /*7af0*/  IADD3.X R17, PT, PT, R19, UR6, RZ, P1, !PT ;  /* 0x0000000613117c10 */ /* 0x000fe20008ffe4ff */
[----:B------:R-:W3:Y:S01]  /*7b00*/  LDG.E.U8 R38, desc[UR38][R38.64] ;  /* 0x0000002626267981 */ /* 0x000ee2000c1e1100 */
[----:B------:R-:W-:-:S02]  /*7b10*/  IADD3 R18, P1, PT, R26, UR23, RZ ;  /* 0x000000171a127c10 */ /* 0x000fc4000ff3e0ff */
[----:B------:R-:W-:Y:S02]  /*7b20*/  IADD3.X R13, PT, PT, R41, UR6, RZ, P0, !PT ;  /* 0x00000006290d7c10 */ /* 0x000fe400087fe4ff */
[----:B------:R-:W-:Y:S01]  /*7b30*/  IADD3.X R19, PT, PT, R27, UR6, RZ, P1, !PT ;  /* 0x000000061b137c10 */ /* 0x000fe20008ffe4ff */
[----:B------:R0:W3:Y:S04]  /*7b40*/  LDG.E.U8 R7, desc[UR38][R16.64] ;  /* 0x0000002610077981 */ /* 0x0000e8000c1e1100 */
[----:B------:R-:W3:Y:S04]  /*7b50*/  LDL.64 R26, [R1+0xb0] ;  /* 0x0000b000011a7983 */ /* 0x000ee80000100a00 */
[----:B------:R1:W3:Y:S01]  /*7b60*/  LDG.E.U8 R43, desc[UR38][R12.64] ;  /* 0x000000260c2b7981 */ /* 0x0002e2000c1e1100 */
[----:B0-----:R-:W-:-:S03]  /*7b70*/  IADD3 R16, P0, PT, R24, UR23, RZ ;  /* 0x0000001718107c10 */ /* 0x001fc6000ff1e0ff */
[----:B------:R0:W4:Y:S01]  /*7b80*/  LDG.E.U8 R42, desc[UR38][R18.64] ;  /* 0x00000026122a7981 */ /* 0x000122000c1e1100 */
[----:B------:R-:W-:-:S03]  /*7b90*/  IADD3.X R17, PT, PT, R25, UR6, RZ, P0, !PT ;  /* 0x0000000619117c10 */ /* 0x000fc600087fe4ff */
[----:B------:R-:W4:Y:S01]  /*7ba0*/  LDL.64 R24, [R1+0x70] ;  /* 0x0000700001187983 */ /* 0x000f220000100a00 */
[----:B-1----:R-:W-:-:S03]  /*7bb0*/  IADD3 R12, P1, PT, R236, UR23, RZ ;  /* 0x00000017ec0c7c10 */ /* 0x002fc6000ff3e0ff */
[----:B------:R1:W4:Y:S01]  /*7bc0*/  LDG.E.U8 R41, desc[UR38][R16.64] ;  /* 0x0000002610297981 */ /* 0x000322000c1e1100 */
[----:B------:R-:W-:Y:S02]  /*7bd0*/  IADD3.X R13, PT, PT, R237, UR6, RZ, P1, !PT ;  /* 0x00000006ed0d7c10 */ /* 0x000fe40008ffe4ff */
[----:B0-----:R-:W-:-:S03]  /*7be0*/  IADD3 R18, P2, PT, R218, UR23, RZ ;  /* 0x00000017da127c10 */ /* 0x001fc6000ff5e0ff */
[----:B------:R0:W4:Y:S01]  /*7bf0*/  LDG.E.U8 R40, desc[UR38][R12.64] ;  /* 0x000000260c287981 */ /* 0x000122000c1e1100 */
[----:B------:R-:W-:Y:S02]  /*7c00*/  IADD3.X R19, PT, PT, R219, UR6, RZ, P2, !PT ;  /* 0x00000006db137c10 */ /* 0x000fe400097fe4ff */
[----:B-1----:R-:W-:-:S03]  /*7c10*/  IADD3 R16, P0, PT, R22, UR23, RZ ;  /* 0x0000001716107c10 */ /* 0x002fc6000ff1e0ff */
[----:B------:R1:W4:Y:S01]  /*7c20*/  LDG.E.U8 R39, desc[UR38][R18.64] ;  /* 0x0000002612277981 */ /* 0x000322000c1e1100 */
[----:B0-----:R-:W-:Y:S02]  /*7c30*/  IADD3 R12, P1, PT, R34, UR23, RZ ;  /* 0x00000017220c7c10 */ /* 0x001fe4000ff3e0ff */
[----:B------:R-:W-:Y:S02]  /*7c40*/  IADD3.X R17, PT, PT, R23, UR6, RZ, P0, !PT ;  /* 0x0000000617117c10 */ /* 0x000fe400087fe4ff */
[----:B------:R-:W-:Y:S01]  /*7c50*/  IADD3.X R13, PT, PT, R35, UR6, RZ, P1, !PT ;  /* 0x00000006230d7c10 */ /* 0x000fe20008ffe4ff */
[----:B------:R-:W4:Y:S01]  /*7c60*/  LDL.64 R22, [R1+0x30] ;  /* 0x0000300001167983 */ /* 0x000f220000100a00 */
[----:B-1----:R-:W-:-:S03]  /*7c70*/  IADD3 R18, P0, PT, R32, UR23, RZ ;  /* 0x0000001720127c10 */ /* 0x002fc6000ff1e0ff */
[----:B------:R0:W4:Y:S01]  /*7c80*/  LDG.E.U8 R35, desc[UR38][R12.64] ;  /* 0x000000260c237981 */ /* 0x000122000c1e1100 */
[----:B------:R-:W-:-:S03]  /*7c90*/  IADD3.X R19, PT, PT, R33, UR6, RZ, P0, !PT ;  /* 0x0000000621137c10 */ /* 0x000fc600087fe4ff */
[----:B------:R-:W4:Y:S04]  /*7ca0*/  LDG.E.U8 R37, desc[UR38][R16.64] ;  /* 0x0000002610257981 */ /* 0x000f28000c1e1100 */
[----:B------:R-:W4:Y:S01]  /*7cb0*/  LDG.E.U8 R34, desc[UR38][R18.64] ;  /* 0x0000002612227981 */ /* 0x000f22000c1e1100 */
[----:B0-----:R-:W-:-:S04]  /*7cc0*/  IADD3 R12, P0, PT, R250, UR23, RZ ;  /* 0x00000017fa0c7c10 */ /* 0x001fc8000ff1e0ff */
[----:B------:R-:W-:-:S05]  /*7cd0*/  IADD3.X R13, PT, PT, R251, UR6, RZ, P0, !PT ;  /* 0x00000006fb0d7c10 */ /* 0x000fca00087fe4ff */
[----:B------:R0:W4:Y:S02]  /*7ce0*/  LDG.E.U8 R32, desc[UR38][R12.64] ;  /* 0x000000260c207981 */ /* 0x000124000c1e1100 */
[----:B0-----:R-:W-:-:S04]  /*7cf0*/  IADD3 R12, P0, PT, R46, UR23, RZ ;  /* 0x000000172e0c7c10 */ /* 0x001fc8000ff1e0ff */
[----:B------:R-:W-:Y:S02]  /*7d00*/  IADD3.X R13, PT, PT, R47, UR6, RZ, P0, !PT ;  /* 0x000000062f0d7c10 */ /* 0x000fe400087fe4ff */
[----:B------:R-:W4:Y:S04]  /*7d10*/  LDL.64 R46, [R1+0x28] ;  /* 0x00002800012e7983 */ /* 0x000f280000100a00 */
[----:B------:R-:W4:Y:S01]  /*7d20*/  LDG.E.U8 R28, desc[UR38][R12.64] ;  /* 0x000000260c1c7981 */ /* 0x000f22000c1e1100 */
[----:B--2---:R-:W-:-:S04]  /*7d30*/  IADD3 R16, P1, PT, R30, UR23, RZ ;  /* 0x000000171e107c10 */ /* 0x004fc8000ff3e0ff */
[----:B------:R-:W-:Y:S02]  /*7d40*/  IADD3.X R17, PT, PT, R31, UR6, RZ, P1, !PT ;  /* 0x000000061f117c10 */ /* 0x000fe40008ffe4ff */
[----:B------:R-:W-:-:S03]  /*7d50*/  IADD3 R18, P1, PT, R234, UR23, RZ ;  /* 0x00000017ea127c10 */ /* 0x000fc6000ff3e0ff */
[----:B------:R0:W2:Y:S01]  /*7d60*/  LDG.E.U8 R33, desc[UR38][R16.64] ;  /* 0x0000002610217981 */ /* 0x0000a2000c1e1100 */
[----:B------:R-:W-:-:S05]  /*7d70*/  IADD3.X R19, PT, PT, R235, UR6, RZ, P1, !PT ;  /* 0x00000006eb137c10 */ /* 0x000fca0008ffe4ff */
[----:B------:R3:W2:Y:S01]  /*7d80*/  LDG.E.U8 R31, desc[UR38][R18.64] ;  /* 0x00000026121f7981 */ /* 0x0006a2000c1e1100 */
[----:B0-----:R-:W-:-:S04]  /*7d90*/  IADD3 R16, P2, PT, R216, UR23, RZ ;  /* 0x00000017d8107c10 */ /* 0x001fc8000ff5e0ff */
[----:B------:R-:W-:Y:S02]  /*7da0*/  IADD3.X R17, PT, PT, R217, UR6, RZ, P2, !PT ;  /* 0x00000006d9117c10 */ /* 0x000fe400097fe4ff */
[----:B---3--:R-:W-:-:S03]  /*7db0*/  IADD3 R18, P1, PT, R26, UR23, RZ ;  /* 0x000000171a127c10 */ /* 0x008fc6000ff3e0ff */
[----:B------:R4:W3:Y:S01]  /*7dc0*/  LDG.E.U8 R30, desc[UR38][R16.64] ;  /* 0x00000026101e7981 */ /* 0x0008e2000c1e1100 */
[----:B------:R-:W-:-:S05]  /*7dd0*/  IADD3.X R19, PT, PT, R27, UR6, RZ, P1, !PT ;  /* 0x000000061b137c10 */ /* 0x000fca0008ffe4ff */
[----:B------:R0:W2:Y:S01]  /*7de0*/  LDG.E.U8 R27, desc[UR38][R18.64] ;  /* 0x00000026121b7981 */ /* 0x0000a2000c1e1100 */
[----:B----4-:R-:W-:-:S04]  /*7df0*/  IADD3 R16, P0, PT, R24, UR23, RZ ;  /* 0x0000001718107c10 */ /* 0x010fc8000ff1e0ff */
[----:B------:R-:W-:Y:S02]  /*7e00*/  IADD3.X R17, PT, PT, R25, UR6, RZ, P0, !PT ;  /* 0x0000000619117c10 */ /* 0x000fe400087fe4ff */
[----:B0-----:R-:W-:-:S03]  /*7e10*/  IADD3 R18, P0, PT, R248, UR23, RZ ;  /* 0x00000017f8127c10 */ /* 0x001fc6000ff1e0ff */
[----:B------:R-:W4:Y:S01]  /*7e20*/  LDG.E.U8 R26, desc[UR38][R16.64] ;  /* 0x00000026101a7981 */ /* 0x000f22000c1e1100 */
[----:B------:R-:W-:-:S05]  /*7e30*/  IADD3.X R19, PT, PT, R249, UR6, RZ, P0, !PT ;  /* 0x00000006f9137c10 */ /* 0x000fca00087fe4ff */
[----:B------:R0:W2:Y:S01]  /*7e40*/  LDG.E.U8 R24, desc[UR38][R18.64] ;  /* 0x0000002612187981 */ /* 0x0000a2000c1e1100 */
[----:B------:R-:W-:Y:S02]  /*7e50*/  IADD3 R12, P1, PT, R22, UR23, RZ ;  /* 0x00000017160c7c10 */ /* 0x000fe4000ff3e0ff */
[----:B0-----:R-:W-:Y:S02]  /*7e60*/  IADD3 R18, P0, PT, R50, UR23, RZ ;  /* 0x0000001732127c10 */ /* 0x001fe4000ff1e0ff */
[----:B------:R-:W-:Y:S02]  /*7e70*/  IADD3.X R13, PT, PT, R23, UR6, RZ, P1, !PT ;  /* 0x00000006170d7c10 */ /* 0x000fe40008ffe4ff */
[----:B------:R-:W-:Y:S02]  /*7e80*/  IADD3.X R19, PT, PT, R51, UR6, RZ, P0, !PT ;  /* 0x0000000633137c10 */ /* 0x000fe400087fe4ff */
[----:B------:R-:W-:Y:S01]  /*7e90*/  IADD3 R16, P1, PT, R232, UR23, RZ ;  /* 0x00000017e8107c10 */ /* 0x000fe2000ff3e0ff */
[----:B------:R-:W2:Y:S03]  /*7ea0*/  LDL.64 R50, [R1+0x20] ;  /* 0x0000200001327983 */ /* 0x000ea60000100a00 */
[----:B------:R-:W-:Y:S01]  /*7eb0*/  IADD3.X R17, PT, PT, R233, UR6, RZ, P1, !PT ;  /* 0x00000006e9117c10 */ /* 0x000fe20008ffe4ff */
[----:B------:R0:W3:Y:S04]  /*7ec0*/  LDG.E.U8 R25, desc[UR38][R12.64] ;  /* 0x000000260c197981 */ /* 0x0000e8000c1e1100 */
[----:B------:R1:W3:Y:S04]  /*7ed0*/  LDG.E.U8 R23, desc[UR38][R16.64] ;  /* 0x0000002610177981 */ /* 0x0002e8000c1e1100 */
[----:B------:R-:W3:Y:S01]  /*7ee0*/  LDG.E.U8 R9, desc[UR38][R18.64] ;  /* 0x0000002612097981 */ /* 0x000ee2000c1e1100 */
[----:B0-----:R-:W-:-:S04]  /*7ef0*/  IADD3 R12, P2, PT, R214, UR23, RZ ;  /* 0x00000017d60c7c10 */ /* 0x001fc8000ff5e0ff */
[----:B------:R-:W-:Y:S02]  /*7f00*/  IADD3.X R13, PT, PT, R215, UR6, RZ, P2, !PT ;  /* 0x00000006d70d7c10 */ /* 0x000fe400097fe4ff */
[----:B-1----:R-:W-:-:S03]  /*7f10*/  IADD3 R16, P1, PT, R44, UR23, RZ ;  /* 0x000000172c107c10 */ /* 0x002fc6000ff3e0ff */
[----:B------:R0:W3:Y:S01]  /*7f20*/  LDG.E.U8 R22, desc[UR38][R12.64] ;  /* 0x000000260c167981 */ /* 0x0000e2000c1e1100 */
[----:B------:R-:W-:Y:S02]  /*7f30*/  IADD3.X R17, PT, PT, R45, UR6, RZ, P1, !PT ;  /* 0x000000062d117c10 */ /* 0x000fe40008ffe4ff */
[----:B------:R-:W-:-:S03]  /*7f40*/  IADD3 R44, P1, PT, R46, UR23, RZ ;  /* 0x000000172e2c7c10 */ /* 0x000fc6000ff3e0ff */
[----:B------:R1:W3:Y:S01]  /*7f50*/  LDG.E.U8 R20, desc[UR38][R16.64] ;  /* 0x0000002610147981 */ /* 0x0002e2000c1e1100 */
[----:B0-----:R-:W-:Y:S02]  /*7f60*/  IADD3 R12, P0, PT, R54, UR23, RZ ;  /* 0x00000017360c7c10 */ /* 0x001fe4000ff1e0ff */
[----:B------:R-:W-:Y:S02]  /*7f70*/  IADD3.X R45, PT, PT, R47, UR6, RZ, P1, !PT ;  /* 0x000000062f2d7c10 */ /* 0x000fe40008ffe4ff */
[----:B------:R-:W-:Y:S02]  /*7f80*/  IADD3.X R13, PT, PT, R55, UR6, RZ, P0, !PT ;  /* 0x00000006370d7c10 */ /* 0x000fe400087fe4ff */
[----:B-1----:R-:W-:Y:S01]  /*7f90*/  IADD3 R16, P0, PT, R246, UR23, RZ ;  /* 0x00000017f6107c10 */ /* 0x002fe2000ff1e0ff */
[----:B------:R0:W3:Y:S03]  /*7fa0*/  LDG.E.U8 R11, desc[UR38][R44.64] ;  /* 0x000000262c0b7981 */ /* 0x0000e6000c1e1100 */
[----:B------:R-:W-:Y:S01]  /*7fb0*/  IADD3.X R17, PT, PT, R247, UR6, RZ, P0, !PT ;  /* 0x00000006f7117c10 */ /* 0x000fe200087fe4ff */
[----:B------:R-:W3:Y:S01]  /*7fc0*/  LDL.64 R54, [R1+0x98] ;  /* 0x0000980001367983 */ /* 0x000ee20000100a00 */
[----:B------:R-:W-:-:S03]  /*7fd0*/  IADD3 R46, P2, PT, R212, UR23, RZ ;  /* 0x00000017d42e7c10 */ /* 0x000fc6000ff5e0ff */
[----:B------:R1:W4:Y:S01]  /*7fe0*/  LDG.E.U8 R19, desc[UR38][R12.64] ;  /* 0x000000260c137981 */ /* 0x000322000c1e1100 */
[----:B0-----:R-:W-:-:S03]  /*7ff0*/  IADD3 R44, P0, PT, R56, UR23, RZ ;  /* 0x00000017382c7c10 */ /* 0x001fc6000ff1e0ff */
[----:B------:R-:W4:Y:S01]  /*8000*/  LDG.E.U8 R18, desc[UR38][R16.64] ;  /* 0x0000002610127981 */ /* 0x000f22000c1e1100 */
[----:B------:R-:W-:-:S03]  /*8010*/  IADD3.X R45, PT, PT, R57, UR6, RZ, P0, !PT ;  /* 0x00000006392d7c10 */ /* 0x000fc600087fe4ff */
[----:B------:R-:W4:Y:S01]  /*8020*/  LDL.64 R56, [R1+0x18] ;  /* 0x0000180001387983 */ /* 0x000f220000100a00 */
[----:B------:R-:W-:Y:S02]  /*8030*/  IADD3.X R47, PT, PT, R213, UR6, RZ, P2, !PT ;  /* 0x00000006d52f7c10 */ /* 0x000fe400097fe4ff */
[----:B-1----:R-:W-:Y:S01]  /*8040*/  IADD3 R12, P1, PT, R230, UR23, RZ ;  /* 0x00000017e60c7c10 */ /* 0x002fe2000ff3e0ff */
[----:B------:R-:W4:Y:S03]  /*8050*/  LDG.E.U8 R14, desc[UR38][R44.64] ;  /* 0x000000262c0e7981 */ /* 0x000f26000c1e1100 */
[----:B------:R-:W-:Y:S01]  /*8060*/  IADD3.X R13, PT, PT, R231, UR6, RZ, P1, !PT ;  /* 0x00000006e70d7c10 */ /* 0x000fe20008ffe4ff */
[----:B------:R0:W4:Y:S04]  /*8070*/  LDG.E.U8 R16, desc[UR38][R46.64] ;  /* 0x000000262e107981 */ /* 0x000128000c1e1100 */
[----:B------:R1:W4:Y:S01]  /*8080*/  LDG.E.U8 R17, desc[UR38][R12.64] ;  /* 0x000000260c117981 */ /* 0x000322000c1e1100 */
[----:B0-----:R-:W-:-:S02]  /*8090*/  IADD3 R46, P0, PT, R52, UR23, RZ ;  /* 0x00000017342e7c10 */ /* 0x001fc4000ff1e0ff */
[----:B-1----:R-:W-:Y:S02]  /*80a0*/  IADD3 R12, P1, PT, R48, UR23, RZ ;  /* 0x00000017300c7c10 */ /* 0x002fe4000ff3e0ff */
[----:B------:R-:W-:Y:S02]  /*80b0*/  IADD3.X R47, PT, PT, R53, UR6, RZ, P0, !PT ;  /* 0x00000006352f7c10 */ /* 0x000fe400087fe4ff */
[----:B------:R-:W-:Y:S02]  /*80c0*/  IADD3 R44, P0, PT, R244, UR23, RZ ;  /* 0x00000017f42c7c10 */ /* 0x000fe4000ff1e0ff */
[----:B------:R-:W-:Y:S02]  /*80d0*/  IADD3.X R13, PT, PT, R49, UR6, RZ, P1, !PT ;  /* 0x00000006310d7c10 */ /* 0x000fe40008ffe4ff */
[----:B------:R-:W-:-:S04]  /*80e0*/  IADD3.X R45, PT, PT, R245, UR6, RZ, P0, !PT ;  /* 0x00000006f52d7c10 */ /* 0x000fc800087fe4ff */
[----:B------:R-:W4:Y:S04]  /*80f0*/  LDG.E.U8 R13, desc[UR38][R12.64] ;  /* 0x000000260c0d7981 */ /* 0x000f28000c1e1100 */
[----:B------:R0:W4:Y:S01]  /*8100*/  LDG.E.U8 R12, desc[UR38][R46.64] ;  /* 0x000000262e0c7981 */ /* 0x000122000c1e1100 */
[----:B--2---:R-:W-:-:S04]  /*8110*/  IADD3 R48, P1, PT, R50, UR23, RZ ;  /* 0x0000001732307c10 */ /* 0x004fc8000ff3e0ff */
[----:B------:R-:W-:Y:S02]  /*8120*/  IADD3.X R49, PT, PT, R51, UR6, RZ, P1, !PT ;  /* 0x0000000633317c10 */ /* 0x000fe40008ffe4ff */
[----:B------:R1:W2:Y:S01]  /*8130*/  LDG.E.U8 R51, desc[UR38][R44.64] ;  /* 0x000000262c337981 */ /* 0x0002a2000c1e1100 */
[----:B0-----:R-:W-:-:S03]  /*8140*/  IADD3 R46, P1, PT, R228, UR23, RZ ;  /* 0x00000017e42e7c10 */ /* 0x001fc6000ff3e0ff */
[----:B------:R0:W2:Y:S01]  /*8150*/  LDG.E.U8 R50, desc[UR38][R48.64] ;  /* 0x0000002630327981 */ /* 0x0000a2000c1e1100 */
[----:B-1----:R-:W-:-:S04]  /*8160*/  IADD3 R44, P0, PT, R62, UR23, RZ ;  /* 0x000000173e2c7c10 */ /* 0x002fc8000ff1e0ff */
[----:B------:R-:W-:Y:S02]  /*8170*/  IADD3.X R45, PT, PT, R63, UR6, RZ, P0, !PT ;  /* 0x000000063f2d7c10 */ /* 0x000fe400087fe4ff */
[----:B------:R-:W2:Y:S01]  /*8180*/  LDL.64 R62, [R1+0x10] ;  /* 0x00001000013e7983 */ /* 0x000ea20000100a00 */
[----:B------:R-:W-:Y:S02]  /*8190*/  IADD3.X R47, PT, PT, R229, UR6, RZ, P1, !PT ;  /* 0x00000006e52f7c10 */ /* 0x000fe40008ffe4ff */
[----:B0-----:R-:W-:-:S03]  /*81a0*/  IADD3 R48, P2, PT, R210, UR23, RZ ;  /* 0x00000017d2307c10 */ /* 0x001fc6000ff5e0ff */
[----:B------:R3:W2:Y:S01]  /*81b0*/  LDG.E.U8 R52, desc[UR38][R46.64] ;  /* 0x000000262e347981 */ /* 0x0006a2000c1e1100 */
[----:B------:R-:W-:-:S05]  /*81c0*/  IADD3.X R49, PT, PT, R211, UR6, RZ, P2, !PT ;  /* 0x00000006d3317c10 */ /* 0x000fca00097fe4ff */
[----:B------:R0:W2:Y:S01]  /*81d0*/  LDG.E.U8 R53, desc[UR38][R48.64] ;  /* 0x0000002630357981 */ /* 0x0000a2000c1e1100 */
[----:B---3--:R-:W-:-:S03]  /*81e0*/  IADD3 R46, P1, PT, R54, UR23, RZ ;  /* 0x00000017362e7c10 */ /* 0x008fc6000ff3e0ff */
[----:B------:R4:W3:Y:S01]  /*81f0*/  LDG.E.U8 R54, desc[UR38][R44.64] ;  /* 0x000000262c367981 */ /* 0x0008e2000c1e1100 */
[----:B0-----:R-:W-:Y:S02]  /*8200*/  IADD3 R48, P0, PT, R58, UR23, RZ ;  /* 0x000000173a307c10 */ /* 0x001fe4000ff1e0ff */
[----:B------:R-:W-:Y:S02]  /*8210*/  IADD3.X R47, PT, PT, R55, UR6, RZ, P1, !PT ;  /* 0x00000006372f7c10 */ /* 0x000fe40008ffe4ff */
[----:B------:R-:W-:-:S03]  /*8220*/  IADD3.X R49, PT, PT, R59, UR6, RZ, P0, !PT ;  /* 0x000000063b317c10 */ /* 0x000fc600087fe4ff */
[----:B------:R0:W3:Y:S01]  /*8230*/  LDG.E.U8 R55, desc[UR38][R46.64] ;  /* 0x000000262e377981 */ /* 0x0000e2000c1e1100 */
[----:B----4-:R-:W-:-:S03]  /*8240*/  IADD3 R44, P1, PT, R56, UR23, RZ ;  /* 0x00000017382c7c10 */ /* 0x010fc6000ff3e0ff */
[----:B------:R-:W4:Y:S01]  /*8250*/  LDG.E.U8 R56, desc[UR38][R48.64] ;  /* 0x0000002630387981 */ /* 0x000f22000c1e1100 */
[----:B------:R-:W-:Y:S02]  /*8260*/  IADD3.X R45, PT, PT, R57, UR6, RZ, P1, !PT ;  /* 0x00000006392d7c10 */ /* 0x000fe40008ffe4ff */
[----:B0-----:R-:W-:-:S03]  /*8270*/  IADD3 R46, P0, PT, R242, UR23, RZ ;  /* 0x00000017f22e7c10 */ /* 0x001fc6000ff1e0ff */
[----:B------:R0:W3:Y:S01]  /*8280*/  LDG.E.U8 R57, desc[UR38][R44.64] ;  /* 0x000000262c397981 */ /* 0x0000e2000c1e1100 */
[----:B------:R-:W-:-:S05]  /*8290*/  IADD3.X R47, PT, PT, R243, UR6, RZ, P0, !PT ;  /* 0x00000006f32f7c10 */ /* 0x000fca00087fe4ff */
[----:B------:R1:W3:Y:S01]  /*82a0*/  LDG.E.U8 R58, desc[UR38][R46.64] ;  /* 0x000000262e3a7981 */ /* 0x0002e2000c1e1100 */
[----:B0-----:R-:W-:-:S04]  /*82b0*/  IADD3 R44, P0, PT, R208, UR23, RZ ;  /* 0x00000017d02c7c10 */ /* 0x001fc8000ff1e0ff */
[----:B------:R-:W-:Y:S02]  /*82c0*/  IADD3.X R45, PT, PT, R209, UR6, RZ, P0, !PT ;  /* 0x00000006d12d7c10 */ /* 0x000fe400087fe4ff */
[----:B-1----:R-:W-:-:S04]  /*82d0*/  IADD3 R46, P0, PT, R66, UR23, RZ ;  /* 0x00000017422e7c10 */ /* 0x002fc8000ff1e0ff */
[----:B------:R-:W-:Y:S02]  /*82e0*/  IADD3.X R47, PT, PT, R67, UR6, RZ, P0, !PT ;  /* 0x00000006432f7c10 */ /* 0x000fe400087fe4ff */
[----:B------:R-:W3:Y:S01]  /*82f0*/  LDL.64 R66, [R1+0x138] ;  /* 0x0001380001427983 */ /* 0x000ee20000100a00 */
[----:B------:R-:W-:-:S03]  /*8300*/  IADD3 R48, P1, PT, R226, UR23, RZ ;  /* 0x00000017e2307c10 */ /* 0x000fc6000ff3e0ff */
[----:B------:R-:W4:Y:S01]  /*8310*/  LDG.E.U8 R59, desc[UR38][R46.64] ;  /* 0x000000262e3b7981 */ /* 0x000f22000c1e1100 */
[----:B------:R-:W-:-:S05]  /*8320*/  IADD3.X R49, PT, PT, R227, UR6, RZ, P1, !PT ;  /* 0x00000006e3317c10 */ /* 0x000fca0008ffe4ff */
[----:B------:R-:W4:Y:S04]  /*8330*/  LDG.E.U8 R48, desc[UR38][R48.64] ;  /* 0x0000002630307981 */ /* 0x000f28000c1e1100 */
[----:B------:R0:W4:Y:S02]  /*8340*/  LDG.E.U8 R49, desc[UR38][R44.64] ;  /* 0x000000262c317981 */ /* 0x000124000c1e1100 */
[----:B0-----:R-:W-:-:S04]  /*8350*/  IADD3 R44, P1, PT, R60, UR23, RZ ;  /* 0x000000173c2c7c10 */ /* 0x001fc8000ff3e0ff */
[----:B------:R-:W-:-:S05]  /*8360*/  IADD3.X R45, PT, PT, R61, UR6, RZ, P1, !PT ;  /* 0x000000063d2d7c10 */ /* 0x000fca0008ffe4ff */
[----:B------:R0:W4:Y:S02]  /*8370*/  LDG.E.U8 R60, desc[UR38][R44.64] ;  /* 0x000000262c3c7981 */ /* 0x000124000c1e1100 */
[----:B0-----:R-:W-:-:S04]  /*8380*/  IADD3 R44, P0, PT, R64, UR23, RZ ;  /* 0x00000017402c7c10 */ /* 0x001fc8000ff1e0ff */
[----:B------:R-:W-:-:S05]  /*8390*/  IADD3.X R45, PT, PT, R65, UR6, RZ, P0, !PT ;  /* 0x00000006412d7c10 */ /* 0x000fca00087fe4ff */
[----:B------:R2:W4:Y:S01]  /*83a0*/  LDG.E.U8 R61, desc[UR38][R44.64] ;  /* 0x000000262c3d7981 */ /* 0x000522000c1e1100 */
[----:B------:R-:W-:Y:S01]  /*83b0*/  USHF.L.U32 UR27, UR54, 0x2, URZ ;  /* 0x00000002361b7899 */ /* 0x000fe200080006ff */
[----:B--2---:R-:W-:-:S04]  /*83c0*/  IADD3 R44, P0, PT, R62, UR23, RZ ;  /* 0x000000173e2c7c10 */ /* 0x004fc8000ff1e0ff */
[----:B------:R-:W-:Y:S02]  /*83d0*/  IADD3.X R45, PT, PT, R63, UR6, RZ, P0, !PT ;  /* 0x000000063f2d7c10 */ /* 0x000fe400087fe4ff */
[----:B------:R-:W-:-:S03]  /*83e0*/  IADD3 R46, P0, PT, R240, UR23, RZ ;  /* 0x00000017f02e7c10 */ /* 0x000fc6000ff1e0ff */
[----:B------:R0:W2:Y:S01]  /*83f0*/  LDG.E.U8 R62, desc[UR38][R44.64] ;  /* 0x000000262c3e7981 */ /* 0x0000a2000c1e1100 */
[----:B------:R-:W-:-:S05]  /*8400*/  IADD3.X R47, PT, PT, R241, UR6, RZ, P0, !PT ;  /* 0x00000006f12f7c10 */ /* 0x000fca00087fe4ff */
[----:B------:R1:W2:Y:S01]  /*8410*/  LDG.E.U8 R63, desc[UR38][R46.64] ;  /* 0x000000262e3f7981 */ /* 0x0002a2000c1e1100 */
[----:B0-----:R-:W-:Y:S01]  /*8420*/  IMAD.U32 R45, RZ, RZ, UR54 ;  /* 0x00000036ff2d7e24 */ /* 0x001fe2000f8e00ff */
[----:B------:R-:W-:-:S04]  /*8430*/  IADD3 R44, P1, PT, R2, UR54, RZ ;  /* 0x00000036022c7c10 */ /* 0x000fc8000ff3e0ff */
[----:B------:R-:W-:Y:S01]  /*8440*/  LEA.HI.X.SX32 R45, R45, R3, 0x1, P1 ;  /* 0x000000032d2d7211 */ /* 0x000fe200008f0eff */
[----:B-1----:R-:W-:Y:S01]  /*8450*/  VIADD R46, R2, UR7 ;  /* 0x00000007022e7c36 */ /* 0x002fe20008000000 */
[----:B------:R-:W-:-:S04]  /*8460*/  IADD3 R44, P0, PT, R44, UR23, RZ ;  /* 0x000000172c2c7c10 */ /* 0x000fc8000ff1e0ff */
[----:B------:R-:W-:Y:S02]  /*8470*/  IADD3.X R45, PT, PT, R45, UR6, RZ, P0, !PT ;  /* 0x000000062d2d7c10 */ /* 0x000fe400087fe4ff */
[----:B------:R-:W-:Y:S01]  /*8480*/  IADD3 R46, P0, PT, R46, UR23, RZ ;  /* 0x000000172e2e7c10 */ /* 0x000fe2000ff1e0ff */
[----:B------:R-:W-:Y:S02]  /*8490*/  UIMAD UR7, UR54, 0x3, URZ ;  /* 0x00000003360778a4 */ /* 0x000fe4000f8e02ff */
[----:B------:R0:W2:Y:S01]  /*84a0*/  LDG.E.U8 R64, desc[UR38][R44.64] ;  /* 0x000000262c407981 */ /* 0x0000a2000c1e1100 */
[----:B------:R-:W-:-:S03]  /*84b0*/  IADD3.X R47, PT, PT, R125, UR6, RZ, P0, !PT ;  /* 0x000000067d2f7c10 */ /* 0x000fc600087fe4ff */
[----:B------:R-:W2:Y:S04]  /*84c0*/  LDL.64 R124, [R1+0x128] ;  /* 0x00012800017c7983 */ /* 0x000ea80000100a00 */
[----:B------:R1:W4:Y:S01]  /*84d0*/  LDG.E.U8 R65, desc[UR38][R46.64] ;  /* 0x000000262e417981 */ /* 0x000322000c1e1100 */
[----:B0-----:R-:W-:-:S05]  /*84e0*/  VIADD R44, R2, UR7 ;  /* 0x00000007022c7c36 */ /* 0x001fca0008000000 */
[----:B------:R-:W-:Y:S01]  /*84f0*/  IADD3 R44, P0, PT, R44, UR23, RZ ;  /* 0x000000172c2c7c10 */ /* 0x000fe2000ff1e0ff */
[----:B-1----:R-:W-:-:S03]  /*8500*/  VIADD R46, R2, UR27 ;  /* 0x0000001b022e7c36 */ /* 0x002fc60008000000 */
[----:B---3--:R-:W-:Y:S02]  /*8510*/  IADD3.X R45, PT, PT, R67, UR6, RZ, P0, !PT ;  /* 0x00000006432d7c10 */ /* 0x008fe400087fe4ff */
[----:B------:R-:W-:Y:S01]  /*8520*/  IADD3 R46, P0, PT, R46, UR23, RZ ;  /* 0x000000172e2e7c10 */ /* 0x000fe2000ff1e0ff */
[----:B------:R-:W-:Y:S02]  /*8530*/  UIMAD UR7, UR54, 0x5, URZ ;  /* 0x00000005360778a4 */ /* 0x000fe4000f8e02ff */
[----:B------:R0:W3:Y:S01]  /*8540*/  LDG.E.U8 R66, desc[UR38][R44.64] ;  /* 0x000000262c427981 */ /* 0x0000e2000c1e1100 */
[----:B------:R-:W-:-:S03]  /*8550*/  IADD3.X R47, PT, PT, R187, UR6, RZ, P0, !PT ;  /* 0x00000006bb2f7c10 */ /* 0x000fc600087fe4ff */
[----:B------:R-:W3:Y:S01]  /*8560*/  LDL.64 R186, [R1+0x118] ;  /* 0x0001180001ba7983 */ /* 0x000ee20000100a00 */
[----:B------:R-:W-:-:S03]  /*8570*/  UIMAD UR27, UR54, 0x6, URZ ;  /* 0x00000006361b78a4 */ /* 0x000fc6000f8e02ff */
[----:B------:R1:W4:Y:S01]  /*8580*/  LDG.E.U8 R67, desc[UR38][R46.64] ;  /* 0x000000262e437981 */ /* 0x000322000c1e1100 */
[----:B0-----:R-:W-:-:S05]  /*8590*/  VIADD R44, R2, UR7 ;  /* 0x00000007022c7c36 */ /* 0x001fca0008000000 */
[----:B------:R-:W-:Y:S01]  /*85a0*/  IADD3 R44, P0, PT, R44, UR23, RZ ;  /* 0x000000172c2c7c10 */ /* 0x000fe2000ff1e0ff */
[----:B-1----:R-:W-:Y:S01]  /*85b0*/  VIADD R46, R2, UR27 ;  /* 0x0000001b022e7c36 */ /* 0x002fe20008000000 */
[----:B------:R-:W-:Y:S02]  /*85c0*/  UIMAD UR7, UR54, 0x7, URZ ;  /* 0x00000007360778a4 */ /* 0x000fe4000f8e02ff */
[----:B--2---:R-:W-:Y:S02]  /*85d0*/  IADD3.X R45, PT, PT, R125, UR6, RZ, P0, !PT ;  /* 0x000000067d2d7c10 */ /* 0x004fe400087fe4ff */
[----:B------:R-:W-:-:S03]  /*85e0*/  IADD3 R46, P0, PT, R46, UR23, RZ ;  /* 0x000000172e2e7c10 */ /* 0x000fc6000ff1e0ff */
[----:B------:R0:W2:Y:S01]  /*85f0*/  LDG.E.U8 R124, desc[UR38][R44.64] ;  /* 0x000000262c7c7981 */ /* 0x0000a2000c1e1100 */
[----:B------:R-:W-:-:S05]  /*8600*/  IADD3.X R47, PT, PT, R185, UR6, RZ, P0, !PT ;  /* 0x00000006b92f7c10 */ /* 0x000fca00087fe4ff */
[----:B------:R1:W2:Y:S01]  /*8610*/  LDG.E.U8 R125, desc[UR38][R46.64] ;  /* 0x000000262e7d7981 */ /* 0x0002a2000c1e1100 */
[----:B0-----:R-:W-:Y:S01]  /*8620*/  IADD3 R44, P0, PT, R224, UR23, RZ ;  /* 0x00000017e02c7c10 */ /* 0x001fe2000ff1e0ff */
[----:B-1----:R-:W-:-:S03]  /*8630*/  VIADD R46, R2, UR7 ;  /* 0x00000007022e7c36 */ /* 0x002fc60008000000 */
[----:B------:R-:W-:Y:S02]  /*8640*/  IADD3.X R45, PT, PT, R225, UR6, RZ, P0, !PT ;  /* 0x00000006e12d7c10 */ /* 0x000fe400087fe4ff */
[----:B------:R-:W-:-:S03]  /*8650*/  IADD3 R46, P0, PT, R46, UR23, RZ ;  /* 0x000000172e2e7c10 */ /* 0x000fc6000ff1e0ff */
[----:B------:R0:W2:Y:S01]  /*8660*/  LDG.E.U8 R184, desc[UR38][R44.64] ;  /* 0x000000262cb87981 */ /* 0x0000a2000c1e1100 */
[----:B---3--:R-:W-:Y:S02]  /*8670*/  IADD3.X R47, PT, PT, R187, UR6, RZ, P0, !PT ;  /* 0x00000006bb2f7c10 */ /* 0x008fe400087fe4ff */
[----:B0-----:R-:W-:-:S03]  /*8680*/  IADD3 R44, P0, PT, R206, UR23, RZ ;  /* 0x00000017ce2c7c10 */ /* 0x001fc6000ff1e0ff */
[----:B------:R-:W3:Y:S01]  /*8690*/  LDG.E.U8 R46, desc[UR38][R46.64] ;  /* 0x000000262e2e7981 */ /* 0x000ee2000c1e1100 */
[----:B------:R-:W-:-:S05]  /*86a0*/  IADD3.X R45, PT, PT, R207, UR6, RZ, P0, !PT ;  /* 0x00000006cf2d7c10 */ /* 0x000fca00087fe4ff */
[----:B------:R-:W3:Y:S01]  /*86b0*/  LDG.E.U8 R44, desc[UR38][R44.64] ;  /* 0x000000262c2c7981 */ /* 0x000ee2000c1e1100 */
[----:B------:R-:W0:Y:S02]  /*86c0*/  S2R R185, SR_TID.X ;  /* 0x0000000000b97919 */ /* 0x000e240000002100 */
[----:B0-----:R-:W-:-:S05]  /*86d0*/  LOP3.LUT R185, R185, 0x7f, RZ, 0xc0, !PT ;  /* 0x0000007fb9b97812 */ /* 0x001fca00078ec0ff */
[----:B------:R-:W-:Y:S01]  /*86e0*/  STS.U8 [R185+UR19+0x4000], R4 ;  /* 0x00400004b9007988 */ /* 0x000fe20008000013 */
[----:B------:R-:W-:-:S03]  /*86f0*/  LOP3.LUT R186, R185, 0x10, RZ, 0x3c, !PT ;  /* 0x00000010b9ba7812 */ /* 0x000fc600078e3cff */
        /* <DEDUP_REMOVED lines=14> */
[----:B------:R0:W-:Y:S02]  /*87e0*/  STS.U8 [R186+UR19+0x5c80], R39 ;  /* 0x005c8027ba007988 */ /* 0x0001e40008000013 */
[----:B0-----:R-:W0:Y:S01]  /*87f0*/  S2R R186, SR_TID.X ;  /* 0x0000000000ba7919 */ /* 0x001e220000002100 */
[----:B------:R-:W-:-:S05]  /*8800*/  LOP3.LUT R185, R185, 0x20, RZ, 0x3c, !PT ;  /* 0x00000020b9b97812 */ /* 0x000fca00078e3cff */
[----:B----4-:R-:W-:Y:S04]  /*8810*/  STS.U8 [R185+UR19+0x4100], R65 ;  /* 0x00410041b9007988 */ /* 0x010fe80008000013 */
[----:B------:R-:W-:Y:S04]  /*8820*/  STS.U8 [R185+UR19+0x4500], R37 ;  /* 0x00450025b9007988 */ /* 0x000fe80008000013 */
[----:B------:R-:W-:Y:S04]  /*8830*/  STS.U8 [R185+UR19+0x4900], R35 ;  /* 0x00490023b9007988 */ /* 0x000fe80008000013 */
[----:B------:R-:W-:Y:S04]  /*8840*/  STS.U8 [R185+UR19+0x4d00], R34 ;  /* 0x004d0022b9007988 */ /* 0x000fe80008000013 */
[----:B------:R-:W-:Y:S04]  /*8850*/  STS.U8 [R185+UR19+0x5100], R33 ;  /* 0x00510021b9007988 */ /* 0x000fe80008000013 */
[----:B------:R-:W-:Y:S04]  /*8860*/  STS.U8 [R185+UR19+0x5500], R32 ;  /* 0x00550020b9007988 */ /* 0x000fe80008000013 */
[----:B------:R-:W-:Y:S04]  /*8870*/  STS.U8 [R185+UR19+0x5900], R31 ;  /* 0x0059001fb9007988 */ /* 0x000fe80008000013 */
[----:B------:R1:W-:Y:S01]  /*8880*/  STS.U8 [R185+UR19+0x5d00], R30 ;  /* 0x005d001eb9007988 */ /* 0x0003e20008000013 */
[----:B0-----:R-:W-:-:S02]  /*8890*/  LOP3.LUT R6, R186, 0x7f, RZ, 0xc0, !PT ;  /* 0x0000007fba067812 */ /* 0x001fc400078ec0ff */
[----:B-1----:R-:W-:-:S04]  /*88a0*/  LOP3.LUT R185, R186, 0x7f, RZ, 0xc0, !PT ;  /* 0x0000007fbab97812 */ /* 0x002fc800078ec0ff */
[----:B------:R-:W-:Y:S01]  /*88b0*/  LOP3.LUT R185, R185, 0x40, RZ, 0x3c, !PT ;  /* 0x00000040b9b97812 */ /* 0x000fe200078e3cff */
[----:B------:R-:W-:Y:S01]  /*88c0*/  STS.U8 [R252+UR19+0x4180], R66 ;  /* 0x00418042fc007988 */ /* 0x000fe20008000013 */
[----:B------:R-:W-:-:S03]  /*88d0*/  UMOV UR6, 0x1 ;  /* 0x0000000100067882 */ /* 0x000fc60000000000 */
[----:B------:R-:W-:Y:S04]  /*88e0*/  STS.U8 [R252+UR19+0x4580], R28 ;  /* 0x0045801cfc007988 */ /* 0x000fe80008000013 */
[----:B------:R-:W-:Y:S04]  /*88f0*/  STS.U8 [R252+UR19+0x4980], R27 ;  /* 0x0049801bfc007988 */ /* 0x000fe80008000013 */
[----:B------:R-:W-:Y:S04]  /*8900*/  STS.U8 [R252+UR19+0x4d80], R26 ;  /* 0x004d801afc007988 */ /* 0x000fe80008000013 */
[----:B------:R-:W-:Y:S04]  /*8910*/  STS.U8 [R252+UR19+0x5180], R25 ;  /* 0x00518019fc007988 */ /* 0x000fe80008000013 */
[----:B------:R-:W-:Y:S04]  /*8920*/  STS.U8 [R252+UR19+0x5580], R24 ;  /* 0x00558018fc007988 */ /* 0x000fe80008000013 */
[----:B------:R-:W-:Y:S04]  /*8930*/  STS.U8 [R252+UR19+0x5980], R23 ;  /* 0x00598017fc007988 */ /* 0x000fe80008000013 */
[----:B------:R-:W-:Y:S01]  /*8940*/  STS.U8 [R252+UR19+0x5d80], R22 ;  /* 0x005d8016fc007988 */ /* 0x000fe20008000013 */
[----:B------:R-:W-:-:S03]  /*8950*/  LOP3.LUT R4, R6, 0x50, RZ, 0x3c, !PT ;  /* 0x0000005006047812 */ /* 0x000fc600078e3cff */
[----:B------:R-:W-:Y:S01]  /*8960*/  STS.U8 [R185+UR19+0x4200], R67 ;  /* 0x00420043b9007988 */ /* 0x000fe20008000013 */
[----:B------:R-:W-:-:S04]  /*8970*/  @!UP2 UIADD3 UR6, UPT, UPT, -UR6, 0x100000, URZ ;  /* 0x001000000606a890 */ /* 0x000fc8000fffe1ff */
[----:B------:R-:W-:Y:S02]  /*8980*/  @!UP2 USHF.L.U32 UR7, UR6, 0xb, URZ ;  /* 0x0000000b0607a899 */ /* 0x000fe400080006ff */
[----:B------:R-:W-:Y:S01]  /*8990*/  @!UP2 USHF.L.U32 UR6, UR6, 0x1, URZ ;  /* 0x000000010606a899 */ /* 0x000fe200080006ff */
[----:B------:R-:W-:Y:S04]  /*89a0*/  STS.U8 [R185+UR19+0x4600], R9 ;  /* 0x00460009b9007988 */ /* 0x000fe80008000013 */
[----:B------:R-:W-:Y:S04]  /*89b0*/  STS.U8 [R185+UR19+0x4a00], R20 ;  /* 0x004a0014b9007988 */ /* 0x000fe80008000013 */
[----:B------:R-:W-:Y:S04]  /*89c0*/  STS.U8 [R185+UR19+0x4e00], R19 ;  /* 0x004e0013b9007988 */ /* 0x000fe80008000013 */
[----:B------:R-:W-:Y:S01]  /*89d0*/  STS.U8 [R185+UR19+0x5200], R11 ;  /* 0x0052000bb9007988 */ /* 0x000fe20008000013 */
[----:B------:R-:W-:-:S03]  /*89e0*/  LOP3.LUT R5, R6, 0x60, RZ, 0x3c, !PT ;  /* 0x0000006006057812 */ /* 0x000fc600078e3cff */
[----:B------:R-:W-:Y:S04]  /*89f0*/  STS.U8 [R185+UR19+0x5600], R18 ;  /* 0x00560012b9007988 */ /* 0x000fe80008000013 */
[----:B------:R-:W-:Y:S04]  /*8a00*/  STS.U8 [R185+UR19+0x5a00], R17 ;  /* 0x005a0011b9007988 */ /* 0x000fe80008000013 */
[----:B------:R-:W-:Y:S01]  /*8a10*/  STS.U8 [R185+UR19+0x5e00], R16 ;  /* 0x005e0010b9007988 */ /* 0x000fe20008000013 */
[----:B------:R-:W-:-:S03]  /*8a20*/  VOTEU.ALL UP0, P6 ;  /* 0x0000000000ff7886 */ /* 0x000fc60003000000 */
[----:B------:R-:W-:Y:S04]  /*8a30*/  STS.U8 [R4+UR19+0x4680], R14 ;  /* 0x0046800e04007988 */ /* 0x000fe80008000013 */
[----:B------:R-:W-:Y:S04]  /*8a40*/  STS.U8 [R4+UR19+0x4a80], R13 ;  /* 0x004a800d04007988 */ /* 0x000fe80008000013 */
[----:B------:R-:W-:Y:S04]  /*8a50*/  STS.U8 [R4+UR19+0x4e80], R12 ;  /* 0x004e800c04007988 */ /* 0x000fe80008000013 */
[----:B------:R-:W-:Y:S04]  /*8a60*/  STS.U8 [R4+UR19+0x5280], R50 ;  /* 0x0052803204007988 */ /* 0x000fe80008000013 */
[----:B------:R-:W-:Y:S04]  /*8a70*/  STS.U8 [R4+UR19+0x5680], R51 ;  /* 0x0056803304007988 */ /* 0x000fe80008000013 */
[----:B------:R-:W-:Y:S04]  /*8a80*/  STS.U8 [R4+UR19+0x5a80], R52 ;  /* 0x005a803404007988 */ /* 0x000fe80008000013 */
[----:B------:R-:W-:Y:S04]  /*8a90*/  STS.U8 [R4+UR19+0x5e80], R53 ;  /* 0x005e803504007988 */ /* 0x000fe80008000013 */
[----:B--2---:R0:W-:Y:S04]  /*8aa0*/  STS.U8 [R4+UR19+0x4280], R124 ;  /* 0x0042807c04007988 */ /* 0x0041e80008000013 */
[----:B------:R1:W-:Y:S01]  /*8ab0*/  STS.U8 [R5+UR19+0x4700], R54 ;  /* 0x0047003605007988 */ /* 0x0003e20008000013 */
[----:B0-----:R-:W-:-:S03]  /*8ac0*/  LOP3.LUT R4, R6, 0x70, RZ, 0x3c, !PT ;  /* 0x0000007006047812 */ /* 0x001fc600078e3cff */
[----:B------:R1:W-:Y:S04]  /*8ad0*/  STS.U8 [R5+UR19+0x4300], R125 ;  /* 0x0043007d05007988 */ /* 0x0003e80008000013 */
[----:B------:R1:W-:Y:S04]  /*8ae0*/  STS.U8 [R5+UR19+0x4b00], R55 ;  /* 0x004b003705007988 */ /* 0x0003e80008000013 */
[----:B------:R1:W-:Y:S04]  /*8af0*/  STS.U8 [R5+UR19+0x4f00], R56 ;  /* 0x004f003805007988 */ /* 0x0003e80008000013 */
[----:B------:R1:W-:Y:S04]  /*8b00*/  STS.U8 [R5+UR19+0x5300], R57 ;  /* 0x0053003905007988 */ /* 0x0003e80008000013 */
[----:B------:R1:W-:Y:S04]  /*8b10*/  STS.U8 [R5+UR19+0x5700], R58 ;  /* 0x0057003a05007988 */ /* 0x0003e80008000013 */
[----:B------:R1:W-:Y:S04]  /*8b20*/  STS.U8 [R5+UR19+0x5b00], R48 ;  /* 0x005b003005007988 */ /* 0x0003e80008000013 */
[----:B------:R1:W-:Y:S04]  /*8b30*/  STS.U8 [R5+UR19+0x5f00], R49 ;  /* 0x005f003105007988 */ /* 0x0003e80008000013 */
[----:B---3--:R1:W-:Y:S04]  /*8b40*/  STS.U8 [R4+UR19+0x4380], R46 ;  /* 0x0043802e04007988 */ /* 0x0083e80008000013 */
[----:B------:R1:W-:Y:S04]  /*8b50*/  STS.U8 [R4+UR19+0x4780], R59 ;  /* 0x0047803b04007988 */ /* 0x0003e80008000013 */
[----:B------:R1:W-:Y:S04]  /*8b60*/  STS.U8 [R4+UR19+0x4b80], R60 ;  /* 0x004b803c04007988 */ /* 0x0003e80008000013 */
[----:B------:R1:W-:Y:S04]  /*8b70*/  STS.U8 [R4+UR19+0x4f80], R61 ;  /* 0x004f803d04007988 */ /* 0x0003e80008000013 */
[----:B------:R1:W-:Y:S04]  /*8b80*/  STS.U8 [R4+UR19+0x5380], R62 ;  /* 0x0053803e04007988 */ /* 0x0003e80008000013 */
[----:B------:R1:W-:Y:S04]  /*8b90*/  STS.U8 [R4+UR19+0x5780], R63 ;  /* 0x0057803f04007988 */ /* 0x0003e80008000013 */
[----:B------:R1:W-:Y:S04]  /*8ba0*/  STS.U8 [R4+UR19+0x5b80], R184 ;  /* 0x005b80b804007988 */ /* 0x0003e80008000013 */
[----:B------:R1:W-:Y:S01]  /*8bb0*/  STS.U8 [R4+UR19+0x5f80], R44 ;  /* 0x005f802c04007988 */ /* 0x0003e20008000013 */
[----:B------:R0:W-:Y:S06]  /*8bc0*/  MEMBAR.ALL.CTA ;  /* 0x0000000000007992 */ /* 0x0001ec0000008000 */
[----:B0-----:R-:W-:Y:S04]  /*8bd0*/  FENCE.VIEW.ASYNC.S ;  /* 0x00000000000073c6 */ /* 0x001fe80000000000 */
[----:B------:R-:W0:Y:S02]  /*8be0*/  FENCE.VIEW.ASYNC.S ;  /* 0x00000000000073c6 */ /* 0x000e240000000000 */
[----:B0-----:R1:W0:Y:S02]  /*8bf0*/  @!UP0 SYNCS.EXCH.64 URZ, [UR19+0x9010], UR6 ;  /* 0x0090100613ff85b2 */ /* 0x0012240008000100 */
[----:B0-----:R-:W-:Y:S06]  /*8c00*/  BAR.SYNC.DEFER_BLOCKING 0x0 ;  /* 0x0000000000007b1d */ /* 0x001fec0000010000 */
[----:B-1----:R-:W-:Y:S05]  /*8c10*/  BRA.U UP3, `(.L_x_12) ;  /* 0x00000001034c7547 */ /* 0x002fea000b800000 */
[----:B------:R-:W-:Y:S01]  /*8c20*/  UIADD3 UR6, UPT, UPT, UR19, 0x9010, URZ ;  /* 0x0000901013067890 */ /* 0x000fe2000fffe0ff */
[----:B------:R-:W-:Y:S01]  /*8c30*/  UMOV UR27, 0x80004020 ;  /* 0x80004020001b7882 */ /* 0x000fe20000000000 */
[----:B------:R-:W-:Y:S01]  /*8c40*/  UMOV UR29, 0x40004040 ;  /* 0x40004040001d7882 */ /* 0x000fe20000000000 */
[----:B------:R-:W-:Y:S01]  /*8c50*/  UMOV UR30, 0x0 ;  /* 0x00000000001e7882 */ /* 0x000fe20000000000 */
[----:B------:R-:W-:Y:S01]  /*8c60*/  UMOV UR31, 0x4108010 ;  /* 0x04108010001f7882 */ /* 0x000fe20000000000 */
[----:B------:R-:W-:Y:S01]  /*8c70*/  UMOV UR32, 0x0 ;  /* 0x0000000000207882 */ /* 0x000fe20000000000 */
[----:B------:R-:W-:Y:S01]  /*8c80*/  UMOV UR33, 0x4108010 ;  /* 0x0410801000217882 */ /* 0x000fe20000000000 */
[----:B------:R-:W-:Y:S01]  /*8c90*/  UMOV UR50, 0x0 ;  /* 0x0000000000327882 */ /* 0x000fe20000000000 */
[----:B------:R-:W-:Y:S01]  /*8ca0*/  UMOV UR51, 0x4108010 ;  /* 0x0410801000337882 */ /* 0x000fe20000000000 */
[----:B------:R0:W-:Y:S01]  /*8cb0*/  UTCQMMA gdesc[UR26], gdesc[UR28], tmem[UR16], tmem[UR30], idesc[UR31], !UPT ;  /* 0x00ff1e1c1a0075ea */ /* 0x0001e2000f800310 */
[----:B------:R-:W-:Y:S01]  /*8cc0*/  UMOV UR7, URZ ;  /* 0x000000ff00077c82 */ /* 0x000fe20008000000 */
        /* <DEDUP_REMOVED lines=8> */
.L_x_12:
[----:B------:R-:W1:Y:S01]  /*8d50*/  SYNCS.PHASECHK.TRANS64.TRYWAIT P0, [UR19+0x9010], RZ ;  /* 0x009010ffff0075a7 */ /* 0x000e620008001113 */
[----:B------:R-:W-:-:S04]  /*8d60*/  IADD3 R42, P1, PT, R220, UR10, RZ ;  /* 0x0000000adc2a7c10 */ /* 0x000fc8000ff3e0ff */
[C---:B------:R-:W-:Y:S01]  /*8d70*/  IADD3 R4, P4, PT, R42.reuse, 0x42, RZ ;  /* 0x000000422a047810 */ /* 0x040fe20007f9e0ff */
[----:B------:R-:W-:Y:S01]  /*8d80*/  IMAD.X R62, RZ, RZ, UR11, P1 ;  /* 0x0000000bff3e7e24 */ /* 0x000fe200088e06ff */
[----:B------:R-:W-:Y:S02]  /*8d90*/  IADD3 R63, P5, PT, R42, 0x40, RZ ;  /* 0x000000402a3f7810 */ /* 0x000fe40007fbe0ff */
[-C--:B------:R-:W-:Y:S01]  /*8da0*/  ISETP.GT.U32.AND P1, PT, R4, R0.reuse, PT ;  /* 0x000000000400720c */ /* 0x080fe20003f24070 */
[--C-:B------:R-:W-:Y:S01]  /*8db0*/  IMAD.X R59, RZ, RZ, R62.reuse, P4 ;  /* 0x000000ffff3b7224 */ /* 0x100fe200020e063e */
[C---:B------:R-:W-:Y:S01]  /*8dc0*/  IADD3 R5, P3, PT, R42.reuse, 0x43, RZ ;  /* 0x000000432a057810 */ /* 0x040fe20007f7e0ff */
[--C-:B------:R-:W-:Y:S01]  /*8dd0*/  IMAD.X R60, RZ, RZ, R62.reuse, P5 ;  /* 0x000000ffff3c7224 */ /* 0x100fe200028e063e */
[C---:B------:R-:W-:Y:S02]  /*8de0*/  IADD3 R4, P5, PT, R42.reuse, 0x44, RZ ;  /* 0x000000442a047810 */ /* 0x040fe40007fbe0ff */
[----:B------:R-:W-:Y:S01]  /*8df0*/  IADD3 R61, P4, PT, R42, 0x45, RZ ;  /* 0x000000452a3d7810 */ /* 0x000fe20007f9e0ff */
[--C-:B------:R-:W-:Y:S01]  /*8e00*/  IMAD.X R53, RZ, RZ, R62.reuse, P3 ;  /* 0x000000ffff357224 */ /* 0x100fe200018e063e */
[-C--:B------:R-:W-:Y:S01]  /*8e10*/  ISETP.GT.U32.AND P2, PT, R5, R0.reuse, PT ;  /* 0x000000000500720c */ /* 0x080fe20003f44070 */
[--C-:B------:R-:W-:Y:S01]  /*8e20*/  IMAD.X R58, RZ, RZ, R62.reuse, P5 ;  /* 0x000000ffff3a7224 */ /* 0x100fe200028e063e */
[----:B------:R-:W-:Y:S01]  /*8e30*/  ISETP.GT.U32.AND P3, PT, R4, R0, PT ;  /* 0x000000000400720c */ /* 0x000fe20003f64070 */
[----:B------:R-:W-:Y:S01]  /*8e40*/  IMAD.X R57, RZ, RZ, R62, P4 ;  /* 0x000000ffff397224 */ /* 0x000fe200020e063e */
[----:B------:R-:W-:-:S02]  /*8e50*/  IADD3 R37, P5, PT, R42, 0x46, RZ ;  /* 0x000000462a257810 */ /* 0x000fc40007fbe0ff */
[----:B------:R-:W-:Y:S01]  /*8e60*/  IADD3 R38, P4, PT, R42, 0x47, RZ ;  /* 0x000000472a267810 */ /* 0x000fe20007f9e0ff */
[----:B-1----:R-:W-:-:S12]  /*8e70*/  @!P0 BRA `(.L_x_13) ;  /* 0x0000006400a08947 */ /* 0x002fd80003800000 */
.L_x_22:
[----:B------:R-:W-:Y:S01]  /*8e80*/  BAR.SYNC.DEFER_BLOCKING 0x0 ;  /* 0x0000000000007b1d */ /* 0x000fe20000010000 */
[C---:B------:R-:W-:Y:S01]  /*8e90*/  IADD3 R39, P0, PT, R42.reuse, 0x48, RZ ;  /* 0x000000482a277810 */ /* 0x040fe20007f1e0ff */
[--C-:B------:R-:W-:Y:S01]  /*8ea0*/  IMAD.X R56, RZ, RZ, R62.reuse, P5 ;  /* 0x000000ffff387224 */ /* 0x100fe200028e063e */
[C---:B------:R-:W-:Y:S01]  /*8eb0*/  IADD3 R45, P5, PT, R42.reuse, 0x49, RZ ;  /* 0x000000492a2d7810 */ /* 0x040fe20007fbe0ff */
[--C-:B------:R-:W-:Y:S01]  /*8ec0*/  IMAD.X R55, RZ, RZ, R62.reuse, P4 ;  /* 0x000000ffff377224 */ /* 0x100fe200020e063e */
[C---:B------:R-:W-:Y:S01]  /*8ed0*/  IADD3 R48, P4, PT, R42.reuse, 0x4a, RZ ;  /* 0x0000004a2a307810 */ /* 0x040fe20007f9e0ff */
[--C-:B------:R-:W-:Y:S01]  /*8ee0*/  IMAD.X R54, RZ, RZ, R62.reuse, P0 ;  /* 0x000000ffff367224 */ /* 0x100fe200000e063e */
[C---:B------:R-:W-:Y:S01]  /*8ef0*/  IADD3 R40, P0, PT, R42.reuse, 0x4b, RZ ;  /* 0x0000004b2a287810 */ /* 0x040fe20007f1e0ff */
[----:B------:R-:W-:Y:S01]  /*8f00*/  LDTM.16dp32bit_t0_t15.x32 R4, tmem[UR17+0x100000] ;  /* 0x10000011000479ee */ /* 0x000fe20008a80000 */
[----:B------:R-:W1:Y:S01]  /*8f10*/  LDTM.16dp32bit_t16_t31.x32 R4, tmem[UR17+0x100020] ;  /* 0x10002011000479ee */ /* 0x000e620008aa0000 */
[--C-:B------:R-:W-:Y:S01]  /*8f20*/  IMAD.X R52, RZ, RZ, R62.reuse, P5 ;  /* 0x000000ffff347224 */ /* 0x100fe200028e063e */
[C---:B------:R-:W-:Y:S01]  /*8f30*/  IADD3 R41, P5, PT, R42.reuse, 0x4c, RZ ;  /* 0x0000004c2a297810 */ /* 0x040fe20007fbe0ff */
[--C-:B------:R-:W-:Y:S01]  /*8f40*/  IMAD.X R47, RZ, RZ, R62.reuse, P4 ;  /* 0x000000ffff2f7224 */ /* 0x100fe200020e063e */
[C---:B------:R-:W-:Y:S01]  /*8f50*/  IADD3 R44, P4, PT, R42.reuse, 0x4d, RZ ;  /* 0x0000004d2a2c7810 */ /* 0x040fe20007f9e0ff */
[--C-:B------:R-:W-:Y:S01]  /*8f60*/  IMAD.X R51, RZ, RZ, R62.reuse, P0 ;  /* 0x000000ffff337224 */ /* 0x100fe200000e063e */
[C---:B------:R-:W-:Y:S01]  /*8f70*/  IADD3 R46, P0, PT, R42.reuse, 0x4e, RZ ;  /* 0x0000004e2a2e7810 */ /* 0x040fe20007f1e0ff */
[--C-:B------:R-:W-:Y:S01]  /*8f80*/  IMAD.X R50, RZ, RZ, R62.reuse, P5 ;  /* 0x000000ffff327224 */ /* 0x100fe200028e063e */
[----:B------:R-:W-:Y:S01]  /*8f90*/  IADD3 R42, P5, PT, R42, 0x4f, RZ ;  /* 0x0000004f2a2a7810 */ /* 0x000fe20007fbe0ff */
[--C-:B------:R-:W-:Y:S01]  /*8fa0*/  IMAD.X R43, RZ, RZ, R62.reuse, P4 ;  /* 0x000000ffff2b7224 */ /* 0x100fe200020e063e */
[CC--:B------:R-:W-:Y:S01]  /*8fb0*/  ISETP.GT.U32.AND P4, PT, R63.reuse, R0.reuse, PT ;  /* 0x000000003f00720c */ /* 0x0c0fe20003f84070 */
[--C-:B------:R-:W-:Y:S01]  /*8fc0*/  IMAD.X R49, RZ, RZ, R62.reuse, P0 ;  /* 0x000000ffff317224 */ /* 0x100fe200000e063e */
[-C--:B------:R-:W-:Y:S01]  /*8fd0*/  ISETP.GE.U32.AND P0, PT, R63, R0.reuse, PT ;  /* 0x000000003f00720c */ /* 0x080fe20003f06070 */
[----:B------:R-:W-:Y:S01]  /*8fe0*/  IMAD.X R62, RZ, RZ, R62, P5 ;  /* 0x000000ffff3e7224 */ /* 0x000fe200028e063e */
[----:B------:R-:W-:Y:S01]  /*8ff0*/  ISETP.GT.U32.AND.EX P2, PT, R53, RZ, PT, P2 ;  /* 0x000000ff3500720c */ /* 0x000fe20003f44120 */
[----:B0-----:R-:W-:Y:S01]  /*9000*/  UIADD3 UR27, UP0, UPT, UR10, 0x40, URZ ;  /* 0x000000400a1b7890 */ /* 0x001fe2000ff1e0ff */
[----:B------:R-:W-:Y:S01]  /*9010*/  ISETP.GT.U32.AND.EX P4, PT, R60, RZ, PT, P4 ;  /* 0x000000ff3c00720c */ /* 0x000fe20003f84140 */
[----:B------:R-:W-:Y:S01]  /*9020*/  USHF.L.U32 UR8, UR8, 0x1f, URZ ;  /* 0x0000001f08087899 */ /* 0x000fe200080006ff */
[----:B------:R-:W-:Y:S01]  /*9030*/  ISETP.GT.U32.AND.EX P3, PT, R58, RZ, PT, P3 ;  /* 0x000000ff3a00720c */ /* 0x000fe20003f64130 */
[----:B------:R-:W-:Y:S01]  /*9040*/  UIADD3.X UR29, UPT, UPT, URZ, UR11, URZ, UP0, !UPT ;  /* 0x0000000bff1d7290 */ /* 0x000fe200087fe4ff */
[----:B------:R-:W-:Y:S01]  /*9050*/  ISETP.GE.U32.AND.EX P0, PT, R60, RZ, PT, P0 ;  /* 0x000000ff3c00720c */ /* 0x000fe20003f06100 */
[----:B------:R-:W0:Y:S01]  /*9060*/  @!P6 SYNCS.CCTL.IV [UR19+0x9010] ;  /* 0x00901000ff00e9b1 */ /* 0x000e220008000013 */
[-C--:B------:R-:W-:Y:S01]  /*9070*/  ISETP.GT.U32.AND P5, PT, R61, R0.reuse, PT ;  /* 0x000000003d00720c */ /* 0x080fe20003fa4070 */
[----:B------:R-:W-:Y:S01]  /*9080*/  NOP ;  /* 0x0000000000007918 */ /* 0x000fe20000000000 */
[----:B-1----:R-:W-:Y:S01]  /*9090*/  FMUL R7, R7, UR56 ;  /* 0x0000003807077c20 */ /* 0x002fe20008400000 */
[----:B------:R-:W-:Y:S01]  /*90a0*/  FMUL R4, R4, UR56 ;  /* 0x0000003804047c20 */ /* 0x000fe20008400000 */
[----:B------:R-:W-:Y:S01]  /*90b0*/  FMUL R8, R8, UR56 ;  /* 0x0000003808087c20 */ /* 0x000fe20008400000 */
[----:B------:R-:W-:Y:S01]  /*90c0*/  FMUL R5, R5, UR56 ;  /* 0x0000003805057c20 */ /* 0x000fe20008400000 */
[----:B------:R-:W-:Y:S01]  /*90d0*/  FMUL R6, R6, UR56 ;  /* 0x0000003806067c20 */ /* 0x000fe20008400000 */
[----:B------:R-:W-:Y:S01]  /*90e0*/  FSEL R7, R7, -INF , !P2 ;  /* 0xff80000007077808 */ /* 0x000fe20005000000 */
[----:B------:R-:W-:Y:S01]  /*90f0*/  FMUL R9, R9, UR56 ;  /* 0x0000003809097c20 */ /* 0x000fe20008400000 */
[-C--:B------:R-:W-:Y:S01]  /*9100*/  ISETP.GT.U32.AND P2, PT, R45, R0.reuse, PT ;  /* 0x000000002d00720c */ /* 0x080fe20003f44070 */
[----:B------:R-:W-:Y:S01]  /*9110*/  FMUL R13, R13, UR56 ;  /* 0x000000380d0d7c20 */ /* 0x000fe20008400000 */
[----:B------:R-:W-:Y:S01]  /*9120*/  FSEL R4, R4, -INF , !P4 ;  /* 0xff80000004047808 */ /* 0x000fe20006000000 */
[----:B------:R-:W-:Y:S01]  /*9130*/  FMUL R10, R10, UR56 ;  /* 0x000000380a0a7c20 */ /* 0x000fe20008400000 */
[----:B------:R-:W-:Y:S01]  /*9140*/  FSEL R8, R8, -INF , !P3 ;  /* 0xff80000008087808 */ /* 0x000fe20005800000 */
[----:B------:R-:W-:Y:S01]  /*9150*/  FMUL R14, R14, UR56 ;  /* 0x000000380e0e7c20 */ /* 0x000fe20008400000 */
[-C--:B------:R-:W-:Y:S01]  /*9160*/  ISETP.GT.U32.AND P4, PT, R37, R0.reuse, PT ;  /* 0x000000002500720c */ /* 0x080fe20003f84070 */
[----:B------:R-:W-:Y:S01]  /*9170*/  FMUL R15, R15, UR56 ;  /* 0x000000380f0f7c20 */ /* 0x000fe20008400000 */
[----:B------:R-:W-:Y:S01]  /*9180*/  FSEL R5, R5, -INF , !P0 ;  /* 0xff80000005057808 */ /* 0x000fe20004000000 */
[----:B------:R-:W-:Y:S01]  /*9190*/  FMUL R11, R11, UR56 ;  /* 0x000000380b0b7c20 */ /* 0x000fe20008400000 */
[-C--:B------:R-:W-:Y:S01]  /*91a0*/  ISETP.GT.U32.AND P3, PT, R48, R0.reuse, PT ;  /* 0x000000003000720c */ /* 0x080fe20003f64070 */
[----:B------:R-:W-:Y:S01]  /*91b0*/  FMUL R16, R16, UR56 ;  /* 0x0000003810107c20 */ /* 0x000fe20008400000 */
[-C--:B------:R-:W-:Y:S01]  /*91c0*/  ISETP.GT.U32.AND P0, PT, R38, R0.reuse, PT ;  /* 0x000000002600720c */ /* 0x080fe20003f04070 */
[----:B------:R-:W-:Y:S01]  /*91d0*/  VIADD R38, R220, 0x1e ;  /* 0x0000001edc267836 */ /* 0x000fe20000000000 */
[----:B------:R-:W-:Y:S01]  /*91e0*/  ISETP.GT.U32.AND.EX P1, PT, R59, RZ, PT, P1 ;  /* 0x000000ff3b00720c */ /* 0x000fe20003f24110 */
[----:B------:R-:W-:Y:S01]  /*91f0*/  FMUL R12, R12, UR56 ;  /* 0x000000380c0c7c20 */ /* 0x000fe20008400000 */
        /* <DEDUP_REMOVED lines=8> */
[----:B------:R-:W-:Y:S01]  /*9280*/  FSEL R6, R6, -INF , !P1 ;  /* 0xff80000006067808 */ /* 0x000fe20004800000 */
[----:B------:R-:W-:Y:S01]  /*9290*/  FMUL R22, R22, UR56 ;  /* 0x0000003816167c20 */ /* 0x000fe20008400000 */
[----:B------:R-:W-:Y:S01]  /*92a0*/  FSEL R9, R9, -INF , !P5 ;  /* 0xff80000009097808 */ /* 0x000fe20006800000 */
[----:B------:R-:W-:Y:S01]  /*92b0*/  FMUL R23, R23, UR56 ;  /* 0x0000003817177c20 */ /* 0x000fe20008400000 */
[----:B------:R-:W-:Y:S01]  /*92c0*/  FSEL R37, R13, -INF , !P2 ;  /* 0xff8000000d257808 */ /* 0x000fe20005000000 */
[----:B------:R-:W-:Y:S01]  /*92d0*/  VIADD R13, R220, 0x1f ;  /* 0x0000001fdc0d7836 */ /* 0x000fe20000000000 */
[-C--:B------:R-:W-:Y:S01]  /*92e0*/  ISETP.GT.U32.AND P1, PT, R39, R0.reuse, PT ;  /* 0x000000002700720c */ /* 0x080fe20003f24070 */
[----:B------:R-:W-:Y:S01]  /*92f0*/  FMUL R24, R24, UR56 ;  /* 0x0000003818187c20 */ /* 0x000fe20008400000 */
[-C--:B------:R-:W-:Y:S01]  /*9300*/  ISETP.GT.U32.AND P5, PT, R40, R0.reuse, PT ;  /* 0x000000002800720c */ /* 0x080fe20003fa4070 */
[----:B------:R-:W-:Y:S01]  /*9310*/  FMUL R25, R25, UR56 ;  /* 0x0000003819197c20 */ /* 0x000fe20008400000 */
[----:B------:R-:W-:Y:S01]  /*9320*/  LOP3.LUT R39, R38, UR27, RZ, 0xfc, !PT ;  /* 0x0000001b26277c12 */ /* 0x000fe2000f8efcff */
[----:B------:R-:W-:Y:S01]  /*9330*/  FMUL R26, R26, UR56 ;  /* 0x000000381a1a7c20 */ /* 0x000fe20008400000 */
[----:B------:R-:W-:Y:S01]  /*9340*/  FSEL R10, R10, -INF , !P4 ;  /* 0xff8000000a0a7808 */ /* 0x000fe20006000000 */
[----:B------:R-:W-:Y:S01]  /*9350*/  FMUL R27, R27, UR56 ;  /* 0x000000381b1b7c20 */ /* 0x000fe20008400000 */
[----:B------:R-:W-:Y:S01]  /*9360*/  FSEL R38, R14, -INF , !P3 ;  /* 0xff8000000e267808 */ /* 0x000fe20005800000 */
[----:B------:R-:W-:Y:S01]  /*9370*/  VIADD R14, R220, 0x1d ;  /* 0x0000001ddc0e7836 */ /* 0x000fe20000000000 */
[----:B------:R-:W-:Y:S01]  /*9380*/  ISETP.GT.U32.AND P4, PT, R41, R0, PT ;  /* 0x000000002900720c */ /* 0x000fe20003f84070 */
[----:B------:R-:W-:Y:S01]  /*9390*/  FMUL R30, R30, UR56 ;  /* 0x000000381e1e7c20 */ /* 0x000fe20008400000 */
[----:B------:R-:W-:Y:S01]  /*93a0*/  ISETP.GT.U32.AND.EX P5, PT, R51, RZ, PT, P5 ;  /* 0x000000ff3300720c */ /* 0x000fe20003fa4150 */
[----:B------:R-:W-:Y:S01]  /*93b0*/  FMUL R32, R32, UR56 ;  /* 0x0000003820207c20 */ /* 0x000fe20008400000 */
[----:B------:R-:W-:Y:S01]  /*93c0*/  ISETP.GT.U32.AND.EX P0, PT, R55, RZ, PT, P0 ;  /* 0x000000ff3700720c */ /* 0x000fe20003f04100 */
[----:B------:R-:W-:Y:S01]  /*93d0*/  FMUL R34, R34, UR56 ;  /* 0x0000003822227c20 */ /* 0x000fe20008400000 */
[----:B------:R-:W-:Y:S01]  /*93e0*/  LOP3.LUT R13, R13, UR27, RZ, 0xfc, !PT ;  /* 0x0000001b0d0d7c12 */ /* 0x000fe2000f8efcff */
[----:B------:R-:W-:Y:S01]  /*93f0*/  USHF.R.S32.HI UR6, URZ, 0x1f, UR34 ;  /* 0x0000001fff067899 */ /* 0x000fe20008011422 */
[----:B------:R-:W-:-:S02]  /*9400*/  ISETP.GT.U32.AND.EX P4, PT, R50, RZ, PT, P4 ;  /* 0x000000ff3200720c */ /* 0x000fc40003f84140 */
[----:B------:R-:W-:Y:S02]  /*9410*/  ISETP.GT.U32.AND.EX P1, PT, R54, RZ, PT, P1 ;  /* 0x000000ff3600720c */ /* 0x000fe40003f24110 */
[----:B------:R-:W-:Y:S02]  /*9420*/  FSEL R15, R15, -INF , !P5 ;  /* 0xff8000000f0f7808 */ /* 0x000fe40006800000 */
[----:B------:R-:W-:Y:S02]  /*9430*/  LOP3.LUT R14, R14, UR27, RZ, 0xfc, !PT ;  /* 0x0000001b0e0e7c12 */ /* 0x000fe4000f8efcff */
[----:B------:R-:W-:Y:S02]  /*9440*/  FSEL R11, R11, -INF , !P0 ;  /* 0xff8000000b0b7808 */ /* 0x000fe40004000000 */
[-C--:B------:R-:W-:Y:S01]  /*9450*/  ISETP.GT.U32.AND P3, PT, R13, R0.reuse, PT ;  /* 0x000000000d00720c */ /* 0x080fe20003f64070 */
[----:B------:R-:W-:Y:S01]  /*9460*/  VIADD R13, R220, 0x19 ;  /* 0x00000019dc0d7836 */ /* 0x000fe20000000000 */
[-C--:B------:R-:W-:Y:S01]  /*9470*/  ISETP.GT.U32.AND P5, PT, R39, R0.reuse, PT ;  /* 0x000000002700720c */ /* 0x080fe20003fa4070 */
[----:B------:R-:W-:Y:S01]  /*9480*/  FMUL R39, R17, UR56 ;  /* 0x0000003811277c20 */ /* 0x000fe20008400000 */
[----:B------:R-:W-:-:S02]  /*9490*/  ISETP.GT.U32.AND P0, PT, R44, R0, PT ;  /* 0x000000002c00720c */ /* 0x000fc40003f04070 */
[----:B------:R-:W-:Y:S02]  /*94a0*/  FSEL R17, R16, -INF , !P4 ;  /* 0xff80000010117808 */ /* 0x000fe40006000000 */
[----:B------:R-:W-:Y:S02]  /*94b0*/  FSEL R12, R12, -INF , !P1 ;  /* 0xff8000000c0c7808 */ /* 0x000fe40004800000 */
[-C--:B------:R-:W-:Y:S01]  /*94c0*/  ISETP.GT.U32.AND P4, PT, R14, R0.reuse, PT ;  /* 0x000000000e00720c */ /* 0x080fe20003f84070 */
[----:B------:R-:W-:Y:S01]  /*94d0*/  VIADD R14, R220, 0x10 ;  /* 0x00000010dc0e7836 */ /* 0x000fe20000000000 */
[----:B------:R-:W-:Y:S02]  /*94e0*/  ISETP.GT.U32.AND P1, PT, R46, R0, PT ;  /* 0x000000002e00720c */ /* 0x000fe40003f24070 */
[----:B------:R-:W-:Y:S02]  /*94f0*/  ISETP.GT.U32.AND.EX P0, PT, R43, RZ, PT, P0 ;  /* 0x000000ff2b00720c */ /* 0x000fe40003f04100 */
[----:B------:R-:W-:-:S02]  /*9500*/  LOP3.LUT R13, R13, UR27, RZ, 0xfc, !PT ;  /* 0x0000001b0d0d7c12 */ /* 0x000fc4000f8efcff */
[----:B------:R-:W-:Y:S02]  /*9510*/  ISETP.GT.U32.AND.EX P1, PT, R49, RZ, PT, P1 ;  /* 0x000000ff3100720c */ /* 0x000fe40003f24110 */
[----:B------:R-:W-:Y:S02]  /*9520*/  FSEL R16, R39, -INF , !P0 ;  /* 0xff80000027107808 */ /* 0x000fe40004000000 */
[----:B------:R-:W-:Y:S02]  /*9530*/  LOP3.LUT R14, R14, UR27, RZ, 0xfc, !PT ;  /* 0x0000001b0e0e7c12 */ /* 0x000fe4000f8efcff */
[-C--:B------:R-:W-:Y:S01]  /*9540*/  ISETP.GT.U32.AND P0, PT, R13, R0.reuse, PT ;  /* 0x000000000d00720c */ /* 0x080fe20003f04070 */
[----:B------:R-:W-:Y:S01]  /*9550*/  VIADD R13, R220, 0x11 ;  /* 0x00000011dc0d7836 */ /* 0x000fe20000000000 */
[-C--:B------:R-:W-:Y:S02]  /*9560*/  ISETP.GT.U32.AND P2, PT, R42, R0.reuse, PT ;  /* 0x000000002a00720c */ /* 0x080fe40003f44070 */
[----:B------:R-:W-:Y:S01]  /*9570*/  FSEL R39, R18, -INF , !P1 ;  /* 0xff80000012277808 */ /* 0x000fe20004800000 */
[----:B------:R-:W-:Y:S01]  /*9580*/  IMAD.U32 R18, RZ, RZ, UR29 ;  /* 0x0000001dff127e24 */ /* 0x000fe2000f8e00ff */
[----:B------:R-:W-:Y:S01]  /*9590*/  ISETP.GT.U32.AND P1, PT, R14, R0, PT ;  /* 0x000000000e00720c */ /* 0x000fe20003f24070 */
[----:B------:R-:W-:Y:S01]  /*95a0*/  VIADD R14, R220, 0x12 ;  /* 0x00000012dc0e7836 */ /* 0x000fe20000000000 */
[----:B------:R-:W-:-:S02]  /*95b0*/  ISETP.GT.U32.AND.EX P2, PT, R62, RZ, PT, P2 ;  /* 0x000000ff3e00720c */ /* 0x000fc40003f44120 */
[----:B------:R-:W-:Y:S02]  /*95c0*/  LOP3.LUT R13, R13, UR27, RZ, 0xfc, !PT ;  /* 0x0000001b0d0d7c12 */ /* 0x000fe4000f8efcff */
[----:B------:R-:W-:Y:S02]  /*95d0*/  ISETP.GT.U32.AND.EX P1, PT, R18, RZ, PT, P1 ;  /* 0x000000ff1200720c */ /* 0x000fe40003f24110 */
[----:B------:R-:W-:Y:S02]  /*95e0*/  FSEL R19, R19, -INF , !P2 ;  /* 0xff80000013137808 */ /* 0x000fe40005000000 */
[----:B------:R-:W-:Y:S02]  /*95f0*/  LOP3.LUT R14, R14, UR27, RZ, 0xfc, !PT ;  /* 0x0000001b0e0e7c12 */ /* 0x000fe4000f8efcff */
[----:B------:R-:W-:Y:S01]  /*9600*/  ISETP.GT.U32.AND P2, PT, R13, R0, PT ;  /* 0x000000000d00720c */ /* 0x000fe20003f44070 */
[----:B------:R-:W-:Y:S01]  /*9610*/  VIADD R13, R220, 0x13 ;  /* 0x00000013dc0d7836 */ /* 0x000fe20000000000 */
[----:B------:R-:W-:-:S02]  /*9620*/  FSEL R20, R20, -INF , !P1 ;  /* 0xff80000014147808 */ /* 0x000fc40004800000 */
[----:B------:R-:W-:Y:S01]  /*9630*/  ISETP.GT.U32.AND P1, PT, R14, R0, PT ;  /* 0x000000000e00720c */ /* 0x000fe20003f24070 */
[----:B------:R-:W-:Y:S01]  /*9640*/  VIADD R14, R220, 0x14 ;  /* 0x00000014dc0e7836 */ /* 0x000fe20000000000 */
[C---:B------:R-:W-:Y:S02]  /*9650*/  ISETP.GT.U32.AND.EX P2, PT, R18.reuse, RZ, PT, P2 ;  /* 0x000000ff1200720c */ /* 0x040fe40003f44120 */
[----:B------:R-:W-:Y:S02]  /*9660*/  LOP3.LUT R13, R13, UR27, RZ, 0xfc, !PT ;  /* 0x0000001b0d0d7c12 */ /* 0x000fe4000f8efcff */
[----:B------:R-:W-:Y:S02]  /*9670*/  ISETP.GT.U32.AND.EX P1, PT, R18, RZ, PT, P1 ;  /* 0x000000ff1200720c */ /* 0x000fe40003f24110 */
[----:B------:R-:W-:Y:S02]  /*9680*/  FSEL R21, R21, -INF , !P2 ;  /* 0xff80000015157808 */ /* 0x000fe40005000000 */
[----:B------:R-:W-:-:S02]  /*9690*/  LOP3.LUT R14, R14, UR27, RZ, 0xfc, !PT ;  /* 0x0000001b0e0e7c12 */ /* 0x000fc4000f8efcff */
[-C--:B------:R-:W-:Y:S01]  /*96a0*/  ISETP.GT.U32.AND P2, PT, R13, R0.reuse, PT ;  /* 0x000000000d00720c */ /* 0x080fe20003f44070 */
[----:B------:R-:W-:Y:S01]  /*96b0*/  VIADD R13, R220, 0x15 ;  /* 0x00000015dc0d7836 */ /* 0x000fe20000000000 */
[----:B------:R-:W-:Y:S02]  /*96c0*/  FSEL R22, R22, -INF , !P1 ;  /* 0xff80000016167808 */ /* 0x000fe40004800000 */
[----:B------:R-:W-:Y:S01]  /*96d0*/  ISETP.GT.U32.AND P1, PT, R14, R0, PT ;  /* 0x000000000e00720c */ /* 0x000fe20003f24070 */
[----:B------:R-:W-:Y:S01]  /*96e0*/  VIADD R14, R220, 0x16 ;  /* 0x00000016dc0e7836 */ /* 0x000fe20000000000 */
[----:B------:R-:W-:Y:S02]  /*96f0*/  FMNMX3 R40, R4, R5, R6, !PT ;  /* 0x0000000504287276 */ /* 0x000fe40007800006 */
[----:B------:R-:W-:Y:S02]  /*9700*/  ISETP.GT.U32.AND.EX P2, PT, R18, RZ, PT, P2 ;  /* 0x000000ff1200720c */ /* 0x000fe40003f44120 */
[----:B------:R-:W-:-:S02]  /*9710*/  LOP3.LUT R13, R13, UR27, RZ, 0xfc, !PT ;  /* 0x0000001b0d0d7c12 */ /* 0x000fc4000f8efcff */
[----:B------:R-:W-:Y:S02]  /*9720*/  FMNMX3 R40, R40, R7, R8, !PT ;  /* 0x0000000728287276 */ /* 0x000fe40007800008 */
[----:B------:R-:W-:Y:S02]  /*9730*/  ISETP.GT.U32.AND.EX P1, PT, R18, RZ, PT, P1 ;  /* 0x000000ff1200720c */ /* 0x000fe40003f24110 */
[----:B------:R-:W-:Y:S02]  /*9740*/  FSEL R23, R23, -INF , !P2 ;  /* 0xff80000017177808 */ /* 0x000fe40005000000 */
[----:B------:R-:W-:Y:S02]  /*9750*/  LOP3.LUT R14, R14, UR27, RZ, 0xfc, !PT ;  /* 0x0000001b0e0e7c12 */ /* 0x000fe4000f8efcff */
[----:B------:R-:W-:Y:S01]  /*9760*/  ISETP.GT.U32.AND P2, PT, R13, R0, PT ;  /* 0x000000000d00720c */ /* 0x000fe20003f44070 */
[----:B------:R-:W-:Y:S01]  /*9770*/  VIADD R13, R220, 0x17 ;  /* 0x00000017dc0d7836 */ /* 0x000fe20000000000 */
[----:B------:R-:W-:-:S02]  /*9780*/  FMNMX3 R40, R40, R9, R10, !PT ;  /* 0x0000000928287276 */ /* 0x000fc4000780000a */
[----:B------:R-:W-:Y:S02]  /*9790*/  FSEL R24, R24, -INF , !P1 ;  /* 0xff80000018187808 */ /* 0x000fe40004800000 */
[----:B------:R-:W-:Y:S01]  /*97a0*/  ISETP.GT.U32.AND P1, PT, R14, R0, PT ;  /* 0x000000000e00720c */ /* 0x000fe20003f24070 */
[----:B------:R-:W-:Y:S01]  /*97b0*/  VIADD R14, R220, 0x18 ;  /* 0x00000018dc0e7836 */ /* 0x000fe20000000000 */
[----:B------:R-:W-:Y:S02]  /*97c0*/  ISETP.GT.U32.AND.EX P2, PT, R18, RZ, PT, P2 ;  /* 0x000000ff1200720c */ /* 0x000fe40003f44120 */
[----:B------:R-:W-:Y:S02]  /*97d0*/  FMNMX3 R40, R40, R11, R12, !PT ;  /* 0x0000000b28287276 */ /* 0x000fe4000780000c */
[----:B------:R-:W-:Y:S02]  /*97e0*/  LOP3.LUT R13, R13, UR27, RZ, 0xfc, !PT ;  /* 0x0000001b0d0d7c12 */ /* 0x000fe4000f8efcff */
[----:B------:R-:W-:Y:S01]  /*97f0*/  ISETP.GT.U32.AND.EX P1, PT, R18, RZ, PT, P1 ;  /* 0x000000ff1200720c */ /* 0x000fe20003f24110 */
[----:B------:R-:W-:Y:S01]  /*9800*/  VIADD R18, R220, 0x1c ;  /* 0x0000001cdc127836 */ /* 0x000fe20000000000 */
[----:B------:R-:W-:-:S02]  /*9810*/  FSEL R25, R25, -INF , !P2 ;  /* 0xff80000019197808 */ /* 0x000fc40005000000 */
[----:B------:R-:W-:Y:S02]  /*9820*/  LOP3.LUT R14, R14, UR27, RZ, 0xfc, !PT ;  /* 0x0000001b0e0e7c12 */ /* 0x000fe4000f8efcff */
[----:B------:R-:W-:Y:S02]  /*9830*/  FMNMX3 R40, R40, R37, R38, !PT ;  /* 0x0000002528287276 */ /* 0x000fe40007800026 */
[-C--:B------:R-:W-:Y:S01]  /*9840*/  ISETP.GT.U32.AND P2, PT, R13, R0.reuse, PT ;  /* 0x000000000d00720c */ /* 0x080fe20003f44070 */
[----:B------:R-:W-:Y:S01]  /*9850*/  IMAD.U32 R13, RZ, RZ, UR29 ;  /* 0x0000001dff0d7e24 */ /* 0x000fe2000f8e00ff */
[----:B------:R-:W-:Y:S02]  /*9860*/  FSEL R26, R26, -INF , !P1 ;  /* 0xff8000001a1a7808 */ /* 0x000fe40004800000 */
[----:B------:R-:W-:Y:S01]  /*9870*/  ISETP.GT.U32.AND P1, PT, R14, R0, PT ;  /* 0x000000000e00720c */ /* 0x000fe20003f24070 */
[----:B------:R-:W-:Y:S01]  /*9880*/  IMAD.U32 R14, RZ, RZ, UR29 ;  /* 0x0000001dff0e7e24 */ /* 0x000fe2000f8e00ff */
[----:B------:R-:W-:-:S02]  /*9890*/  FMNMX3 R40, R40, R15, R17, !PT ;  /* 0x0000000f28287276 */ /* 0x000fc40007800011 */
[C---:B------:R-:W-:Y:S02]  /*98a0*/  ISETP.GT.U32.AND.EX P2, PT, R13.reuse, RZ, PT, P2 ;  /* 0x000000ff0d00720c */ /* 0x040fe40003f44120 */
[----:B------:R-:W-:Y:S02]  /*98b0*/  LOP3.LUT R18, R18, UR27, RZ, 0xfc, !PT ;  /* 0x0000001b12127c12 */ /* 0x000fe4000f8efcff */
[----:B------:R-:W-:Y:S02]  /*98c0*/  FMNMX3 R40, R40, R16, R39, !PT ;  /* 0x0000001028287276 */ /* 0x000fe40007800027 */
[----:B------:R-:W-:Y:S01]  /*98d0*/  ISETP.GT.U32.AND.EX P0, PT, R14, RZ, PT, P0 ;  /* 0x000000ff0e00720c */ /* 0x000fe20003f04100 */
[C---:B------:R-:W-:Y:S01]  /*98e0*/  VIADD R14, R220.reuse, 0x1a ;  /* 0x0000001adc0e7836 */ /* 0x040fe20000000000 */
[----:B------:R-:W-:Y:S01]  /*98f0*/  ISETP.GT.U32.AND.EX P1, PT, R13, RZ, PT, P1 ;  /* 0x000000ff0d00720c */ /* 0x000fe20003f24110 */
[----:B------:R-:W-:Y:S01]  /*9900*/  VIADD R13, R220, 0x1b ;  /* 0x0000001bdc0d7836 */ /* 0x000fe20000000000 */
[----:B------:R-:W-:-:S02]  /*9910*/  FSEL R27, R27, -INF , !P2 ;  /* 0xff8000001b1b7808 */ /* 0x000fc40005000000 */
[----:B------:R-:W-:Y:S01]  /*9920*/  ISETP.GT.U32.AND P2, PT, R18, R0, PT ;  /* 0x000000001200720c */ /* 0x000fe20003f44070 */
[----:B------:R-:W-:Y:S01]  /*9930*/  FMUL R18, R28, UR56 ;  /* 0x000000381c127c20 */ /* 0x000fe20008400000 */
[----:B------:R-:W-:Y:S01]  /*9940*/  FMNMX3 R40, R40, R19, R20, !PT ;  /* 0x0000001328287276 */ /* 0x000fe20007800014 */
[----:B------:R-:W-:Y:S01]  /*9950*/  FMUL R28, R29, UR56 ;  /* 0x000000381d1c7c20 */ /* 0x000fe20008400000 */
[----:B------:R-:W-:Y:S02]  /*9960*/  LOP3.LUT R13, R13, UR27, RZ, 0xfc, !PT ;  /* 0x0000001b0d0d7c12 */ /* 0x000fe4000f8efcff */
[----:B------:R-:W-:Y:S02]  /*9970*/  LOP3.LUT R14, R14, UR27, RZ, 0xfc, !PT ;  /* 0x0000001b0e0e7c12 */ /* 0x000fe4000f8efcff */
[----:B------:R-:W-:Y:S02]  /*9980*/  FMNMX3 R40, R40, R21, R22, !PT ;  /* 0x0000001528287276 */ /* 0x000fe40007800016 */
[----:B------:R-:W-:Y:S01]  /*9990*/  FSEL R29, R18, -INF , !P1 ;  /* 0xff800000121d7808 */ /* 0x000fe20004800000 */
[----:B------:R-:W-:Y:S01]  /*99a0*/  IMAD.U32 R18, RZ, RZ, UR29 ;  /* 0x0000001dff127e24 */ /* 0x000fe2000f8e00ff */
[----:B------:R-:W-:-:S02]  /*99b0*/  FSEL R28, R28, -INF , !P0 ;  /* 0xff8000001c1c7808 */ /* 0x000fc40004000000 */
[-C--:B------:R-:W-:Y:S01]  /*99c0*/  ISETP.GT.U32.AND P1, PT, R13, R0.reuse, PT ;  /* 0x000000000d00720c */ /* 0x080fe20003f24070 */
[----:B------:R-:W-:Y:S01]  /*99d0*/  IMAD.U32 R13, RZ, RZ, UR29 ;  /* 0x0000001dff0d7e24 */ /* 0x000fe2000f8e00ff */
[----:B------:R-:W-:Y:S01]  /*99e0*/  ISETP.GT.U32.AND P0, PT, R14, R0, PT ;  /* 0x000000000e00720c */ /* 0x000fe20003f04070 */
[----:B------:R-:W-:Y:S01]  /*99f0*/  IMAD.U32 R14, RZ, RZ, UR29 ;  /* 0x0000001dff0e7e24 */ /* 0x000fe2000f8e00ff */
[----:B------:R-:W-:Y:S02]  /*9a00*/  FMNMX3 R40, R40, R23, R24, !PT ;  /* 0x0000001728287276 */ /* 0x000fe40007800018 */
[----:B------:R-:W-:Y:S02]  /*9a10*/  ISETP.GT.U32.AND.EX P0, PT, R18, RZ, PT, P0 ;  /* 0x000000ff1200720c */ /* 0x000fe40003f04100 */
[----:B------:R-:W-:Y:S02]  /*9a20*/  FMNMX3 R40, R40, R25, R26, !PT ;  /* 0x0000001928287276 */ /* 0x000fe4000780001a */
[----:B------:R-:W-:-:S02]  /*9a30*/  ISETP.GT.U32.AND.EX P3, PT, R13, RZ, PT, P3 ;  /* 0x000000ff0d00720c */ /* 0x000fc40003f64130 */
[----:B------:R-:W-:Y:S01]  /*9a40*/  ISETP.GT.U32.AND.EX P2, PT, R13, RZ, PT, P2 ;  /* 0x000000ff0d00720c */ /* 0x000fe20003f44120 */
[----:B------:R-:W-:Y:S01]  /*9a50*/  FMUL R13, R31, UR56 ;  /* 0x000000381f0d7c20 */ /* 0x000fe20008400000 */
[----:B------:R-:W-:Y:S02]  /*9a60*/  ISETP.GT.U32.AND.EX P1, PT, R14, RZ, PT, P1 ;  /* 0x000000ff0e00720c */ /* 0x000fe40003f24110 */
[----:B------:R-:W-:Y:S01]  /*9a70*/  FSEL R31, R30, -INF , !P0 ;  /* 0xff8000001e1f7808 */ /* 0x000fe20004000000 */
[----:B------:R-:W-:Y:S01]  /*9a80*/  FMUL R30, R35, UR56 ;  /* 0x00000038231e7c20 */ /* 0x000fe20008400000 */
[----:B------:R-:W-:Y:S02]  /*9a90*/  FMNMX3 R40, R40, R27, R29, !PT ;  /* 0x0000001b28287276 */ /* 0x000fe4000780001d */
[----:B------:R-:W-:Y:S01]  /*9aa0*/  ISETP.GT.U32.AND.EX P5, PT, R14, RZ, PT, P5 ;  /* 0x000000ff0e00720c */ /* 0x000fe20003fa4150 */
[----:B------:R-:W-:Y:S01]  /*9ab0*/  FMUL R14, R33, UR56 ;  /* 0x00000038210e7c20 */ /* 0x000fe20008400000 */
[----:B------:R-:W-:-:S02]  /*9ac0*/  ISETP.GT.U32.AND.EX P4, PT, R18, RZ, PT, P4 ;  /* 0x000000ff1200720c */ /* 0x000fc40003f84140 */
[----:B------:R-:W-:Y:S02]  /*9ad0*/  FSEL R33, R13, -INF , !P1 ;  /* 0xff8000000d217808 */ /* 0x000fe40004800000 */
[----:B------:R-:W-:Y:S02]  /*9ae0*/  FSEL R32, R32, -INF , !P2 ;  /* 0xff80000020207808 */ /* 0x000fe40005000000 */
[----:B------:R-:W-:Y:S02]  /*9af0*/  FMNMX3 R40, R40, R28, R31, !PT ;  /* 0x0000001c28287276 */ /* 0x000fe4000780001f */
[----:B------:R-:W-:Y:S02]  /*9b00*/  FSEL R35, R14, -INF , !P4 ;  /* 0xff8000000e237808 */ /* 0x000fe40006000000 */
[----:B------:R-:W-:Y:S02]  /*9b10*/  FSEL R34, R34, -INF , !P5 ;  /* 0xff80000022227808 */ /* 0x000fe40006800000 */
[----:B------:R-:W-:-:S02]  /*9b20*/  FMNMX3 R40, R40, R33, R32, !PT ;  /* 0x0000002128287276 */ /* 0x000fc40007800020 */
[----:B------:R-:W-:Y:S02]  /*9b30*/  FSEL R30, R30, -INF , !P3 ;  /* 0xff8000001e1e7808 */ /* 0x000fe40005800000 */
[----:B------:R-:W-:-:S04]  /*9b40*/  FMNMX3 R40, R40, R35, R34, !PT ;  /* 0x0000002328287276 */ /* 0x000fc80007800022 */
[----:B------:R-:W-:-:S05]  /*9b50*/  FMNMX R124, R30, R40, !PT ;  /* 0x000000281e7c7209 */ /* 0x000fca0007800000 */
[----:B------:R-:W1:Y:S02]  /*9b60*/  SHFL.BFLY PT, R13, R124, 0x10, 0x1f ;  /* 0x0e001f007c0d7f89 */ /* 0x000e6400000e0000 */
[----:B-1----:R-:W-:-:S05]  /*9b70*/  FMNMX3 R124, R124, R13, R36, !PT ;  /* 0x0000000d7c7c7276 */ /* 0x002fca0007800024 */
        /* <DEDUP_REMOVED lines=8> */
[--C-:B------:R-:W-:Y:S01]  /*9c00*/  FADD R8, R8, -R124.reuse ;  /* 0x8000007c08087221 */ /* 0x100fe20000000000 */
[----:B------:R-:W-:Y:S01]  /*9c10*/  MUFU.EX2 R13, R5 ;  /* 0x00000005000d7308 */ /* 0x000fe20000000800 */
[--C-:B------:R-:W-:Y:S01]  /*9c20*/  FADD R9, R9, -R124.reuse ;  /* 0x8000007c09097221 */ /* 0x100fe20000000000 */
[--C-:B------:R-:W-:Y:S01]  /*9c30*/  FADD R10, R10, -R124.reuse ;  /* 0x8000007c0a0a7221 */ /* 0x100fe20000000000 */
[----:B------:R-:W-:Y:S01]  /*9c40*/  FMUL R8, R8, 1.4426950216293334961 ;  /* 0x3fb8aa3b08087820 */ /* 0x000fe20000400000 */
[--C-:B------:R-:W-:Y:S01]  /*9c50*/  FADD R11, R11, -R124.reuse ;  /* 0x8000007c0b0b7221 */ /* 0x100fe20000000000 */
[----:B------:R-:W-:Y:S01]  /*9c60*/  FMUL R9, R9, 1.4426950216293334961 ;  /* 0x3fb8aa3b09097820 */ /* 0x000fe20000400000 */
[----:B------:R-:W-:Y:S01]  /*9c70*/  FMUL R10, R10, 1.4426950216293334961 ;  /* 0x3fb8aa3b0a0a7820 */ /* 0x000fe20000400000 */
[--C-:B------:R-:W-:Y:S01]  /*9c80*/  FADD R12, R12, -R124.reuse ;  /* 0x8000007c0c0c7221 */ /* 0x100fe20000000000 */
[----:B------:R-:W1:Y:S01]  /*9c90*/  MUFU.EX2 R14, R14 ;  /* 0x0000000e000e7308 */ /* 0x000e620000000800 */
[----:B------:R-:W-:Y:S01]  /*9ca0*/  FMUL R11, R11, 1.4426950216293334961 ;  /* 0x3fb8aa3b0b0b7820 */ /* 0x000fe20000400000 */
[--C-:B------:R-:W-:Y:S01]  /*9cb0*/  FADD R37, R37, -R124.reuse ;  /* 0x8000007c25257221 */ /* 0x100fe20000000000 */
[----:B------:R-:W-:Y:S01]  /*9cc0*/  FMUL R12, R12, 1.4426950216293334961 ;  /* 0x3fb8aa3b0c0c7820 */ /* 0x000fe20000400000 */
[--C-:B------:R-:W-:Y:S01]  /*9cd0*/  FADD R38, R38, -R124.reuse ;  /* 0x8000007c26267221 */ /* 0x100fe20000000000 */
[--C-:B------:R-:W-:Y:S01]  /*9ce0*/  FADD R15, R15, -R124.reuse ;  /* 0x8000007c0f0f7221 */ /* 0x100fe20000000000 */
[--C-:B------:R-:W-:Y:S01]  /*9cf0*/  FADD R17, R17, -R124.reuse ;  /* 0x8000007c11117221 */ /* 0x100fe20000000000 */
[--C-:B------:R-:W-:Y:S01]  /*9d00*/  FADD R16, R16, -R124.reuse ;  /* 0x8000007c10107221 */ /* 0x100fe20000000000 */
[----:B------:R2:W3:Y:S01]  /*9d10*/  MUFU.EX2 R184, R6 ;  /* 0x0000000600b87308 */ /* 0x0004e20000000800 */
[----:B------:R-:W-:Y:S01]  /*9d20*/  FMUL R38, R38, 1.4426950216293334961 ;  /* 0x3fb8aa3b26267820 */ /* 0x000fe20000400000 */
[----:B------:R-:W-:Y:S01]  /*9d30*/  FMUL R15, R15, 1.4426950216293334961 ;  /* 0x3fb8aa3b0f0f7820 */ /* 0x000fe20000400000 */
[--C-:B------:R-:W-:Y:S01]  /*9d40*/  FADD R39, R39, -R124.reuse ;  /* 0x8000007c27277221 */ /* 0x100fe20000000000 */
[--C-:B------:R-:W-:Y:S01]  /*9d50*/  FADD R19, R19, -R124.reuse ;  /* 0x8000007c13137221 */ /* 0x100fe20000000000 */
[--C-:B------:R-:W-:Y:S01]  /*9d60*/  FADD R20, R20, -R124.reuse ;  /* 0x8000007c14147221 */ /* 0x100fe20000000000 */
[--C-:B------:R-:W-:Y:S01]  /*9d70*/  FADD R21, R21, -R124.reuse ;  /* 0x8000007c15157221 */ /* 0x100fe20000000000 */
[----:B------:R-:W-:Y:S01]  /*9d80*/  FMUL R39, R39, 1.4426950216293334961 ;  /* 0x3fb8aa3b27277820 */ /* 0x000fe20000400000 */
[----:B------:R4:W5:Y:S01]  /*9d90*/  MUFU.EX2 R40, R7 ;  /* 0x0000000700287308 */ /* 0x0009620000000800 */
[----:B-1----:R-:W-:Y:S01]  /*9da0*/  FADD R4, R14, R13 ;  /* 0x0000000d0e047221 */ /* 0x002fe20000000000 */
[----:B--2---:R-:W-:Y:S01]  /*9db0*/  FMUL R6, R20, 1.4426950216293334961 ;  /* 0x3fb8aa3b14067820 */ /* 0x004fe20000400000 */
[----:B------:R-:W-:Y:S01]  /*9dc0*/  FMUL R21, R21, 1.4426950216293334961 ;  /* 0x3fb8aa3b15157820 */ /* 0x000fe20000400000 */
[--C-:B------:R-:W-:Y:S01]  /*9dd0*/  FADD R22, R22, -R124.reuse ;  /* 0x8000007c16167221 */ /* 0x100fe20000000000 */
[--C-:B------:R-:W-:Y:S01]  /*9de0*/  FADD R20, R23, -R124.reuse ;  /* 0x8000007c17147221 */ /* 0x100fe20000000000 */
[--C-:B------:R-:W-:Y:S01]  /*9df0*/  FADD R25, R25, -R124.reuse ;  /* 0x8000007c19197221 */ /* 0x100fe20000000000 */
[----:B------:R-:W-:Y:S01]  /*9e00*/  FADD R26, R26, -R124 ;  /* 0x8000007c1a1a7221 */ /* 0x000fe20000000000 */
[----:B------:R1:W2:Y:S01]  /*9e10*/  MUFU.EX2 R18, R8 ;  /* 0x0000000800127308 */ /* 0x0002a20000000800 */
[----:B---3--:R-:W-:Y:S01]  /*9e20*/  FADD R4, R184, R4 ;  /* 0x00000004b8047221 */ /* 0x008fe20000000000 */
[----:B------:R-:W-:Y:S01]  /*9e30*/  FMUL R22, R22, 1.4426950216293334961 ;  /* 0x3fb8aa3b16167820 */ /* 0x000fe20000400000 */
[----:B------:R-:W-:Y:S01]  /*9e40*/  FMUL R20, R20, 1.4426950216293334961 ;  /* 0x3fb8aa3b14147820 */ /* 0x000fe20000400000 */
[----:B----4-:R-:W-:Y:S01]  /*9e50*/  FMUL R7, R25, 1.4426950216293334961 ;  /* 0x3fb8aa3b19077820 */ /* 0x010fe20000400000 */
[--C-:B------:R-:W-:Y:S01]  /*9e60*/  FADD R27, R27, -R124.reuse ;  /* 0x8000007c1b1b7221 */ /* 0x100fe20000000000 */
[----:B------:R-:W-:Y:S01]  /*9e70*/  FMUL R26, R26, 1.4426950216293334961 ;  /* 0x3fb8aa3b1a1a7820 */ /* 0x000fe20000400000 */
[----:B------:R-:W-:Y:S01]  /*9e80*/  FADD R29, R29, -R124 ;  /* 0x8000007c1d1d7221 */ /* 0x000fe20000000000 */
[----:B------:R3:W4:Y:S01]  /*9e90*/  MUFU.EX2 R185, R9 ;  /* 0x0000000900b97308 */ /* 0x0007220000000800 */
[----:B-----5:R-:W-:Y:S01]  /*9ea0*/  FADD R4, R40, R4 ;  /* 0x0000000428047221 */ /* 0x020fe20000000000 */
[--C-:B-1----:R-:W-:Y:S01]  /*9eb0*/  FADD R8, R24, -R124.reuse ;  /* 0x8000007c18087221 */ /* 0x102fe20000000000 */
[----:B------:R-:W-:Y:S01]  /*9ec0*/  FMUL R5, R29, 1.4426950216293334961 ;  /* 0x3fb8aa3b1d057820 */ /* 0x000fe20000400000 */
[--C-:B------:R-:W-:Y:S01]  /*9ed0*/  FADD R28, R28, -R124.reuse ;  /* 0x8000007c1c1c7221 */ /* 0x100fe20000000000 */
[--C-:B------:R-:W-:Y:S01]  /*9ee0*/  FADD R31, R31, -R124.reuse ;  /* 0x8000007c1f1f7221 */ /* 0x100fe20000000000 */
[----:B------:R-:W-:Y:S01]  /*9ef0*/  FMUL R8, R8, 1.4426950216293334961 ;  /* 0x3fb8aa3b08087820 */ /* 0x000fe20000400000 */
[----:B------:R-:W-:Y:S01]  /*9f00*/  FADD R33, R33, -R124 ;  /* 0x8000007c21217221 */ /* 0x000fe20000000000 */
[----:B------:R1:W5:Y:S01]  /*9f10*/  MUFU.EX2 R41, R10 ;  /* 0x0000000a00297308 */ /* 0x0003620000000800 */
[----:B--2---:R-:W-:Y:S01]  /*9f20*/  FADD R4, R18, R4 ;  /* 0x0000000412047221 */ /* 0x004fe20000000000 */
[----:B---3--:R-:W-:Y:S01]  /*9f30*/  FMUL R9, R16, 1.4426950216293334961 ;  /* 0x3fb8aa3b10097820 */ /* 0x008fe20000400000 */
[----:B------:R-:W-:Y:S01]  /*9f40*/  FMUL R16, R19, 1.4426950216293334961 ;  /* 0x3fb8aa3b13107820 */ /* 0x000fe20000400000 */
[----:B------:R-:W-:Y:S01]  /*9f50*/  FMUL R28, R28, 1.4426950216293334961 ;  /* 0x3fb8aa3b1c1c7820 */ /* 0x000fe20000400000 */
[----:B------:R-:W-:Y:S01]  /*9f60*/  FMUL R31, R31, 1.4426950216293334961 ;  /* 0x3fb8aa3b1f1f7820 */ /* 0x000fe20000400000 */
[--C-:B------:R-:W-:Y:S01]  /*9f70*/  FADD R32, R32, -R124.reuse ;  /* 0x8000007c20207221 */ /* 0x100fe20000000000 */
[----:B------:R-:W-:Y:S01]  /*9f80*/  FADD R191, R35, -R124 ;  /* 0x8000007c23bf7221 */ /* 0x000fe20000000000 */
[----:B------:R2:W3:Y:S01]  /*9f90*/  MUFU.EX2 R42, R11 ;  /* 0x0000000b002a7308 */ /* 0x0004e20000000800 */
[----:B----4-:R-:W-:Y:S01]  /*9fa0*/  FADD R4, R185, R4 ;  /* 0x00000004b9047221 */ /* 0x010fe20000000000 */
[----:B-1----:R-:W-:Y:S01]  /*9fb0*/  FMUL R10, R17, 1.4426950216293334961 ;  /* 0x3fb8aa3b110a7820 */ /* 0x002fe20000400000 */
[----:B------:R-:W-:Y:S01]  /*9fc0*/  FMUL R17, R27, 1.4426950216293334961 ;  /* 0x3fb8aa3b1b117820 */ /* 0x000fe20000400000 */
[----:B------:R-:W-:Y:S01]  /*9fd0*/  FMUL R191, R191, 1.4426950216293334961 ;  /* 0x3fb8aa3bbfbf7820 */ /* 0x000fe20000400000 */
[--C-:B------:R-:W-:Y:S01]  /*9fe0*/  FADD R34, R34, -R124.reuse ;  /* 0x8000007c22227221 */ /* 0x100fe20000000000 */
[----:B------:R-:W-:Y:S01]  /*9ff0*/  FADD R30, R30, -R124 ;  /* 0x8000007c1e1e7221 */ /* 0x000fe20000000000 */
[----:B------:R-:W-:Y:S01]  /*a000*/  F2FP.SATFINITE.E4M3.F32.PACK_AB_MERGE_C R184, R40, R184, RZ ;  /* 0x000000b828b8723e */ /* 0x000fe200048070ff */
[----:B------:R-:W1:Y:S01]  /*a010*/  MUFU.EX2 R12, R12 ;  /* 0x0000000c000c7308 */ /* 0x000e620000000800 */
[----:B--2---:R-:W-:Y:S01]  /*a020*/  FMUL R11, R37, 1.4426950216293334961 ;  /* 0x3fb8aa3b250b7820 */ /* 0x004fe20000400000 */
[----:B-----5:R-:W-:Y:S01]  /*a030*/  FADD R4, R41, R4 ;  /* 0x0000000429047221 */ /* 0x020fe20000000000 */
[----:B------:R-:W-:Y:S01]  /*a040*/  FMUL R34, R34, 1.4426950216293334961 ;  /* 0x3fb8aa3b22227820 */ /* 0x000fe20000400000 */
[----:B------:R-:W-:-:S04]  /*a050*/  FMUL R23, R30, 1.4426950216293334961 ;  /* 0x3fb8aa3b1e177820 */ /* 0x000fc80000400000 */
[----:B------:R-:W2:Y:S01]  /*a060*/  MUFU.EX2 R11, R11 ;  /* 0x0000000b000b7308 */ /* 0x000ea20000000800 */
[----:B---3--:R-:W-:-:S07]  /*a070*/  FADD R4, R42, R4 ;  /* 0x000000042a047221 */ /* 0x008fce0000000000 */
[----:B------:R-:W3:Y:S01]  /*a080*/  MUFU.EX2 R186, R38 ;  /* 0x0000002600ba7308 */ /* 0x000ee20000000800 */
[----:B-1----:R-:W-:-:S07]  /*a090*/  FADD R4, R12, R4 ;  /* 0x000000040c047221 */ /* 0x002fce0000000000 */
[----:B------:R-:W1:Y:S01]  /*a0a0*/  MUFU.EX2 R15, R15 ;  /* 0x0000000f000f7308 */ /* 0x000e620000000800 */
[----:B--2---:R-:W-:-:S07]  /*a0b0*/  FADD R4, R11, R4 ;  /* 0x000000040b047221 */ /* 0x004fce0000000000 */
[----:B------:R-:W2:Y:S01]  /*a0c0*/  MUFU.EX2 R10, R10 ;  /* 0x0000000a000a7308 */ /* 0x000ea20000000800 */
[----:B---3--:R-:W-:-:S07]  /*a0d0*/  FADD R4, R186, R4 ;  /* 0x00000004ba047221 */ /* 0x008fce0000000000 */
[----:B------:R-:W3:Y:S01]  /*a0e0*/  MUFU.EX2 R9, R9 ;  /* 0x0000000900097308 */ /* 0x000ee20000000800 */
[C---:B-1----:R-:W-:Y:S01]  /*a0f0*/  FADD R4, R15.reuse, R4 ;  /* 0x000000040f047221 */ /* 0x042fe20000000000 */
[----:B------:R-:W-:-:S06]  /*a100*/  F2FP.SATFINITE.E4M3.F32.PACK_AB_MERGE_C R186, R15, R186, RZ ;  /* 0x000000ba0fba723e */ /* 0x000fcc00048070ff */
[----:B------:R-:W1:Y:S01]  /*a110*/  MUFU.EX2 R187, R39 ;  /* 0x0000002700bb7308 */ /* 0x000e620000000800 */
[----:B--2---:R-:W-:-:S07]  /*a120*/  FADD R4, R10, R4 ;  /* 0x000000040a047221 */ /* 0x004fce0000000000 */
[----:B------:R-:W2:Y:S01]  /*a130*/  MUFU.EX2 R16, R16 ;  /* 0x0000001000107308 */ /* 0x000ea20000000800 */
[----:B---3--:R-:W-:-:S07]  /*a140*/  FADD R4, R9, R4 ;  /* 0x0000000409047221 */ /* 0x008fce0000000000 */
[----:B------:R-:W3:Y:S01]  /*a150*/  MUFU.EX2 R6, R6 ;  /* 0x0000000600067308 */ /* 0x000ee20000000800 */
[----:B-1----:R-:W-:-:S07]  /*a160*/  FADD R4, R187, R4 ;  /* 0x00000004bb047221 */ /* 0x002fce0000000000 */
[----:B------:R1:W4:Y:S01]  /*a170*/  MUFU.EX2 R188, R21 ;  /* 0x0000001500bc7308 */ /* 0x0003220000000800 */
[C---:B--2---:R-:W-:Y:S01]  /*a180*/  FADD R4, R16.reuse, R4 ;  /* 0x0000000410047221 */ /* 0x044fe20000000000 */
[----:B------:R-:W-:Y:S02]  /*a190*/  F2FP.SATFINITE.E4M3.F32.PACK_AB_MERGE_C R187, R16, R187, RZ ;  /* 0x000000bb10bb723e */ /* 0x000fe400048070ff */
[----:B------:R-:W-:-:S04]  /*a1a0*/  IADD3 R16, P1, PT, R204, UR34, RZ ;  /* 0x00000022cc107c10 */ /* 0x000fc8000ff3e0ff */
[----:B------:R2:W5:Y:S01]  /*a1b0*/  MUFU.EX2 R65, R22 ;  /* 0x0000001600417308 */ /* 0x0005620000000800 */
[----:B---3--:R-:W-:Y:S01]  /*a1c0*/  FADD R4, R6, R4 ;  /* 0x0000000406047221 */ /* 0x008fe20000000000 */
[----:B-1----:R-:W-:-:S04]  /*a1d0*/  IMAD.U32 R21, RZ, RZ, UR8 ;  /* 0x00000008ff157e24 */ /* 0x002fc8000f8e00ff */
[----:B0-----:R-:W0:Y:S02]  /*a1e0*/  SYNCS.PHASECHK.TRANS64.TRYWAIT P0, [UR22], R21 ;  /* 0x00000015ff0075a7 */ /* 0x001e240008001116 */
[----:B------:R-:W1:Y:S01]  /*a1f0*/  MUFU.EX2 R20, R20 ;  /* 0x0000001400147308 */ /* 0x000e620000000800 */
[----:B----4-:R-:W-:Y:S01]  /*a200*/  FADD R4, R188, R4 ;  /* 0x00000004bc047221 */ /* 0x010fe20000000000 */
[----:B--2---:R-:W-:-:S06]  /*a210*/  FMUL R22, R33, 1.4426950216293334961 ;  /* 0x3fb8aa3b21167820 */ /* 0x004fcc0000400000 */
[----:B------:R-:W2:Y:S01]  /*a220*/  MUFU.EX2 R8, R8 ;  /* 0x0000000800087308 */ /* 0x000ea20000000800 */
[----:B-----5:R-:W-:-:S07]  /*a230*/  FADD R4, R65, R4 ;  /* 0x0000000441047221 */ /* 0x020fce0000000000 */
[----:B------:R-:W3:Y:S01]  /*a240*/  MUFU.EX2 R7, R7 ;  /* 0x0000000700077308 */ /* 0x000ee20000000800 */
[----:B-1----:R-:W-:Y:S01]  /*a250*/  FADD R19, R20, R4 ;  /* 0x0000000414137221 */ /* 0x002fe20000000000 */
[----:B------:R-:W-:Y:S01]  /*a260*/  FMUL R4, R32, 1.4426950216293334961 ;  /* 0x3fb8aa3b20047820 */ /* 0x000fe20000400000 */
[----:B------:R-:W-:Y:S02]  /*a270*/  F2FP.SATFINITE.E4M3.F32.PACK_AB_MERGE_C R65, R20, R65, RZ ;  /* 0x000000411441723e */ /* 0x000fe400048070ff */
[----:B------:R-:W-:-:S03]  /*a280*/  IADD3 R20, P2, PT, R196, UR34, RZ ;  /* 0x00000022c4147c10 */ /* 0x000fc6000ff5e0ff */
[----:B------:R-:W1:Y:S01]  /*a290*/  MUFU.EX2 R189, R26 ;  /* 0x0000001a00bd7308 */ /* 0x000e620000000800 */
[----:B--2---:R-:W-:-:S07]  /*a2a0*/  FADD R19, R8, R19 ;  /* 0x0000001308137221 */ /* 0x004fce0000000000 */
[----:B------:R-:W2:Y:S01]  /*a2b0*/  MUFU.EX2 R17, R17 ;  /* 0x0000001100117308 */ /* 0x000ea20000000800 */
[----:B---3--:R-:W-:-:S07]  /*a2c0*/  FADD R19, R7, R19 ;  /* 0x0000001307137221 */ /* 0x008fce0000000000 */
[----:B------:R-:W3:Y:S01]  /*a2d0*/  MUFU.EX2 R5, R5 ;  /* 0x0000000500057308 */ /* 0x000ee20000000800 */
[----:B-1----:R-:W-:-:S07]  /*a2e0*/  FADD R19, R189, R19 ;  /* 0x00000013bd137221 */ /* 0x002fce0000000000 */
[----:B------:R-:W1:Y:S01]  /*a2f0*/  MUFU.EX2 R190, R28 ;  /* 0x0000001c00be7308 */ /* 0x000e620000000800 */
[C---:B--2---:R-:W-:Y:S01]  /*a300*/  FADD R19, R17.reuse, R19 ;  /* 0x0000001311137221 */ /* 0x044fe20000000000 */
[----:B------:R-:W-:Y:S02]  /*a310*/  F2FP.SATFINITE.E4M3.F32.PACK_AB_MERGE_C R189, R17, R189, RZ ;  /* 0x000000bd11bd723e */ /* 0x000fe400048070ff */
[----:B------:R-:W-:-:S04]  /*a320*/  IADD3.X R17, PT, PT, R205, UR6, RZ, P1, !PT ;  /* 0x00000006cd117c10 */ /* 0x000fc80008ffe4ff */
[----:B------:R-:W2:Y:S01]  /*a330*/  MUFU.EX2 R66, R31 ;  /* 0x0000001f00427308 */ /* 0x000ea20000000800 */
[----:B---3--:R-:W-:-:S07]  /*a340*/  FADD R19, R5, R19 ;  /* 0x0000001305137221 */ /* 0x008fce0000000000 */
[----:B------:R-:W3:Y:S01]  /*a350*/  MUFU.EX2 R22, R22 ;  /* 0x0000001600167308 */ /* 0x000ee20000000800 */
[----:B-1----:R-:W-:-:S07]  /*a360*/  FADD R19, R190, R19 ;  /* 0x00000013be137221 */ /* 0x002fce0000000000 */
[----:B------:R-:W1:Y:S01]  /*a370*/  MUFU.EX2 R4, R4 ;  /* 0x0000000400047308 */ /* 0x000e620000000800 */
[----:B--2---:R-:W-:-:S07]  /*a380*/  FADD R19, R66, R19 ;  /* 0x0000001342137221 */ /* 0x004fce0000000000 */
[----:B------:R-:W2:Y:S01]  /*a390*/  MUFU.EX2 R191, R191 ;  /* 0x000000bf00bf7308 */ /* 0x000ea20000000800 */
[C---:B---3--:R-:W-:Y:S01]  /*a3a0*/  FADD R19, R22.reuse, R19 ;  /* 0x0000001316137221 */ /* 0x048fe20000000000 */
[----:B------:R-:W-:-:S06]  /*a3b0*/  F2FP.SATFINITE.E4M3.F32.PACK_AB_MERGE_C R66, R22, R66, RZ ;  /* 0x000000421642723e */ /* 0x000fcc00048070ff */
[----:B------:R-:W3:Y:S01]  /*a3c0*/  MUFU.EX2 R67, R34 ;  /* 0x0000002200437308 */ /* 0x000ee20000000800 */
[----:B-1----:R-:W-:Y:S01]  /*a3d0*/  FADD R24, R4, R19 ;  /* 0x0000001304187221 */ /* 0x002fe20000000000 */
[----:B------:R-:W-:-:S06]  /*a3e0*/  F2FP.SATFINITE.E4M3.F32.PACK_AB_MERGE_C R19, R42, R41, RZ ;  /* 0x000000292a13723e */ /* 0x000fcc00048070ff */
[----:B------:R-:W1:Y:S01]  /*a3f0*/  MUFU.EX2 R23, R23 ;  /* 0x0000001700177308 */ /* 0x000e620000000800 */
[----:B--2---:R-:W-:-:S04]  /*a400*/  FADD R24, R191, R24 ;  /* 0x00000018bf187221 */ /* 0x004fc80000000000 */
[----:B---3--:R-:W-:-:S04]  /*a410*/  FADD R24, R67, R24 ;  /* 0x0000001843187221 */ /* 0x008fc80000000000 */
[C---:B-1----:R-:W-:Y:S01]  /*a420*/  FADD R125, R23.reuse, R24 ;  /* 0x00000018177d7221 */ /* 0x042fe20000000000 */
[----:B------:R-:W-:-:S04]  /*a430*/  F2FP.SATFINITE.E4M3.F32.PACK_AB_MERGE_C R67, R23, R67, RZ ;  /* 0x000000431743723e */ /* 0x000fc800048070ff */
[----:B------:R1:W2:Y:S01]  /*a440*/  SHFL.BFLY PT, R221, R125, 0x10, 0x1f ;  /* 0x0e001f007ddd7f89 */ /* 0x0002a200000e0000 */
[----:B0-----:R-:W-:Y:S05]  /*a450*/  @!P0 BRA `(.L_x_14) ;  /* 0x0000005000348947 */ /* 0x001fea0003800000 */
.L_x_23:
[----:B------:R0:W3:Y:S01]  /*a460*/  LDG.E.U8 R64, desc[UR38][R16.64] ;  /* 0x0000002610407981 */ /* 0x0000e2000c1e1100 */
[----:B------:R-:W-:Y:S02]  /*a470*/  IADD3 R22, P0, PT, R180, UR34, RZ ;  /* 0x00000022b4167c10 */ /* 0x000fe4000ff1e0ff */
[----:B------:R-:W-:Y:S02]  /*a480*/  IADD3.X R21, PT, PT, R197, UR6, RZ, P2, !PT ;  /* 0x00000006c5157c10 */ /* 0x000fe400097fe4ff */
[----:B------:R-:W-:-:S03]  /*a490*/  IADD3.X R23, PT, PT, R181, UR6, RZ, P0, !PT ;  /* 0x00000006b5177c10 */ /* 0x000fc600087fe4ff */
[----:B------:R4:W5:Y:S01]  /*a4a0*/  LDG.E.U8 R61, desc[UR38][R20.64] ;  /* 0x00000026143d7981 */ /* 0x000962000c1e1100 */
[----:B0-----:R-:W-:-:S03]  /*a4b0*/  IADD3 R16, P1, PT, R172, UR34, RZ ;  /* 0x00000022ac107c10 */ /* 0x001fc6000ff3e0ff */
[----:B--2---:R0:W2:Y:S01]  /*a4c0*/  LDG.E.U8 R60, desc[UR38][R22.64] ;  /* 0x00000026163c7981 */ /* 0x0040a2000c1e1100 */
[----:B------:R-:W-:Y:S02]  /*a4d0*/  IADD3.X R17, PT, PT, R173, UR6, RZ, P1, !PT ;  /* 0x00000006ad117c10 */ /* 0x000fe40008ffe4ff */
[----:B----4-:R-:W-:-:S03]  /*a4e0*/  IADD3 R20, P0, PT, R164, UR34, RZ ;  /* 0x00000022a4147c10 */ /* 0x010fc6000ff1e0ff */
[----:B------:R4:W2:Y:S01]  /*a4f0*/  LDG.E.U8 R57, desc[UR38][R16.64] ;  /* 0x0000002610397981 */ /* 0x0008a2000c1e1100 */
[----:B0-----:R-:W-:Y:S02]  /*a500*/  IADD3 R22, P1, PT, R156, UR34, RZ ;  /* 0x000000229c167c10 */ /* 0x001fe4000ff3e0ff */
[----:B------:R-:W-:Y:S02]  /*a510*/  IADD3.X R21, PT, PT, R165, UR6, RZ, P0, !PT ;  /* 0x00000006a5157c10 */ /* 0x000fe400087fe4ff */
[----:B------:R-:W-:Y:S02]  /*a520*/  IADD3.X R23, PT, PT, R157, UR6, RZ, P1, !PT ;  /* 0x000000069d177c10 */ /* 0x000fe40008ffe4ff */
[----:B----4-:R-:W-:Y:S01]  /*a530*/  IADD3 R16, P0, PT, R148, UR34, RZ ;  /* 0x0000002294107c10 */ /* 0x010fe2000ff1e0ff */
[----:B------:R0:W4:Y:S03]  /*a540*/  LDG.E.U8 R55, desc[UR38][R20.64] ;  /* 0x0000002614377981 */ /* 0x000126000c1e1100 */
[----:B------:R-:W-:Y:S01]  /*a550*/  IADD3.X R17, PT, PT, R149, UR6, RZ, P0, !PT ;  /* 0x0000000695117c10 */ /* 0x000fe200087fe4ff */
[----:B------:R1:W2:Y:S04]  /*a560*/  LDG.E.U8 R53, desc[UR38][R22.64] ;  /* 0x0000002616357981 */ /* 0x0002a8000c1e1100 */
[----:B------:R1:W2:Y:S01]  /*a570*/  LDG.E.U8 R52, desc[UR38][R16.64] ;  /* 0x0000002610347981 */ /* 0x0002a2000c1e1100 */
[----:B0-----:R-:W-:-:S02]  /*a580*/  IADD3 R20, P1, PT, R140, UR34, RZ ;  /* 0x000000228c147c10 */ /* 0x001fc4000ff3e0ff */
[----:B-1----:R-:W-:Y:S02]  /*a590*/  IADD3 R22, P0, PT, R132, UR34, RZ ;  /* 0x0000002284167c10 */ /* 0x002fe4000ff1e0ff */
[----:B------:R-:W-:Y:S02]  /*a5a0*/  IADD3.X R21, PT, PT, R141, UR6, RZ, P1, !PT ;  /* 0x000000068d157c10 */ /* 0x000fe40008ffe4ff */
[----:B------:R-:W-:Y:S02]  /*a5b0*/  IADD3 R16, P1, PT, R122, UR34, RZ ;  /* 0x000000227a107c10 */ /* 0x000fe4000ff3e0ff */
[----:B------:R-:W-:Y:S01]  /*a5c0*/  IADD3.X R23, PT, PT, R133, UR6, RZ, P0, !PT ;  /* 0x0000000685177c10 */ /* 0x000fe200087fe4ff */
[----:B------:R0:W2:Y:S01]  /*a5d0*/  LDG.E.U8 R49, desc[UR38][R20.64] ;  /* 0x0000002614317981 */ /* 0x0000a2000c1e1100 */
[----:B------:R-:W-:-:S03]  /*a5e0*/  IADD3.X R17, PT, PT, R123, UR6, RZ, P1, !PT ;  /* 0x000000067b117c10 */ /* 0x000fc60008ffe4ff */
[----:B------:R1:W2:Y:S04]  /*a5f0*/  LDG.E.U8 R48, desc[UR38][R22.64] ;  /* 0x0000002616307981 */ /* 0x0002a8000c1e1100 */
[----:B------:R1:W2:Y:S01]  /*a600*/  LDG.E.U8 R43, desc[UR38][R16.64] ;  /* 0x00000026102b7981 */ /* 0x0002a2000c1e1100 */
[----:B0-----:R-:W-:Y:S02]  /*a610*/  IADD3 R20, P0, PT, R114, UR34, RZ ;  /* 0x0000002272147c10 */ /* 0x001fe4000ff1e0ff */
[----:B-1----:R-:W-:Y:S02]  /*a620*/  IADD3 R22, P1, PT, R106, UR34, RZ ;  /* 0x000000226a167c10 */ /* 0x002fe4000ff3e0ff */
[----:B------:R-:W-:Y:S02]  /*a630*/  IADD3.X R21, PT, PT, R115, UR6, RZ, P0, !PT ;  /* 0x0000000673157c10 */ /* 0x000fe400087fe4ff */
[----:B------:R-:W-:-:S02]  /*a640*/  IADD3 R16, P0, PT, R98, UR34, RZ ;  /* 0x0000002262107c10 */ /* 0x000fc4000ff1e0ff */
        /* <DEDUP_REMOVED lines=11> */
[----:B------:R-:W-:Y:S02]  /*a700*/  IADD3.X R17, PT, PT, R75, UR6, RZ, P1, !PT ;  /* 0x000000064b117c10 */ /* 0x000fe40008ffe4ff */
[----:B------:R-:W-:Y:S02]  /*a710*/  IADD3 R26, P1, PT, R194, UR34, RZ ;  /* 0x00000022c21a7c10 */ /* 0x000fe4000ff3e0ff */
[----:B------:R-:W2:Y:S01]  /*a720*/  LDG.E.U8 R23, desc[UR38][R22.64] ;  /* 0x0000002616177981 */ /* 0x000ea2000c1e1100 */
[----:B0-----:R-:W-:Y:S02]  /*a730*/  IADD3 R20, P0, PT, R202, UR34, RZ ;  /* 0x00000022ca147c10 */ /* 0x001fe4000ff1e0ff */
[----:B------:R-:W-:Y:S02]  /*a740*/  IADD3.X R27, PT, PT, R195, UR6, RZ, P1, !PT ;  /* 0x00000006c31b7c10 */ /* 0x000fe40008ffe4ff */
[----:B------:R-:W-:Y:S01]  /*a750*/  IADD3.X R21, PT, PT, R203, UR6, RZ, P0, !PT ;  /* 0x00000006cb157c10 */ /* 0x000fe200087fe4ff */
[----:B------:R0:W2:Y:S01]  /*a760*/  LDG.E.U8 R22, desc[UR38][R16.64] ;  /* 0x0000002610167981 */ /* 0x0000a2000c1e1100 */
[----:B------:R-:W-:-:S04]  /*a770*/  IADD3 R30, P1, PT, R170, UR34, RZ ;  /* 0x00000022aa1e7c10 */ /* 0x000fc8000ff3e0ff */
[----:B------:R-:W-:Y:S01]  /*a780*/  IADD3.X R31, PT, PT, R171, UR6, RZ, P1, !PT ;  /* 0x00000006ab1f7c10 */ /* 0x000fe20008ffe4ff */
[----:B------:R-:W2:Y:S01]  /*a790*/  LDG.E.U8 R21, desc[UR38][R20.64] ;  /* 0x0000002614157981 */ /* 0x000ea2000c1e1100 */
[----:B0-----:R-:W-:-:S03]  /*a7a0*/  IADD3 R16, P0, PT, R178, UR34, RZ ;  /* 0x00000022b2107c10 */ /* 0x001fc6000ff1e0ff */
[----:B------:R0:W2:Y:S01]  /*a7b0*/  LDG.E.U8 R15, desc[UR38][R30.64] ;  /* 0x000000261e0f7981 */ /* 0x0000a2000c1e1100 */
[----:B------:R-:W-:Y:S02]  /*a7c0*/  IADD3.X R17, PT, PT, R179, UR6, RZ, P0, !PT ;  /* 0x00000006b3117c10 */ /* 0x000fe400087fe4ff */
[----:B------:R-:W-:Y:S01]  /*a7d0*/  IADD3 R28, P0, PT, R162, UR34, RZ ;  /* 0x00000022a21c7c10 */ /* 0x000fe2000ff1e0ff */
[----:B------:R1:W2:Y:S03]  /*a7e0*/  LDG.E.U8 R20, desc[UR38][R26.64] ;  /* 0x000000261a147981 */ /* 0x0002a6000c1e1100 */
[----:B------:R-:W-:Y:S01]  /*a7f0*/  IADD3.X R29, PT, PT, R163, UR6, RZ, P0, !PT ;  /* 0x00000006a31d7c10 */ /* 0x000fe200087fe4ff */
[----:B------:R-:W2:Y:S01]  /*a800*/  LDG.E.U8 R16, desc[UR38][R16.64] ;  /* 0x0000002610107981 */ /* 0x000ea2000c1e1100 */
[----:B0-----:R-:W-:Y:S02]  /*a810*/  IADD3 R30, P0, PT, R146, UR34, RZ ;  /* 0x00000022921e7c10 */ /* 0x001fe4000ff1e0ff */
[----:B-1----:R-:W-:-:S02]  /*a820*/  IADD3 R26, P1, PT, R154, UR34, RZ ;  /* 0x000000229a1a7c10 */ /* 0x002fc4000ff3e0ff */
[----:B------:R-:W2:Y:S01]  /*a830*/  LDG.E.U8 R29, desc[UR38][R28.64] ;  /* 0x000000261c1d7981 */ /* 0x000ea2000c1e1100 */
[----:B------:R-:W-:Y:S02]  /*a840*/  IADD3.X R31, PT, PT, R147, UR6, RZ, P0, !PT ;  /* 0x00000006931f7c10 */ /* 0x000fe400087fe4ff */
[----:B------:R-:W-:-:S05]  /*a850*/  IADD3.X R27, PT, PT, R155, UR6, RZ, P1, !PT ;  /* 0x000000069b1b7c10 */ /* 0x000fca0008ffe4ff */
[----:B------:R-:W2:Y:S01]  /*a860*/  LDG.E.U8 R26, desc[UR38][R26.64] ;  /* 0x000000261a1a7981 */ /* 0x000ea2000c1e1100 */
[----:B------:R-:W-:-:S03]  /*a870*/  IADD3 R32, P0, PT, R138, UR34, RZ ;  /* 0x000000228a207c10 */ /* 0x000fc6000ff1e0ff */
[----:B------:R0:W2:Y:S01]  /*a880*/  LDG.E.U8 R27, desc[UR38][R30.64] ;  /* 0x000000261e1b7981 */ /* 0x0000a2000c1e1100 */
[----:B------:R-:W-:-:S05]  /*a890*/  IADD3.X R33, PT, PT, R139, UR6, RZ, P0, !PT ;  /* 0x000000068b217c10 */ /* 0x000fca00087fe4ff */
[----:B------:R-:W2:Y:S01]  /*a8a0*/  LDG.E.U8 R28, desc[UR38][R32.64] ;  /* 0x00000026201c7981 */ /* 0x000ea2000c1e1100 */
[----:B0-----:R-:W-:-:S04]  /*a8b0*/  IADD3 R30, P1, PT, R130, UR34, RZ ;  /* 0x00000022821e7c10 */ /* 0x001fc8000ff3e0ff */
[----:B------:R-:W-:-:S05]  /*a8c0*/  IADD3.X R31, PT, PT, R131, UR6, RZ, P1, !PT ;  /* 0x00000006831f7c10 */ /* 0x000fca0008ffe4ff */
[----:B------:R0:W2:Y:S02]  /*a8d0*/  LDG.E.U8 R17, desc[UR38][R30.64] ;  /* 0x000000261e117981 */ /* 0x0000a4000c1e1100 */
[----:B0-----:R-:W-:-:S04]  /*a8e0*/  IADD3 R30, P0, PT, R120, UR34, RZ ;  /* 0x00000022781e7c10 */ /* 0x001fc8000ff1e0ff */
[----:B------:R-:W-:Y:S02]  /*a8f0*/  IADD3.X R31, PT, PT, R121, UR6, RZ, P0, !PT ;  /* 0x00000006791f7c10 */ /* 0x000fe400087fe4ff */
[----:B------:R-:W-:-:S03]  /*a900*/  IADD3 R32, P0, PT, R112, UR34, RZ ;  /* 0x0000002270207c10 */ /* 0x000fc6000ff1e0ff */
[----:B------:R-:W2:Y:S01]  /*a910*/  LDG.E.U8 R30, desc[UR38][R30.64] ;  /* 0x000000261e1e7981 */ /* 0x000ea2000c1e1100 */
        /* <DEDUP_REMOVED lines=24> */
[----:B------:R-:W-:Y:S02]  /*aaa0*/  IADD3.X R45, PT, PT, R177, UR6, RZ, P0, !PT ;  /* 0x00000006b12d7c10 */ /* 0x000fe400087fe4ff */
        /* <DEDUP_REMOVED lines=12> */
[----:B------:R0:W4:Y:S02]  /*ab70*/  LDG.E.U8 R51, desc[UR38][R44.64] ;  /* 0x000000262c337981 */ /* 0x000124000c1e1100 */
        /* <DEDUP_REMOVED lines=18> */
[----:B0-----:R-:W0:Y:S01]  /*aca0*/  S2R R45, SR_TID.X ;  /* 0x00000000002d7919 */ /* 0x001e220000002100 */
[----:B------:R-:W-:Y:S02]  /*acb0*/  IADD3 R44, P0, PT, R86, UR34, RZ ;  /* 0x00000022562c7c10 */ /* 0x000fe4000ff1e0ff */
[----:B0-----:R-:W-:-:S05]  /*acc0*/  LOP3.LUT R45, R45, 0x7f, RZ, 0xc0, !PT ;  /* 0x0000007f2d2d7812 */ /* 0x001fca00078ec0ff */
[----:B---3--:R0:W-:Y:S02]  /*acd0*/  STS.U8 [R45+UR19+0x6000], R64 ;  /* 0x006000402d007988 */ /* 0x0081e40008000013 */
[----:B0-----:R-:W-:-:S05]  /*ace0*/  IADD3.X R45, PT, PT, R87, UR6, RZ, P0, !PT ;  /* 0x00000006572d7c10 */ /* 0x001fca00087fe4ff */
[----:B------:R0:W3:Y:S02]  /*acf0*/  LDG.E.U8 R64, desc[UR38][R44.64] ;  /* 0x000000262c407981 */ /* 0x0000e4000c1e1100 */
[----:B0-----:R-:W0:Y:S01]  /*ad00*/  S2R R45, SR_TID.X ;  /* 0x00000000002d7919 */ /* 0x001e220000002100 */
[----:B------:R-:W-:Y:S02]  /*ad10*/  IADD3 R44, P0, PT, R78, UR34, RZ ;  /* 0x000000224e2c7c10 */ /* 0x000fe4000ff1e0ff */
[----:B0-----:R-:W-:-:S05]  /*ad20*/  LOP3.LUT R45, R45, 0x7f, RZ, 0xc0, !PT ;  /* 0x0000007f2d2d7812 */ /* 0x001fca00078ec0ff */
[----:B-----5:R0:W-:Y:S02]  /*ad30*/  STS.U8 [R45+UR19+0x6200], R61 ;  /* 0x0062003d2d007988 */ /* 0x0201e40008000013 */
[----:B0-----:R-:W-:-:S05]  /*ad40*/  IADD3.X R45, PT, PT, R79, UR6, RZ, P0, !PT ;  /* 0x000000064f2d7c10 */ /* 0x001fca00087fe4ff */
[----:B------:R0:W5:Y:S02]  /*ad50*/  LDG.E.U8 R61, desc[UR38][R44.64] ;  /* 0x000000262c3d7981 */ /* 0x000164000c1e1100 */
[----:B0-----:R-:W0:Y:S01]  /*ad60*/  S2R R45, SR_TID.X ;  /* 0x00000000002d7919 */ /* 0x001e220000002100 */
[----:B------:R-:W-:Y:S02]  /*ad70*/  IADD3 R44, P0, PT, R70, UR34, RZ ;  /* 0x00000022462c7c10 */ /* 0x000fe4000ff1e0ff */
[----:B0-----:R-:W-:-:S05]  /*ad80*/  LOP3.LUT R45, R45, 0x7f, RZ, 0xc0, !PT ;  /* 0x0000007f2d2d7812 */ /* 0x001fca00078ec0ff */
[----:B--2---:R0:W-:Y:S02]  /*ad90*/  STS.U8 [R45+UR19+0x6400], R60 ;  /* 0x0064003c2d007988 */ /* 0x0041e40008000013 */
[----:B0-----:R-:W-:-:S05]  /*ada0*/  IADD3.X R45, PT, PT, R71, UR6, RZ, P0, !PT ;  /* 0x00000006472d7c10 */ /* 0x001fca00087fe4ff */
[----:B------:R0:W2:Y:S02]  /*adb0*/  LDG.E.U8 R60, desc[UR38][R44.64] ;  /* 0x000000262c3c7981 */ /* 0x0000a4000c1e1100 */
[----:B0-----:R-:W0:Y:S01]  /*adc0*/  S2R R45, SR_TID.X ;  /* 0x00000000002d7919 */ /* 0x001e220000002100 */
[----:B------:R-:W-:Y:S02]  /*add0*/  IADD3 R44, P0, PT, R198, UR34, RZ ;  /* 0x00000022c62c7c10 */ /* 0x000fe4000ff1e0ff */
[----:B0-----:R-:W-:-:S05]  /*ade0*/  LOP3.LUT R45, R45, 0x7f, RZ, 0xc0, !PT ;  /* 0x0000007f2d2d7812 */ /* 0x001fca00078ec0ff */
[----:B------:R0:W-:Y:S02]  /*adf0*/  STS.U8 [R45+UR19+0x6600], R57 ;  /* 0x006600392d007988 */ /* 0x0001e40008000013 */
[----:B0-----:R-:W-:-:S05]  /*ae00*/  IADD3.X R45, PT, PT, R199, UR6, RZ, P0, !PT ;  /* 0x00000006c72d7c10 */ /* 0x001fca00087fe4ff */
[----:B------:R0:W2:Y:S02]  /*ae10*/  LDG.E.U8 R57, desc[UR38][R44.64] ;  /* 0x000000262c397981 */ /* 0x0000a4000c1e1100 */
[----:B0-----:R-:W0:Y:S01]  /*ae20*/  S2R R45, SR_TID.X ;  /* 0x00000000002d7919 */ /* 0x001e220000002100 */
[----:B------:R-:W-:Y:S02]  /*ae30*/  IADD3 R44, P0, PT, R182, UR34, RZ ;  /* 0x00000022b62c7c10 */ /* 0x000fe4000ff1e0ff */
[----:B0-----:R-:W-:-:S05]  /*ae40*/  LOP3.LUT R45, R45, 0x7f, RZ, 0xc0, !PT ;  /* 0x0000007f2d2d7812 */ /* 0x001fca00078ec0ff */
[----:B----4-:R0:W-:Y:S02]  /*ae50*/  STS.U8 [R45+UR19+0x6800], R55 ;  /* 0x006800372d007988 */ /* 0x0101e40008000013 */
[----:B0-----:R-:W-:-:S05]  /*ae60*/  IADD3.X R45, PT, PT, R183, UR6, RZ, P0, !PT ;  /* 0x00000006b72d7c10 */ /* 0x001fca00087fe4ff */
[----:B------:R0:W4:Y:S02]  /*ae70*/  LDG.E.U8 R55, desc[UR38][R44.64] ;  /* 0x000000262c377981 */ /* 0x000124000c1e1100 */
        /* <DEDUP_REMOVED lines=42> */
[----:B0-----:R-:W0:Y:S02]  /*b120*/  S2R R45, SR_TID.X ;  /* 0x00000000002d7919 */ /* 0x001e240000002100 */
[----:B0-----:R-:W-:-:S05]  /*b130*/  LOP3.LUT R44, R45, 0x7f, RZ, 0xc0, !PT ;  /* 0x0000007f2d2c7812 */ /* 0x001fca00078ec0ff */
[----:B------:R0:W-:Y:S02]  /*b140*/  STS.U8 [R44+UR19+0x7800], R25 ;  /* 0x007800192c007988 */ /* 0x0001e40008000013 */
[----:B0-----:R-:W-:Y:S02]  /*b150*/  LOP3.LUT R25, R45, 0x7f, RZ, 0xc0, !PT ;  /* 0x0000007f2d197812 */ /* 0x001fe400078ec0ff */
[----:B------:R-:W-:-:S03]  /*b160*/  IADD3 R44, P0, PT, R116, UR34, RZ ;  /* 0x00000022742c7c10 */ /* 0x000fc6000ff1e0ff */
[----:B------:R0:W-:Y:S01]  /*b170*/  STS.U8 [R25+UR19+0x7a00], R24 ;  /* 0x007a001819007988 */ /* 0x0001e20008000013 */
[----:B------:R-:W-:-:S05]  /*b180*/  IADD3.X R45, PT, PT, R117, UR6, RZ, P0, !PT ;  /* 0x00000006752d7c10 */ /* 0x000fca00087fe4ff */
[----:B------:R-:W2:Y:S01]  /*b190*/  LDG.E.U8 R44, desc[UR38][R44.64] ;  /* 0x000000262c2c7981 */ /* 0x000ea2000c1e1100 */
[----:B0-----:R-:W-:-:S04]  /*b1a0*/  IADD3 R24, P0, PT, R108, UR34, RZ ;  /* 0x000000226c187c10 */ /* 0x001fc8000ff1e0ff */
[----:B------:R-:W-:-:S05]  /*b1b0*/  IADD3.X R25, PT, PT, R109, UR6, RZ, P0, !PT ;  /* 0x000000066d197c10 */ /* 0x000fca00087fe4ff */
        /* <DEDUP_REMOVED lines=13> */
[C---:B0-----:R-:W-:Y:S02]  /*b290*/  LOP3.LUT R22, R23.reuse, 0x7f, RZ, 0xc0, !PT ;  /* 0x0000007f17167812 */ /* 0x041fe400078ec0ff */
[----:B------:R-:W-:Y:S02]  /*b2a0*/  LOP3.LUT R23, R23, 0x7f, RZ, 0xc0, !PT ;  /* 0x0000007f17177812 */ /* 0x000fe400078ec0ff */
[----:B------:R-:W-:-:S05]  /*b2b0*/  LOP3.LUT R22, R22, 0x10, RZ, 0x3c, !PT ;  /* 0x0000001016167812 */ /* 0x000fca00078e3cff */
[----:B------:R0:W-:Y:S02]  /*b2c0*/  STS.U8 [R22+UR19+0x6080], R21 ;  /* 0x0060801516007988 */ /* 0x0001e40008000013 */
[----:B0-----:R-:W-:Y:S02]  /*b2d0*/  LOP3.LUT R21, R23, 0x10, RZ, 0x3c, !PT ;  /* 0x0000001017157812 */ /* 0x001fe400078e3cff */
[----:B------:R-:W-:-:S03]  /*b2e0*/  IADD3 R22, P0, PT, R84, UR34, RZ ;  /* 0x0000002254167c10 */ /* 0x000fc6000ff1e0ff */
[----:B------:R0:W-:Y:S01]  /*b2f0*/  STS.U8 [R21+UR19+0x6280], R20 ;  /* 0x0062801415007988 */ /* 0x0001e20008000013 */
[----:B------:R-:W-:-:S06]  /*b300*/  IADD3.X R23, PT, PT, R85, UR6, RZ, P0, !PT ;  /* 0x0000000655177c10 */ /* 0x000fcc00087fe4ff */
[----:B------:R-:W2:Y:S01]  /*b310*/  LDG.E.U8 R23, desc[UR38][R22.64] ;  /* 0x0000002616177981 */ /* 0x000ea2000c1e1100 */
[----:B0-----:R-:W-:-:S04]  /*b320*/  IADD3 R20, P0, PT, R76, UR34, RZ ;  /* 0x000000224c147c10 */ /* 0x001fc8000ff1e0ff */
[----:B------:R-:W-:-:S05]  /*b330*/  IADD3.X R21, PT, PT, R77, UR6, RZ, P0, !PT ;  /* 0x000000064d157c10 */ /* 0x000fca00087fe4ff */
[----:B------:R0:W2:Y:S02]  /*b340*/  LDG.E.U8 R22, desc[UR38][R20.64] ;  /* 0x0000002614167981 */ /* 0x0000a4000c1e1100 */
[----:B0-----:R-:W0:Y:S01]  /*b350*/  S2R R21, SR_TID.X ;  /* 0x0000000000157919 */ /* 0x001e220000002100 */
[----:B------:R-:W-:Y:S02]  /*b360*/  IADD3 R20, P0, PT, R68, UR34, RZ ;  /* 0x0000002244147c10 */ /* 0x000fe4000ff1e0ff */
[----:B0-----:R-:W-:-:S04]  /*b370*/  LOP3.LUT R21, R21, 0x7f, RZ, 0xc0, !PT ;  /* 0x0000007f15157812 */ /* 0x001fc800078ec0ff */
[----:B------:R-:W-:-:S05]  /*b380*/  LOP3.LUT R21, R21, 0x10, RZ, 0x3c, !PT ;  /* 0x0000001015157812 */ /* 0x000fca00078e3cff */
[----:B------:R0:W-:Y:S02]  /*b390*/  STS.U8 [R21+UR19+0x6480], R16 ;  /* 0x0064801015007988 */ /* 0x0001e40008000013 */
[----:B0-----:R-:W-:-:S05]  /*b3a0*/  IADD3.X R21, PT, PT, R69, UR6, RZ, P0, !PT ;  /* 0x0000000645157c10 */ /* 0x001fca00087fe4ff */
[----:B------:R0:W4:Y:S02]  /*b3b0*/  LDG.E.U8 R20, desc[UR38][R20.64] ;  /* 0x0000002614147981 */ /* 0x000124000c1e1100 */
[----:B0-----:R-:W0:Y:S01]  /*b3c0*/  S2R R21, SR_TID.X ;  /* 0x0000000000157919 */ /* 0x001e220000002100 */
[----:B------:R-:W1:Y:S01]  /*b3d0*/  S2R R16, SR_TID.X ;  /* 0x0000000000107919 */ /* 0x000e620000002100 */
[----:B0-----:R-:W-:-:S04]  /*b3e0*/  LOP3.LUT R21, R21, 0x7f, RZ, 0xc0, !PT ;  /* 0x0000007f15157812 */ /* 0x001fc800078ec0ff */
[----:B------:R-:W-:-:S05]  /*b3f0*/  LOP3.LUT R21, R21, 0x10, RZ, 0x3c, !PT ;  /* 0x0000001015157812 */ /* 0x000fca00078e3cff */
[----:B------:R1:W-:Y:S02]  /*b400*/  STS.U8 [R21+UR19+0x6680], R15 ;  /* 0x0066800f15007988 */ /* 0x0003e40008000013 */
[C---:B-1----:R-:W-:Y:S01]  /*b410*/  IMAD.SHL.U32 R15, R16.reuse, 0x8, RZ ;  /* 0x00000008100f7824 */ /* 0x042fe200078e00ff */
[----:B------:R-:W-:-:S04]  /*b420*/  LOP3.LUT R16, R16, 0x60, RZ, 0xc0, !PT ;  /* 0x0000006010107812 */ /* 0x000fc800078ec0ff */
[----:B------:R-:W-:-:S05]  /*b430*/  LOP3.LUT R15, R15, 0x30, RZ, 0xc0, !PT ;  /* 0x000000300f0f7812 */ /* 0x000fca00078ec0ff */
[----:B------:R-:W-:Y:S02]  /*b440*/  IMAD R15, R16, 0x20, R15 ;  /* 0x00000020100f7824 */ /* 0x000fe400078e020f */
[----:B------:R-:W0:Y:S02]  /*b450*/  S2R R16, SR_TID.X ;  /* 0x0000000000107919 */ /* 0x000e240000002100 */
[C---:B0-----:R-:W-:Y:S02]  /*b460*/  LOP3.LUT R21, R16.reuse, 0x7f, RZ, 0xc0, !PT ;  /* 0x0000007f10157812 */ /* 0x041fe400078ec0ff */
[----:B------:R-:W-:-:S05]  /*b470*/  LOP3.LUT R16, R16, 0x10, RZ, 0xc0, !PT ;  /* 0x0000001010107812 */ /* 0x000fca00078ec0ff */
[----:B------:R-:W-:-:S05]  /*b480*/  IMAD.SHL.U32 R16, R16, 0x2, RZ ;  /* 0x0000000210107824 */ /* 0x000fca00078e00ff */
[----:B------:R-:W-:Y:S02]  /*b490*/  LOP3.LUT R15, R15, R16, RZ, 0x3c, !PT ;  /* 0x000000100f0f7212 */ /* 0x000fe400078e3cff */
[----:B------:R-:W-:-:S05]  /*b4a0*/  LOP3.LUT R16, R21, 0x10, RZ, 0x3c, !PT ;  /* 0x0000001015107812 */ /* 0x000fca00078e3cff */
        /* <DEDUP_REMOVED lines=14> */
[----:B------:R-:W-:Y:S04]  /*b590*/  STS.U8 [R21+UR19+0x6100], R38 ;  /* 0x0061002615007988 */ /* 0x000fe80008000013 */
[----:B------:R-:W-:Y:S04]  /*b5a0*/  STS.U8 [R21+UR19+0x6300], R40 ;  /* 0x0063002815007988 */ /* 0x000fe80008000013 */
[----:B------:R-:W-:Y:S04]  /*b5b0*/  STS.U8 [R21+UR19+0x6500], R42 ;  /* 0x0065002a15007988 */ /* 0x000fe80008000013 */
[----:B------:R-:W-:Y:S04]  /*b5c0*/  STS.U8 [R21+UR19+0x6700], R46 ;  /* 0x0067002e15007988 */ /* 0x000fe80008000013 */
[----:B------:R-:W-:Y:S01]  /*b5d0*/  STS.U8 [R21+UR19+0x6900], R47 ;  /* 0x0069002f15007988 */ /* 0x000fe20008000013 */
[----:B------:R-:W-:-:S03]  /*b5e0*/  F2FP.SATFINITE.E4M3.F32.PACK_AB_MERGE_C R188, R188, R6, R65 ;  /* 0x00000006bcbc723e */ /* 0x000fc60004807041 */
[----:B------:R-:W-:Y:S01]  /*b5f0*/  STS.U8 [R21+UR19+0x6b00], R50 ;  /* 0x006b003215007988 */ /* 0x000fe20008000013 */
[----:B0-----:R-:W-:-:S03]  /*b600*/  LOP3.LUT R16, R16, 0xf, RZ, 0xc0, !PT ;  /* 0x0000000f10107812 */ /* 0x001fc600078ec0ff */
[----:B------:R-:W-:Y:S01]  /*b610*/  STS.U8 [R21+UR19+0x6d00], R51 ;  /* 0x006d003315007988 */ /* 0x000fe20008000013 */
[----:B------:R-:W-:-:S03]  /*b620*/  FADD R6, -R124, R36 ;  /* 0x000000247c067221 */ /* 0x000fc60000000100 */
[----:B------:R-:W-:Y:S01]  /*b630*/  STS.U8 [R21+UR19+0x6f00], R54 ;  /* 0x006f003615007988 */ /* 0x000fe20008000013 */
[----:B------:R-:W-:-:S03]  /*b640*/  IMAD R15, R16, 0x40, R15 ;  /* 0x00000040100f7824 */ /* 0x000fc600078e020f */
[----:B------:R-:W-:Y:S01]  /*b650*/  STS.U8 [R21+UR19+0x7100], R56 ;  /* 0x0071003815007988 */ /* 0x000fe20008000013 */
[----:B------:R-:W-:-:S03]  /*b660*/  F2FP.SATFINITE.E4M3.F32.PACK_AB_MERGE_C R185, R185, R18, R19 ;  /* 0x00000012b9b9723e */ /* 0x000fc60004807013 */
[----:B------:R-:W-:Y:S01]  /*b670*/  STS.U8 [R21+UR19+0x7300], R58 ;  /* 0x0073003a15007988 */ /* 0x000fe20008000013 */
[----:B------:R-:W-:-:S03]  /*b680*/  F2FP.SATFINITE.E4M3.F32.PACK_AB_MERGE_C R184, R13, R14, R184 ;  /* 0x0000000e0db8723e */ /* 0x000fc600048070b8 */
[----:B------:R-:W-:Y:S01]  /*b690*/  STS.U8 [R21+UR19+0x7500], R59 ;  /* 0x0075003b15007988 */ /* 0x000fe20008000013 */
[----:B------:R-:W-:Y:S01]  /*b6a0*/  F2FP.SATFINITE.E4M3.F32.PACK_AB_MERGE_C R186, R11, R12, R186 ;  /* 0x0000000c0bba723e */ /* 0x000fe200048070ba */
[----:B------:R-:W-:Y:S01]  /*b6b0*/  FMUL R6, R6, 1.4426950216293334961 ;  /* 0x3fb8aa3b06067820 */ /* 0x000fe20000400000 */
[----:B------:R-:W-:Y:S01]  /*b6c0*/  F2FP.SATFINITE.E4M3.F32.PACK_AB_MERGE_C R187, R9, R10, R187 ;  /* 0x0000000a09bb723e */ /* 0x000fe200048070bb */
[----:B------:R-:W-:Y:S01]  /*b6d0*/  STS.U8 [R21+UR19+0x7700], R62 ;  /* 0x0077003e15007988 */ /* 0x000fe20008000013 */
[----:B------:R-:W-:Y:S02]  /*b6e0*/  F2FP.SATFINITE.E4M3.F32.PACK_AB_MERGE_C R191, R191, R4, R67 ;  /* 0x00000004bfbf723e */ /* 0x000fe40004807043 */
[----:B------:R-:W-:Y:S01]  /*b6f0*/  F2FP.SATFINITE.E4M3.F32.PACK_AB_MERGE_C R189, R7, R8, R189 ;  /* 0x0000000807bd723e */ /* 0x000fe200048070bd */
[----:B------:R-:W-:Y:S01]  /*b700*/  STS.U8 [R21+UR19+0x7900], R63 ;  /* 0x0079003f15007988 */ /* 0x000fe20008000013 */
[----:B------:R-:W-:Y:S02]  /*b710*/  F2FP.SATFINITE.E4M3.F32.PACK_AB_MERGE_C R190, R190, R5, R66 ;  /* 0x00000005bebe723e */ /* 0x000fe40004807042 */
[----:B------:R-:W-:Y:S01]  /*b720*/  LOP3.LUT R4, R15, 0x10, RZ, 0x3c, !PT ;  /* 0x000000100f047812 */ /* 0x000fe200078e3cff */
[----:B---3--:R-:W-:Y:S04]  /*b730*/  STS.U8 [R21+UR19+0x7b00], R64 ;  /* 0x007b004015007988 */ /* 0x008fe80008000013 */
[----:B-----5:R-:W-:Y:S04]  /*b740*/  STS.U8 [R21+UR19+0x7d00], R61 ;  /* 0x007d003d15007988 */ /* 0x020fe80008000013 */
[----:B--2---:R-:W-:Y:S04]  /*b750*/  STS.U8 [R21+UR19+0x7f00], R60 ;  /* 0x007f003c15007988 */ /* 0x004fe80008000013 */
[----:B------:R-:W-:Y:S04]  /*b760*/  STS.U8 [R252+UR19+0x6180], R57 ;  /* 0x00618039fc007988 */ /* 0x000fe80008000013 */
[----:B----4-:R-:W-:Y:S04]  /*b770*/  STS.U8 [R252+UR19+0x6380], R55 ;  /* 0x00638037fc007988 */ /* 0x010fe80008000013 */
        /* <DEDUP_REMOVED lines=14> */
[----:B------:R0:W-:Y:S04]  /*b860*/  STS.128 [R15+UR19+0x8000], R184 ;  /* 0x008000b80f007988 */ /* 0x0001e80008000c13 */
[----:B------:R1:W-:Y:S01]  /*b870*/  STS.128 [R4+UR19+0x8000], R188 ;  /* 0x008000bc04007988 */ /* 0x0003e20008000c13 */
[----:B0-----:R1:W0:Y:S02]  /*b880*/  MUFU.EX2 R184, R6 ;  /* 0x0000000600b87308 */ /* 0x0012240000000800 */
[----:B-1----:R-:W-:Y:S01]  /*b890*/  LDTM.16dp32bit_t0_t15.x64 R4, tmem[UR17] ;  /* 0x00000011000479ee */ /* 0x002fe20008b00000 */
[----:B------:R-:W0:Y:S01]  /*b8a0*/  LDTM.16dp32bit_t16_t31.x64 R4, tmem[UR17+0x40] ;  /* 0x00004011000479ee */ /* 0x000e220008b20000 */
[----:B------:R-:W-:Y:S01]  /*b8b0*/  NOP ;  /* 0x0000000000007918 */ /* 0x000fe20000000000 */
[C---:B0-----:R-:W-:Y:S01]  /*b8c0*/  FMUL R4, R184.reuse, R4 ;  /* 0x00000004b8047220 */ /* 0x041fe20000400000 */
        /* <DEDUP_REMOVED lines=64> */
[----:B------:R0:W-:Y:S01]  /*bcd0*/  STTM.16dp32bit_t16_t31.x64 tmem[UR17+0x40], R4 ;  /* 0x00004004000079ed */ /* 0x0001e20008b20011 */
[----:B------:R-:W1:Y:S02]  /*bce0*/  FENCE.VIEW.ASYNC.T ;  /* 0x00000000000073c6 */ /* 0x000e640000000200 */
[----:B-1----:R-:W-:Y:S06]  /*bcf0*/  BAR.SYNC.DEFER_BLOCKING 0x0 ;  /* 0x0000000000007b1d */ /* 0x002fec0000010000 */
[----:B------:R1:W-:Y:S06]  /*bd00*/  MEMBAR.ALL.CTA ;  /* 0x0000000000007992 */ /* 0x0003ec0000008000 */
[----:B-1----:R-:W1:Y:S01]  /*bd10*/  FENCE.VIEW.ASYNC.S ;  /* 0x00000000000073c6 */ /* 0x002e620000000000 */
[----:B------:R-:W-:Y:S01]  /*bd20*/  ULEA UR22, UR35, UR19, 0x3 ;  /* 0x0000001323167291 */ /* 0x000fe2000f8e18ff */
[----:B------:R-:W-:Y:S01]  /*bd30*/  FADD R221, R125, R221 ;  /* 0x000000dd7ddd7221 */ /* 0x000fe20000000000 */
[----:B------:R-:W-:-:S02]  /*bd40*/  UMOV UR6, UR9 ;  /* 0x0000000900067c82 */ /* 0x000fc40008000000 */
[----:B------:R-:W-:Y:S01]  /*bd50*/  UIADD3 UR22, UPT, UPT, UR22, 0x9000, URZ ;  /* 0x0000900016167890 */ /* 0x000fe2000fffe0ff */
[----:B-1----:R-:W-:Y:S06]  /*bd60*/  BAR.SYNC.DEFER_BLOCKING 0x0 ;  /* 0x0000000000007b1d */ /* 0x002fec0000010000 */
[----:B------:R-:W-:Y:S05]  /*bd70*/  BRA.U UP3, `(.L_x_15) ;  /* 0x00000001033c7547 */ /* 0x000fea000b800000 */
[----:B------:R-:W-:Y:S01]  /*bd80*/  UMOV UR30, UR36 ;  /* 0x00000024001e7c82 */ /* 0x000fe20008000000 */
[----:B------:R-:W-:Y:S01]  /*bd90*/  UMOV UR31, 0x80004020 ;  /* 0x80004020001f7882 */ /* 0x000fe20000000000 */
[----:B------:R-:W-:Y:S01]  /*bda0*/  UMOV UR10, UR4 ;  /* 0x00000004000a7c82 */ /* 0x000fe20008000000 */
[----:B------:R-:W-:Y:S01]  /*bdb0*/  UMOV UR11, 0x80004020 ;  /* 0x80004020000b7882 */ /* 0x000fe20000000000 */
[----:B------:R-:W-:Y:S01]  /*bdc0*/  UMOV UR32, 0x0 ;  /* 0x0000000000207882 */ /* 0x000fe20000000000 */
[----:B------:R-:W-:Y:S01]  /*bdd0*/  UMOV UR33, 0x4200010 ;  /* 0x0420001000217882 */ /* 0x000fe20000000000 */
[----:B------:R-:W-:Y:S01]  /*bde0*/  UMOV UR8, UR22 ;  /* 0x0000001600087c82 */ /* 0x000fe20008000000 */
[----:B------:R-:W-:Y:S01]  /*bdf0*/  UMOV UR9, URZ ;  /* 0x000000ff00097c82 */ /* 0x000fe20008000000 */
[----:B------:R-:W-:Y:S01]  /*be00*/  UMOV UR50, 0x0 ;  /* 0x0000000000327882 */ /* 0x000fe20000000000 */
[----:B------:R-:W-:Y:S01]  /*be10*/  UMOV UR51, 0x4200010 ;  /* 0x0420001000337882 */ /* 0x000fe20000000000 */
[----:B------:R1:W-:Y:S01]  /*be20*/  UTCQMMA gdesc[UR30], gdesc[UR10], tmem[UR18], tmem[UR32], idesc[UR33], UPT ;  /* 0x00ff200a1e0075ea */ /* 0x0003e2000b800312 */
[----:B------:R-:W-:Y:S01]  /*be30*/  UMOV UR7, UR8 ;  /* 0x0000000800077c82 */ /* 0x000fe20008000000 */
[----:B------:R1:W-:Y:S01]  /*be40*/  UTCQMMA gdesc[UR40], gdesc[UR24], tmem[UR18], tmem[UR50], idesc[UR51], UPT ;  /* 0x00ff3218280075ea */ /* 0x0003e2000b800312 */
[----:B------:R1:W-:Y:S01]  /*be50*/  UTCBAR [UR7], URZ ;  /* 0x000000ff070073e9 */ /* 0x0003e200080000ff */
[----:B------:R-:W-:-:S02]  /*be60*/  NOP ;  /* 0x0000000000007918 */ /* 0x000fc40000000000 */
.L_x_15:
[----:B0-----:R-:W2:Y:S01]  /*be70*/  LDL.LU R4, [R1+0x110] ;  /* 0x0001100001047983 */ /* 0x001ea20000300800 */
[----:B------:R-:W-:Y:S01]  /*be80*/  UISETP.GE.U32.AND UP0, UPT, UR27, UR20, UPT ;  /* 0x000000141b00728c */ /* 0x000fe2000bf06070 */
[----:B------:R-:W-:Y:S01]  /*be90*/  IMAD.MOV.U32 R36, RZ, RZ, R124 ;  /* 0x000000ffff247224 */ /* 0x000fe200078e007c */
[----:B------:R-:W-:Y:S02]  /*bea0*/  UIADD3 UR35, UPT, UPT, UR35, 0x1, URZ ;  /* 0x0000000123237890 */ /* 0x000fe4000fffe0ff */
[----:B------:R-:W-:Y:S02]  /*beb0*/  UISETP.GE.U32.AND.EX UP0, UPT, UR29, URZ, UPT, UP0 ;  /* 0x000000ff1d00728c */ /* 0x000fe4000bf06100 */
[----:B------:R-:W-:Y:S02]  /*bec0*/  UISETP.GT.AND UP4, UPT, UR35, 0x1, UPT ;  /* 0x000000012300788c */ /* 0x000fe4000bf84270 */
[----:B------:R-:W-:Y:S02]  /*bed0*/  USHF.L.U32 UR8, UR57, 0x6, URZ ;  /* 0x0000000639087899 */ /* 0x000fe400080006ff */
[----:B-1----:R-:W-:-:S02]  /*bee0*/  USHF.L.U32 UR7, UR55, 0x6, URZ ;  /* 0x0000000637077899 */ /* 0x002fc400080006ff */
[----:B------:R-:W-:Y:S02]  /*bef0*/  USEL UR9, URZ, 0x1, !UP4 ;  /* 0x00000001ff097887 */ /* 0x000fe4000e000000 */
[----:B------:R-:W-:Y:S02]  /*bf00*/  UIADD3 UR34, UPT, UPT, UR8, UR34, URZ ;  /* 0x0000002208227290 */ /* 0x000fe4000fffe0ff */
[----:B------:R-:W-:Y:S02]  /*bf10*/  UIADD3 UR23, UPT, UPT, UR7, UR23, URZ ;  /* 0x0000001707177290 */ /* 0x000fe4000fffe0ff */
[----:B------:R-:W-:Y:S02]  /*bf20*/  USEL UR35, UR35, URZ, !UP4 ;  /* 0x000000ff23237287 */ /* 0x000fe4000e000000 */
[----:B------:R-:W-:Y:S01]  /*bf30*/  ULOP3.LUT UR9, UR6, UR9, URZ, 0x3c, !UPT ;  /* 0x0000000906097292 */ /* 0x000fe2000f8e3cff */
[----:B------:R-:W-:Y:S01]  /*bf40*/  UMOV UR10, UR27 ;  /* 0x0000001b000a7c82 */ /* 0x000fe20008000000 */
[----:B------:R-:W-:Y:S01]  /*bf50*/  UMOV UR11, UR29 ;  /* 0x0000001d000b7c82 */ /* 0x000fe20008000000 */
[----:B------:R-:W-:Y:S01]  /*bf60*/  UMOV UR8, UR6 ;  /* 0x0000000600087c82 */ /* 0x000fe20008000000 */
[----:B--2---:R-:W-:-:S05]  /*bf70*/  FFMA R4, R184, R4, R221 ;  /* 0x00000004b8047223 */ /* 0x004fca00000000dd */
[----:B------:R1:W-:Y:S01]  /*bf80*/  STL [R1+0x110], R4 ;  /* 0x0001100401007387 */ /* 0x0003e20000100800 */
[----:B------:R-:W-:Y:S05]  /*bf90*/  BRA.U !UP0, `(.L_x_16) ;  /* 0xffffffb508e87547 */ /* 0x000fea000b83ffff */
.L_x_11:
[----:B------:R-:W2:Y:S01]  /*bfa0*/  LDL.LU R5, [R1+0x110] ;  /* 0x0001100001057983 */ /* 0x000ea20000300800 */
[----:B------:R-:W-:Y:S01]  /*bfb0*/  UISETP.GE.AND UP0, UPT, UR37, 0x1, UPT ;  /* 0x000000012500788c */ /* 0x000fe2000bf06270 */
[----:B01----:R-:W0:Y:S02]  /*bfc0*/  S2R R4, SR_TID.X ;  /* 0x0000000000047919 */ /* 0x003e240000002100 */
[C---:B0-----:R-:W-:Y:S02]  /*bfd0*/  LOP3.LUT R0, R4.reuse, 0x10, RZ, 0xc0, !PT ;  /* 0x0000001004007812 */ /* 0x041fe400078ec0ff */
[----:B-----5:R-:W-:Y:S02]  /*bfe0*/  LOP3.LUT R3, R4, 0xf, RZ, 0xc0, !PT ;  /* 0x0000000f04037812 */ /* 0x020fe400078ec0ff */
[----:B------:R-:W-:Y:S02]  /*bff0*/  SHF.R.U32.HI R2, RZ, 0x2, R4 ;  /* 0x00000002ff027819 */ /* 0x000fe40000011604 */
[----:B------:R-:W-:Y:S01]  /*c000*/  LEA R0, R0, UR19, 0x7 ;  /* 0x0000001300007c11 */ /* 0x000fe2000f8e38ff */
[----:B--2---:R-:W-:-:S04]  /*c010*/  IMAD.MOV.U32 R76, RZ, RZ, R5 ;  /* 0x000000ffff4c7224 */ /* 0x004fc800078e0005 */
[----:B------:R-:W-:Y:S01]  /*c020*/  FMUL R69, R76, 8388608 ;  /* 0x4b0000004c457820 */ /* 0x000fe20000400000 */
[----:B------:R-:W-:Y:S06]  /*c030*/  BRA.U !UP0, `(.L_x_17) ;  /* 0x0000000108107547 */ /* 0x000fec000b800000 */
[----:B------:R-:W-:-:S06]  /*c040*/  USHF.L.U32 UR6, UR6, 0x1f, URZ ;  /* 0x0000001f06067899 */ /* 0x000fcc00080006ff */
[----:B------:R-:W-:-:S04]  /*c050*/  IMAD.U32 R4, RZ, RZ, UR6 ;  /* 0x00000006ff047e24 */ /* 0x000fc8000f8e00ff */
[----:B------:R-:W0:Y:S02]  /*c060*/  SYNCS.PHASECHK.TRANS64.TRYWAIT P0, [UR22], R4 ;  /* 0x00000004ff0075a7 */ /* 0x000e240008001116 */
[----:B0-----:R-:W-:Y:S05]  /*c070*/  @!P0 BRA `(.L_x_18) ;  /* 0x0000003400388947 */ /* 0x001fea0003800000 */
.L_x_17:
[----:B------:R-:W0:Y:S01]  /*c080*/  S2R R75, SR_TID.X ;  /* 0x00000000004b7919 */ /* 0x000e220000002100 */
[----:B------:R-:W-:Y:S01]  /*c090*/  BAR.SYNC.DEFER_BLOCKING 0x0 ;  /* 0x0000000000007b1d */ /* 0x000fe20000010000 */
[C---:B------:R-:W-:Y:S01]  /*c0a0*/  FSETP.GEU.AND P1, PT, R76.reuse, 1.175494350822287508e-38, PT ;  /* 0x008000004c00780b */ /* 0x040fe20003f2e000 */
[----:B------:R-:W-:Y:S01]  /*c0b0*/  IMAD R68, R3, 0x10, R0 ;  /* 0x0000001003447824 */ /* 0x000fe200078e0200 */
[----:B------:R-:W-:Y:S02]  /*c0c0*/  FSETP.GT.AND P0, PT, |R76|, 8.50705917302346158658e+37, PT ;  /* 0x7e8000004c00780b */ /* 0x000fe40003f04200 */
[----:B------:R-:W-:-:S03]  /*c0d0*/  LOP3.LUT R0, R2, 0x18, RZ, 0xc0, !PT ;  /* 0x0000001802007812 */ /* 0x000fc600078ec0ff */
[----:B------:R-:W1:Y:S01]  /*c0e0*/  S2UR UR8, SR_CTAID.X ;  /* 0x00000000000879c3 */ /* 0x000e620000002500 */
[----:B------:R-:W-:Y:S01]  /*c0f0*/  FSEL R69, R69, R76, !P1 ;  /* 0x0000004c45457208 */ /* 0x000fe20004800000 */
[----:B------:R-:W2:Y:S01]  /*c100*/  LDCU.64 UR4, c[0x0][0x3e0] ;  /* 0x00007c00ff0477ac */ /* 0x000ea20008000a00 */
[C---:B------:R-:W-:Y:S02]  /*c110*/  FSETP.GEU.AND P2, PT, |R76|.reuse, 1.175494350822287508e-38, PT ;  /* 0x008000004c00780b */ /* 0x040fe40003f4e200 */
[----:B------:R-:W-:Y:S01]  /*c120*/  FSEL R70, RZ, -23, P1 ;  /* 0xc1b80000ff467808 */ /* 0x000fe20000800000 */
[C---:B------:R-:W-:Y:S01]  /*c130*/  VIADD R2, R69.reuse, 0xc0cafb0d ;  /* 0xc0cafb0d45027836 */ /* 0x040fe20000000000 */
[----:B------:R-:W-:Y:S01]  /*c140*/  FSETP.NEU.AND P1, PT, R69, RZ, PT ;  /* 0x000000ff4500720b */ /* 0x000fe20003f2d000 */
[----:B------:R-:W-:-:S03]  /*c150*/  @P0 FMUL R76, R76, 0.25 ;  /* 0x3e8000004c4c0820 */ /* 0x000fc60000400000 */
[----:B------:R-:W-:-:S05]  /*c160*/  LOP3.LUT R72, R2, 0xff800000, RZ, 0xc0, !PT ;  /* 0xff80000002487812 */ /* 0x000fca00078ec0ff */
[----:B------:R-:W-:Y:S01]  /*c170*/  @!P2 FMUL R76, R76, 16777216 ;  /* 0x4b8000004c4ca820 */ /* 0x000fe20000400000 */
[----:B------:R-:W3:Y:S02]  /*c180*/  @!P6 SYNCS.CCTL.IV [UR19+0x9000] ;  /* 0x00900000ff00e9b1 */ /* 0x000ee40008000013 */
[----:B---3--:R-:W-:Y:S01]  /*c190*/  BAR.SYNC.DEFER_BLOCKING 0x0 ;  /* 0x0000000000007b1d */ /* 0x008fe20000010000 */
[----:B--2---:R-:W-:Y:S01]  /*c1a0*/  UIMAD UR4, UR21, UR4, URZ ;  /* 0x00000004150472a4 */ /* 0x004fe2000f8e02ff */
[C---:B0-----:R-:W-:Y:S01]  /*c1b0*/  IMAD.SHL.U32 R3, R75.reuse, 0x10, RZ ;  /* 0x000000104b037824 */ /* 0x041fe200078e00ff */
[----:B------:R-:W-:Y:S01]  /*c1c0*/  LOP3.LUT R0, R0, 0x1f, R75, 0xf8, !PT ;  /* 0x0000001f00007812 */ /* 0x000fe200078ef84b */
[----:B-1----:R-:W-:Y:S01]  /*c1d0*/  USHF.L.U32 UR7, UR8, 0x6, URZ ;  /* 0x0000000608077899 */ /* 0x002fe200080006ff */
[----:B------:R-:W-:Y:S01]  /*c1e0*/  LOP3.LUT R73, R75, 0x60, RZ, 0xc0, !PT ;  /* 0x000000604b497812 */ /* 0x000fe200078ec0ff */
[----:B------:R-:W-:Y:S01]  /*c1f0*/  LDTM.16dp32bit_t0_t15.x64 R4, tmem[UR17] ;  /* 0x00000011000479ee */ /* 0x000fe20008b00000 */
[----:B------:R-:W0:Y:S01]  /*c200*/  LDTM.16dp32bit_t16_t31.x64 R4, tmem[UR17+0x40] ;  /* 0x00004011000479ee */ /* 0x000e220008b20000 */
[----:B------:R-:W-:Y:S01]  /*c210*/  LOP3.LUT R71, R3, 0x30, RZ, 0xc0, !PT ;  /* 0x0000003003477812 */ /* 0x000fe200078ec0ff */
[----:B------:R-:W-:-:S02]  /*c220*/  IMAD.SHL.U32 R3, R0, 0x8, RZ ;  /* 0x0000000800037824 */ /* 0x000fc400078e00ff */
[----:B------:R-:W-:Y:S02]  /*c230*/  IMAD R68, R73, 0x8, R68 ;  /* 0x0000000849447824 */ /* 0x000fe400078e0244 */
[----:B------:R-:W-:Y:S01]  /*c240*/  IMAD.U32 R126, RZ, RZ, UR7 ;  /* 0x00000007ff7e7e24 */ /* 0x000fe2000f8e00ff */
[----:B------:R-:W-:Y:S01]  /*c250*/  LOP3.LUT R2, R3, 0xc0, RZ, 0xc0, !PT ;  /* 0x000000c003027812 */ /* 0x000fe200078ec0ff */
[----:B------:R-:W-:Y:S01]  /*c260*/  IMAD.SHL.U32 R0, R0, 0x10, RZ ;  /* 0x0000001000007824 */ /* 0x000fe200078e00ff */
[----:B------:R-:W-:Y:S01]  /*c270*/  I2FP.F32.S32 R3, R72 ;  /* 0x0000004800037245 */ /* 0x000fe20000201400 */
[----:B------:R-:W-:Y:S01]  /*c280*/  IMAD.IADD R72, R69, 0x1, -R72 ;  /* 0x0000000145487824 */ /* 0x000fe200078e0a48 */
[----:B------:R-:W-:Y:S02]  /*c290*/  LOP3.LUT R126, R126, 0x3f, R75, 0xf8, !PT ;  /* 0x0000003f7e7e7812 */ /* 0x000fe400078ef84b */
[----:B------:R-:W-:Y:S01]  /*c2a0*/  IADD3 R2, PT, PT, R2, UR19, R71 ;  /* 0x0000001302027c10 */ /* 0x000fe2000fffe047 */
[----:B------:R-:W-:Y:S01]  /*c2b0*/  FFMA.FTZ R70, R3, 1.1920928955078125e-07, R70 ;  /* 0x3400000003467823 */ /* 0x000fe20000010046 */
[----:B------:R-:W-:Y:S01]  /*c2c0*/  FADD R72, R72, -1 ;  /* 0xbf80000048487421 */ /* 0x000fe20000000000 */
[----:B------:R-:W1:Y:S01]  /*c2d0*/  MUFU.RCP R3, R76 ;  /* 0x0000004c00037308 */ /* 0x000e620000001000 */
[----:B------:R-:W2:Y:S01]  /*c2e0*/  @!P6 SYNCS.CCTL.IV [UR19+0x9008] ;  /* 0x00900800ff00e9b1 */ /* 0x000ea20008000013 */
[----:B------:R-:W-:Y:S01]  /*c2f0*/  NOP ;  /* 0x0000000000007918 */ /* 0x000fe20000000000 */
[----:B0-----:R-:W-:Y:S01]  /*c300*/  @P0 FMUL R4, R4, 0.25 ;  /* 0x3e80000004040820 */ /* 0x001fe20000400000 */
[----:B------:R-:W-:Y:S01]  /*c310*/  @P0 FMUL R5, R5, 0.25 ;  /* 0x3e80000005050820 */ /* 0x000fe20000400000 */
        /* <DEDUP_REMOVED lines=12> */
[----:B------:R-:W-:Y:S01]  /*c3e0*/  @!P2 FMUL R4, R4, 16777216 ;  /* 0x4b8000000404a820 */ /* 0x000fe20000400000 */
[----:B------:R-:W-:Y:S01]  /*c3f0*/  @!P2 FMUL R5, R5, 16777216 ;  /* 0x4b8000000505a820 */ /* 0x000fe20000400000 */
[----:B------:R-:W-:Y:S01]  /*c400*/  @!P2 FMUL R6, R6, 16777216 ;  /* 0x4b8000000606a820 */ /* 0x000fe20000400000 */
[----:B------:R-:W-:Y:S01]  /*c410*/  @!P2 FMUL R7, R7, 16777216 ;  /* 0x4b8000000707a820 */ /* 0x000fe20000400000 */
[----:B------:R-:W-:Y:S01]  /*c420*/  @!P2 FMUL R8, R8, 16777216 ;  /* 0x4b8000000808a820 */ /* 0x000fe20000400000 */
[----:B------:R-:W-:Y:S01]  /*c430*/  @!P2 FMUL R9, R9, 16777216 ;  /* 0x4b8000000909a820 */ /* 0x000fe20000400000 */
        /* <DEDUP_REMOVED lines=26> */
[C---:B-1----:R-:W-:Y:S01]  /*c5e0*/  FMUL R4, R3.reuse, R4 ;  /* 0x0000000403047220 */ /* 0x042fe20000400000 */
[C---:B------:R-:W-:Y:S01]  /*c5f0*/  FMUL R5, R3.reuse, R5 ;  /* 0x0000000503057220 */ /* 0x040fe20000400000 */
[C---:B------:R-:W-:Y:S01]  /*c600*/  FMUL R6, R3.reuse, R6 ;  /* 0x0000000603067220 */ /* 0x040fe20000400000 */
[C---:B------:R-:W-:Y:S01]  /*c610*/  FMUL R7, R3.reuse, R7 ;  /* 0x0000000703077220 */ /* 0x040fe20000400000 */
[C---:B------:R-:W-:Y:S01]  /*c620*/  FMUL R8, R3.reuse, R8 ;  /* 0x0000000803087220 */ /* 0x040fe20000400000 */
[----:B------:R-:W-:Y:S01]  /*c630*/  FMUL R9, R3, R9 ;  /* 0x0000000903097220 */ /* 0x000fe20000400000 */
[----:B------:R-:W-:Y:S01]  /*c640*/  @!P2 FMUL R20, R20, 16777216 ;  /* 0x4b8000001414a820 */ /* 0x000fe20000400000 */
[----:B------:R-:W-:Y:S01]  /*c650*/  @!P2 FMUL R21, R21, 16777216 ;  /* 0x4b8000001515a820 */ /* 0x000fe20000400000 */
        /* <DEDUP_REMOVED lines=8> */
[----:B------:R-:W-:Y:S01]  /*c6e0*/  @!P2 FMUL R22, R22, 16777216 ;  /* 0x4b8000001616a820 */ /* 0x000fe20000400000 */
[----:B------:R-:W-:Y:S01]  /*c6f0*/  @!P2 FMUL R23, R23, 16777216 ;  /* 0x4b8000001717a820 */ /* 0x000fe20000400000 */
[----:B------:R-:W-:Y:S01]  /*c700*/  @!P2 FMUL R24, R24, 16777216 ;  /* 0x4b8000001818a820 */ /* 0x000fe20000400000 */
[----:B------:R-:W-:Y:S01]  /*c710*/  @!P2 FMUL R25, R25, 16777216 ;  /* 0x4b8000001919a820 */ /* 0x000fe20000400000 */
[C---:B------:R-:W-:Y:S01]  /*c720*/  FMUL R12, R3.reuse, R12 ;  /* 0x0000000c030c7220 */ /* 0x040fe20000400000 */
[C---:B------:R-:W-:Y:S01]  /*c730*/  FMUL R13, R3.reuse, R13 ;  /* 0x0000000d030d7220 */ /* 0x040fe20000400000 */
[C---:B------:R-:W-:Y:S01]  /*c740*/  FMUL R14, R3.reuse, R14 ;  /* 0x0000000e030e7220 */ /* 0x040fe20000400000 */
[C---:B------:R-:W-:Y:S01]  /*c750*/  FMUL R15, R3.reuse, R15 ;  /* 0x0000000f030f7220 */ /* 0x040fe20000400000 */
[C---:B------:R-:W-:Y:S01]  /*c760*/  FMUL R16, R3.reuse, R16 ;  /* 0x0000001003107220 */ /* 0x040fe20000400000 */
[----:B------:R-:W-:Y:S01]  /*c770*/  FMUL R17, R3, R17 ;  /* 0x0000001103117220 */ /* 0x000fe20000400000 */
        /* <DEDUP_REMOVED lines=35> */
[C---:B------:R-:W-:Y:S01]  /*c9b0*/  FMUL R18, R3.reuse, R18 ;  /* 0x0000001203127220 */ /* 0x040fe20000400000 */
[----:B------:R-:W-:Y:S01]  /*c9c0*/  FMUL R19, R3, R19 ;  /* 0x0000001303137220 */ /* 0x000fe20000400000 */
[----:B------:R-:W-:Y:S01]  /*c9d0*/  @P0 FMUL R67, R67, 0.25 ;  /* 0x3e80000043430820 */ /* 0x000fe20000400000 */
[C---:B------:R-:W-:Y:S01]  /*c9e0*/  FMUL R20, R3.reuse, R20 ;  /* 0x0000001403147220 */ /* 0x040fe20000400000 */
[C---:B------:R-:W-:Y:S01]  /*c9f0*/  FMUL R21, R3.reuse, R21 ;  /* 0x0000001503157220 */ /* 0x040fe20000400000 */
[C---:B------:R-:W-:Y:S01]  /*ca00*/  FMUL R28, R3.reuse, R28 ;  /* 0x0000001c031c7220 */ /* 0x040fe20000400000 */
[C---:B------:R-:W-:Y:S01]  /*ca10*/  FMUL R29, R3.reuse, R29 ;  /* 0x0000001d031d7220 */ /* 0x040fe20000400000 */
[C---:B------:R-:W-:Y:S01]  /*ca20*/  FMUL R30, R3.reuse, R30 ;  /* 0x0000001e031e7220 */ /* 0x040fe20000400000 */
[C---:B------:R-:W-:Y:S01]  /*ca30*/  FMUL R31, R3.reuse, R31 ;  /* 0x0000001f031f7220 */ /* 0x040fe20000400000 */
[C---:B------:R-:W-:Y:S01]  /*ca40*/  FMUL R32, R3.reuse, R32 ;  /* 0x0000002003207220 */ /* 0x040fe20000400000 */
[----:B------:R-:W-:Y:S01]  /*ca50*/  FMUL R33, R3, R33 ;  /* 0x0000002103217220 */ /* 0x000fe20000400000 */
[----:B------:R-:W-:Y:S01]  /*ca60*/  F2FP.SATFINITE.E4M3.F32.PACK_AB_MERGE_C R4, R5, R4, RZ ;  /* 0x000000040504723e */ /* 0x000fe200048070ff */
[----:B------:R-:W-:Y:S01]  /*ca70*/  @!P2 FMUL R26, R26, 16777216 ;  /* 0x4b8000001a1aa820 */ /* 0x000fe20000400000 */
[----:B------:R-:W-:Y:S01]  /*ca80*/  F2FP.SATFINITE.E4M3.F32.PACK_AB_MERGE_C R6, R7, R6, RZ ;  /* 0x000000060706723e */ /* 0x000fe200048070ff */
[----:B------:R-:W-:Y:S01]  /*ca90*/  @!P2 FMUL R27, R27, 16777216 ;  /* 0x4b8000001b1ba820 */ /* 0x000fe20000400000 */
[----:B------:R-:W-:Y:S01]  /*caa0*/  F2FP.SATFINITE.E4M3.F32.PACK_AB_MERGE_C R8, R9, R8, RZ ;  /* 0x000000080908723e */ /* 0x000fe200048070ff */
        /* <DEDUP_REMOVED lines=42> */
[----:B------:R-:W-:Y:S01]  /*cd50*/  FMUL R26, R3, R26 ;  /* 0x0000001a031a7220 */ /* 0x000fe20000400000 */
[----:B------:R-:W-:Y:S01]  /*cd60*/  F2FP.SATFINITE.E4M3.F32.PACK_AB_MERGE_C R16, R17, R16, RZ ;  /* 0x000000101110723e */ /* 0x000fe200048070ff */
[----:B------:R-:W-:Y:S01]  /*cd70*/  FMUL R27, R3, R27 ;  /* 0x0000001b031b7220 */ /* 0x000fe20000400000 */
[----:B------:R-:W-:Y:S01]  /*cd80*/  F2FP.SATFINITE.E4M3.F32.PACK_AB_MERGE_C R18, R19, R18, RZ ;  /* 0x000000121312723e */ /* 0x000fe200048070ff */
[C---:B------:R-:W-:Y:S01]  /*cd90*/  FMUL R10, R3.reuse, R10 ;  /* 0x0000000a030a7220 */ /* 0x040fe20000400000 */
[----:B------:R-:W-:Y:S01]  /*cda0*/  LOP3.LUT R19, R4, 0xffff, RZ, 0xc0, !PT ;  /* 0x0000ffff04137812 */ /* 0x000fe200078ec0ff */
[C---:B------:R-:W-:Y:S01]  /*cdb0*/  FMUL R11, R3.reuse, R11 ;  /* 0x0000000b030b7220 */ /* 0x040fe20000400000 */
[----:B------:R-:W-:Y:S01]  /*cdc0*/  LOP3.LUT R76, R6, 0xffff, RZ, 0xc0, !PT ;  /* 0x0000ffff064c7812 */ /* 0x000fe200078ec0ff */
[C---:B------:R-:W-:Y:S01]  /*cdd0*/  FMUL R34, R3.reuse, R34 ;  /* 0x0000002203227220 */ /* 0x040fe20000400000 */
[----:B------:R-:W-:Y:S01]  /*cde0*/  LOP3.LUT R78, R8, 0xffff, RZ, 0xc0, !PT ;  /* 0x0000ffff084e7812 */ /* 0x000fe200078ec0ff */
[----:B------:R-:W-:Y:S01]  /*cdf0*/  FMUL R35, R3, R35 ;  /* 0x0000002303237220 */ /* 0x000fe20000400000 */
[----:B------:R-:W-:Y:S01]  /*ce00*/  F2FP.SATFINITE.E4M3.F32.PACK_AB_MERGE_C R20, R21, R20, RZ ;  /* 0x000000141514723e */ /* 0x000fe200048070ff */
[----:B------:R-:W-:Y:S01]  /*ce10*/  FMUL R42, R3, R42 ;  /* 0x0000002a032a7220 */ /* 0x000fe20000400000 */
[----:B------:R-:W-:Y:S01]  /*ce20*/  F2FP.SATFINITE.E4M3.F32.PACK_AB_MERGE_C R28, R29, R28, RZ ;  /* 0x0000001c1d1c723e */ /* 0x000fe200048070ff */
[----:B------:R-:W-:Y:S01]  /*ce30*/  FMUL R43, R3, R43 ;  /* 0x0000002b032b7220 */ /* 0x000fe20000400000 */
[----:B------:R-:W-:Y:S01]  /*ce40*/  F2FP.SATFINITE.E4M3.F32.PACK_AB_MERGE_C R30, R31, R30, RZ ;  /* 0x0000001e1f1e723e */ /* 0x000fe200048070ff */
[----:B------:R-:W-:Y:S01]  /*ce50*/  FMUL R44, R3, R44 ;  /* 0x0000002c032c7220 */ /* 0x000fe20000400000 */
[----:B------:R-:W-:Y:S01]  /*ce60*/  F2FP.SATFINITE.E4M3.F32.PACK_AB_MERGE_C R32, R33, R32, RZ ;  /* 0x000000202120723e */ /* 0x000fe200048070ff */
        /* <DEDUP_REMOVED lines=23> */
[----:B------:R-:W-:Y:S01]  /*cfe0*/  FMUL R3, R3, R67 ;  /* 0x0000004303037220 */ /* 0x000fe20000400000 */
[----:B------:R-:W-:-:S02]  /*cff0*/  F2FP.SATFINITE.E4M3.F32.PACK_AB_MERGE_C R24, R25, R24, RZ ;  /* 0x000000181918723e */ /* 0x000fc400048070ff */
[----:B------:R-:W-:Y:S02]  /*d000*/  LOP3.LUT R21, R12, 0xffff, RZ, 0xc0, !PT ;  /* 0x0000ffff0c157812 */ /* 0x000fe400078ec0ff */
[----:B------:R-:W-:Y:S02]  /*d010*/  LOP3.LUT R14, R14, 0xffff, RZ, 0xc0, !PT ;  /* 0x0000ffff0e0e7812 */ /* 0x000fe400078ec0ff */
[----:B------:R-:W-:Y:S02]  /*d020*/  LOP3.LUT R16, R16, 0xffff, RZ, 0xc0, !PT ;  /* 0x0000ffff10107812 */ /* 0x000fe400078ec0ff */
[----:B------:R-:W-:Y:S02]  /*d030*/  F2FP.SATFINITE.E4M3.F32.PACK_AB_MERGE_C R36, R37, R36, RZ ;  /* 0x000000242524723e */ /* 0x000fe400048070ff */
[----:B------:R-:W-:Y:S02]  /*d040*/  F2FP.SATFINITE.E4M3.F32.PACK_AB_MERGE_C R38, R39, R38, RZ ;  /* 0x000000262726723e */ /* 0x000fe400048070ff */
[----:B------:R-:W-:Y:S01]  /*d050*/  F2FP.SATFINITE.E4M3.F32.PACK_AB_MERGE_C R40, R41, R40, RZ ;  /* 0x000000282928723e */ /* 0x000fe200048070ff */
[----:B------:R-:W-:Y:S01]  /*d060*/  IMAD.MOV.U32 R41, RZ, RZ, 0x3dc6b27f ;  /* 0x3dc6b27fff297424 */ /* 0x000fe200078e00ff */
[----:B------:R-:W-:-:S02]  /*d070*/  PRMT R5, R78, 0x3340, R1 ;  /* 0x000033404e057816 */ /* 0x000fc40000000001 */
[----:B------:R-:W-:Y:S02]  /*d080*/  PRMT R4, R19, 0x3340, R76 ;  /* 0x0000334013047816 */ /* 0x000fe4000000004c */
[----:B------:R-:W-:Y:S02]  /*d090*/  LOP3.LUT R28, R28, 0xffff, RZ, 0xc0, !PT ;  /* 0x0000ffff1c1c7812 */ /* 0x000fe400078ec0ff */
[----:B------:R-:W-:Y:S02]  /*d0a0*/  LOP3.LUT R25, R30, 0xffff, RZ, 0xc0, !PT ;  /* 0x0000ffff1e197812 */ /* 0x000fe400078ec0ff */
[----:B------:R-:W-:Y:S02]  /*d0b0*/  LOP3.LUT R32, R32, 0xffff, RZ, 0xc0, !PT ;  /* 0x0000ffff20207812 */ /* 0x000fe400078ec0ff */
[----:B------:R-:W-:Y:S02]  /*d0c0*/  F2FP.SATFINITE.E4M3.F32.PACK_AB_MERGE_C R26, R27, R26, RZ ;  /* 0x0000001a1b1a723e */ /* 0x000fe400048070ff */
[----:B------:R-:W-:-:S02]  /*d0d0*/  LOP3.LUT R20, R20, 0xffff, RZ, 0xc0, !PT ;  /* 0x0000ffff14147812 */ /* 0x000fc400078ec0ff */
[----:B------:R-:W-:Y:S02]  /*d0e0*/  LOP3.LUT R24, R24, 0xffff, RZ, 0xc0, !PT ;  /* 0x0000ffff18187812 */ /* 0x000fe400078ec0ff */
[----:B------:R-:W-:Y:S02]  /*d0f0*/  LOP3.LUT R23, R22, 0xffff, RZ, 0xc0, !PT ;  /* 0x0000ffff16177812 */ /* 0x000fe400078ec0ff */
[----:B------:R-:W-:Y:S02]  /*d100*/  PRMT R7, R16, 0x3340, R1 ;  /* 0x0000334010077816 */ /* 0x000fe40000000001 */
[----:B------:R-:W-:Y:S02]  /*d110*/  PRMT R6, R21, 0x3340, R14 ;  /* 0x0000334015067816 */ /* 0x000fe4000000000e */
[----:B------:R-:W-:Y:S02]  /*d120*/  F2FP.SATFINITE.E4M3.F32.PACK_AB_MERGE_C R44, R45, R44, RZ ;  /* 0x0000002c2d2c723e */ /* 0x000fe400048070ff */
[----:B------:R-:W-:-:S02]  /*d130*/  F2FP.SATFINITE.E4M3.F32.PACK_AB_MERGE_C R46, R47, R46, RZ ;  /* 0x0000002e2f2e723e */ /* 0x000fc400048070ff */
[----:B------:R-:W-:Y:S02]  /*d140*/  F2FP.SATFINITE.E4M3.F32.PACK_AB_MERGE_C R48, R49, R48, RZ ;  /* 0x000000303130723e */ /* 0x000fe400048070ff */
[----:B------:R-:W-:Y:S02]  /*d150*/  LOP3.LUT R36, R36, 0xffff, RZ, 0xc0, !PT ;  /* 0x0000ffff24247812 */ /* 0x000fe400078ec0ff */
[----:B------:R-:W-:Y:S02]  /*d160*/  LOP3.LUT R27, R38, 0xffff, RZ, 0xc0, !PT ;  /* 0x0000ffff261b7812 */ /* 0x000fe400078ec0ff */
[----:B------:R-:W-:Y:S02]  /*d170*/  LOP3.LUT R40, R40, 0xffff, RZ, 0xc0, !PT ;  /* 0x0000ffff28287812 */ /* 0x000fe400078ec0ff */
[----:B------:R-:W-:Y:S02]  /*d180*/  F2FP.SATFINITE.E4M3.F32.PACK_AB_MERGE_C R66, R3, R66, RZ ;  /* 0x000000420342723e */ /* 0x000fe400048070ff */
[----:B------:R-:W-:-:S02]  /*d190*/  PRMT R9, R4, 0x5410, R5 ;  /* 0x0000541004097816 */ /* 0x000fc40000000005 */
[----:B------:R-:W-:Y:S02]  /*d1a0*/  F2FP.SATFINITE.E4M3.F32.PACK_AB_MERGE_C R10, R11, R10, RZ ;  /* 0x0000000a0b0a723e */ /* 0x000fe400048070ff */
[----:B------:R-:W-:Y:S02]  /*d1b0*/  F2FP.SATFINITE.E4M3.F32.PACK_AB_MERGE_C R52, R53, R52, RZ ;  /* 0x000000343534723e */ /* 0x000fe400048070ff */
[----:B------:R-:W-:Y:S02]  /*d1c0*/  F2FP.SATFINITE.E4M3.F32.PACK_AB_MERGE_C R54, R55, R54, RZ ;  /* 0x000000363736723e */ /* 0x000fe400048070ff */
[----:B------:R-:W-:Y:S02]  /*d1d0*/  F2FP.SATFINITE.E4M3.F32.PACK_AB_MERGE_C R56, R57, R56, RZ ;  /* 0x000000383938723e */ /* 0x000fe400048070ff */
[----:B------:R-:W-:Y:S02]  /*d1e0*/  PRMT R4, R32, 0x3340, R1 ;  /* 0x0000334020047816 */ /* 0x000fe40000000001 */
[----:B------:R-:W-:-:S02]  /*d1f0*/  PRMT R3, R28, 0x3340, R25 ;  /* 0x000033401c037816 */ /* 0x000fc40000000019 */
[----:B------:R-:W-:Y:S02]  /*d200*/  PRMT R11, R24, 0x3340, R1 ;  /* 0x00003340180b7816 */ /* 0x000fe40000000001 */
[----:B------:R-:W-:Y:S02]  /*d210*/  PRMT R8, R20, 0x3340, R23 ;  /* 0x0000334014087816 */ /* 0x000fe40000000017 */
[----:B------:R-:W-:Y:S02]  /*d220*/  PRMT R13, R6, 0x5410, R7 ;  /* 0x00005410060d7816 */ /* 0x000fe40000000007 */
[----:B------:R-:W-:Y:S02]  /*d230*/  LOP3.LUT R44, R44, 0xffff, RZ, 0xc0, !PT ;  /* 0x0000ffff2c2c7812 */ /* 0x000fe400078ec0ff */
[----:B------:R-:W-:Y:S02]  /*d240*/  LOP3.LUT R37, R46, 0xffff, RZ, 0xc0, !PT ;  /* 0x0000ffff2e257812 */ /* 0x000fe400078ec0ff */
[----:B------:R-:W-:-:S02]  /*d250*/  LOP3.LUT R48, R48, 0xffff, RZ, 0xc0, !PT ;  /* 0x0000ffff30307812 */ /* 0x000fc400078ec0ff */
[----:B------:R-:W-:Y:S02]  /*d260*/  PRMT R6, R40, 0x3340, R1 ;  /* 0x0000334028067816 */ /* 0x000fe40000000001 */
[----:B------:R-:W-:Y:S02]  /*d270*/  PRMT R5, R36, 0x3340, R27 ;  /* 0x0000334024057816 */ /* 0x000fe4000000001b */
[----:B------:R-:W-:Y:S02]  /*d280*/  F2FP.SATFINITE.E4M3.F32.PACK_AB_MERGE_C R60, R61, R60, RZ ;  /* 0x0000003c3d3c723e */ /* 0x000fe400048070ff */
[----:B------:R-:W-:Y:S02]  /*d290*/  F2FP.SATFINITE.E4M3.F32.PACK_AB_MERGE_C R62, R63, R62, RZ ;  /* 0x0000003e3f3e723e */ /* 0x000fe400048070ff */
[----:B------:R-:W-:Y:S02]  /*d2a0*/  F2FP.SATFINITE.E4M3.F32.PACK_AB_MERGE_C R64, R65, R64, RZ ;  /* 0x000000404140723e */ /* 0x000fe400048070ff */
[----:B------:R-:W-:-:S02]  /*d2b0*/  LOP3.LUT R52, R52, 0xffff, RZ, 0xc0, !PT ;  /* 0x0000ffff34347812 */ /* 0x000fc400078ec0ff */
[----:B------:R-:W-:Y:S02]  /*d2c0*/  LOP3.LUT R39, R54, 0xffff, RZ, 0xc0, !PT ;  /* 0x0000ffff36277812 */ /* 0x000fe400078ec0ff */
[----:B------:R-:W-:Y:S02]  /*d2d0*/  LOP3.LUT R56, R56, 0xffff, RZ, 0xc0, !PT ;  /* 0x0000ffff38387812 */ /* 0x000fe400078ec0ff */
[----:B------:R-:W-:Y:S02]  /*d2e0*/  PRMT R15, R3, 0x5410, R4 ;  /* 0x00005410030f7816 */ /* 0x000fe40000000004 */
[----:B------:R-:W-:Y:S02]  /*d2f0*/  PRMT R11, R8, 0x5410, R11 ;  /* 0x00005410080b7816 */ /* 0x000fe4000000000b */
[----:B------:R-:W-:Y:S02]  /*d300*/  SHF.R.U32.HI R3, RZ, 0x8, R19 ;  /* 0x00000008ff037819 */ /* 0x000fe40000011613 */
[----:B------:R-:W-:-:S02]  /*d310*/  SHF.R.U32.HI R4, RZ, 0x8, R76 ;  /* 0x00000008ff047819 */ /* 0x000fc4000001164c */
[----:B------:R-:W-:Y:S02]  /*d320*/  F2FP.SATFINITE.E4M3.F32.PACK_AB_MERGE_C R42, R43, R42, RZ ;  /* 0x0000002a2b2a723e */ /* 0x000fe400048070ff */
[----:B------:R-:W-:Y:S02]  /*d330*/  PRMT R8, R48, 0x3340, R1 ;  /* 0x0000334030087816 */ /* 0x000fe40000000001 */
[----:B------:R-:W-:Y:S02]  /*d340*/  PRMT R7, R44, 0x3340, R37 ;  /* 0x000033402c077816 */ /* 0x000fe40000000025 */
[----:B------:R-:W-:Y:S02]  /*d350*/  PRMT R29, R5, 0x5410, R6 ;  /* 0x00005410051d7816 */ /* 0x000fe40000000006 */
[----:B------:R-:W-:Y:S02]  /*d360*/  LOP3.LUT R60, R60, 0xffff, RZ, 0xc0, !PT ;  /* 0x0000ffff3c3c7812 */ /* 0x000fe400078ec0ff */
[----:B------:R-:W-:-:S02]  /*d370*/  LOP3.LUT R43, R62, 0xffff, RZ, 0xc0, !PT ;  /* 0x0000ffff3e2b7812 */ /* 0x000fc400078ec0ff */
[----:B------:R-:W-:Y:S02]  /*d380*/  LOP3.LUT R64, R64, 0xffff, RZ, 0xc0, !PT ;  /* 0x0000ffff40407812 */ /* 0x000fe400078ec0ff */
[----:B------:R-:W-:Y:S02]  /*d390*/  SHF.R.U32.HI R5, RZ, 0x8, R78 ;  /* 0x00000008ff057819 */ /* 0x000fe4000001164e */
[----:B------:R-:W-:Y:S02]  /*d3a0*/  PRMT R17, R56, 0x3340, R1 ;  /* 0x0000334038117816 */ /* 0x000fe40000000001 */
[----:B------:R-:W-:Y:S02]  /*d3b0*/  PRMT R12, R52, 0x3340, R39 ;  /* 0x00003340340c7816 */ /* 0x000fe40000000027 */
[----:B------:R-:W-:Y:S02]  /*d3c0*/  LOP3.LUT R3, R3, 0xffff, RZ, 0xc0, !PT ;  /* 0x0000ffff03037812 */ /* 0x000fe400078ec0ff */
[----:B------:R-:W-:-:S02]  /*d3d0*/  LOP3.LUT R4, R4, 0xffff, RZ, 0xc0, !PT ;  /* 0x0000ffff04047812 */ /* 0x000fc400078ec0ff */
[----:B------:R-:W-:Y:S02]  /*d3e0*/  PRMT R31, R7, 0x5410, R8 ;  /* 0x00005410071f7816 */ /* 0x000fe40000000008 */
[----:B------:R-:W-:Y:S02]  /*d3f0*/  PRMT R7, R64, 0x3340, R1 ;  /* 0x0000334040077816 */ /* 0x000fe40000000001 */
[----:B------:R-:W-:Y:S02]  /*d400*/  PRMT R6, R60, 0x3340, R43 ;  /* 0x000033403c067816 */ /* 0x000fe4000000002b */
[----:B------:R-:W-:Y:S02]  /*d410*/  LOP3.LUT R5, R5, 0xffff, RZ, 0xc0, !PT ;  /* 0x0000ffff05057812 */ /* 0x000fe400078ec0ff */
[----:B------:R-:W-:Y:S02]  /*d420*/  PRMT R33, R12, 0x5410, R17 ;  /* 0x000054100c217816 */ /* 0x000fe40000000011 */
[----:B------:R-:W-:Y:S01]  /*d430*/  PRMT R12, R3, 0x3340, R4 ;  /* 0x00003340030c7816 */ /* 0x000fe20000000004 */
[----:B------:R-:W-:Y:S01]  /*d440*/  FFMA.FTZ R3, R72, R41, -0.16845393180847167969 ;  /* 0xbe2c7f3048037423 */ /* 0x000fe20000010029 */
[----:B------:R-:W-:-:S02]  /*d450*/  F2FP.SATFINITE.E4M3.F32.PACK_AB_MERGE_C R34, R35, R34, RZ ;  /* 0x000000222322723e */ /* 0x000fc400048070ff */
[----:B------:R-:W-:Y:S01]  /*d460*/  PRMT R35, R6, 0x5410, R7 ;  /* 0x0000541006237816 */ /* 0x000fe20000000007 */
[C---:B------:R-:W-:Y:S01]  /*d470*/  FFMA.FTZ R3, R72.reuse, R3, 0.1716887056827545166 ;  /* 0x3e2fcf2a48037423 */ /* 0x040fe20000010003 */
[----:B------:R-:W-:Y:S02]  /*d480*/  PRMT R17, R5, 0x3340, R74 ;  /* 0x0000334005117816 */ /* 0x000fe4000000004a */
[----:B------:R-:W-:Y:S01]  /*d490*/  SHF.R.U32.HI R4, RZ, 0x8, R21 ;  /* 0x00000008ff047819 */ /* 0x000fe20000011615 */
[C---:B------:R-:W-:Y:S01]  /*d4a0*/  FFMA.FTZ R3, R72.reuse, R3, -0.17900948226451873779 ;  /* 0xbe374e4348037423 */ /* 0x040fe20000010003 */
[----:B------:R-:W-:Y:S02]  /*d4b0*/  SHF.R.U32.HI R5, RZ, 0x8, R14 ;  /* 0x00000008ff057819 */ /* 0x000fe4000001160e */
[----:B------:R-:W-:Y:S01]  /*d4c0*/  SHF.R.U32.HI R6, RZ, 0x8, R16 ;  /* 0x00000008ff067819 */ /* 0x000fe20000011610 */
[----:B------:R-:W-:Y:S01]  /*d4d0*/  FFMA.FTZ R3, R72, R3, 0.20512372255325317383 ;  /* 0x3e520bf448037423 */ /* 0x000fe20000010003 */
[----:B------:R-:W-:-:S02]  /*d4e0*/  SHF.R.U32.HI R7, RZ, 0x8, R20 ;  /* 0x00000008ff077819 */ /* 0x000fc40000011614 */
[----:B------:R-:W-:Y:S01]  /*d4f0*/  SHF.R.U32.HI R8, RZ, 0x8, R23 ;  /* 0x00000008ff087819 */ /* 0x000fe20000011617 */
[----:B------:R-:W-:Y:S01]  /*d500*/  FFMA.FTZ R3, R72, R3, -0.24046532809734344482 ;  /* 0xbe763c8b48037423 */ /* 0x000fe20000010003 */
[----:B------:R-:W-:Y:S02]  /*d510*/  LOP3.LUT R4, R4, 0xffff, RZ, 0xc0, !PT ;  /* 0x0000ffff04047812 */ /* 0x000fe400078ec0ff */
[----:B------:R-:W-:Y:S01]  /*d520*/  LOP3.LUT R5, R5, 0xffff, RZ, 0xc0, !PT ;  /* 0x0000ffff05057812 */ /* 0x000fe200078ec0ff */
[----:B------:R-:W-:Y:S01]  /*d530*/  FFMA.FTZ R3, R72, R3, 0.28857114911079406738 ;  /* 0x3e93bf9948037423 */ /* 0x000fe20000010003 */
[----:B------:R-:W-:Y:S02]  /*d540*/  LOP3.LUT R6, R6, 0xffff, RZ, 0xc0, !PT ;  /* 0x0000ffff06067812 */ /* 0x000fe400078ec0ff */
[----:B------:R-:W-:Y:S01]  /*d550*/  LOP3.LUT R7, R7, 0xffff, RZ, 0xc0, !PT ;  /* 0x0000ffff07077812 */ /* 0x000fe200078ec0ff */
[----:B------:R-:W-:Y:S01]  /*d560*/  FFMA.FTZ R3, R72, R3, -0.36067417263984680176 ;  /* 0xbeb8aa4948037423 */ /* 0x000fe20000010003 */
[----:B------:R-:W-:-:S02]  /*d570*/  LOP3.LUT R8, R8, 0xffff, RZ, 0xc0, !PT ;  /* 0x0000ffff08087812 */ /* 0x000fc400078ec0ff */
[----:B------:R-:W-:Y:S01]  /*d580*/  PRMT R14, R4, 0x3340, R5 ;  /* 0x00003340040e7816 */ /* 0x000fe20000000005 */
[----:B------:R-:W-:Y:S01]  /*d590*/  FFMA.FTZ R3, R72, R3, 0.48089820146560668945 ;  /* 0x3ef6384a48037423 */ /* 0x000fe20000010003 */
[----:B------:R-:W-:Y:S02]  /*d5a0*/  PRMT R19, R6, 0x3340, R1 ;  /* 0x0000334006137816 */ /* 0x000fe40000000001 */
[----:B------:R-:W-:Y:S01]  /*d5b0*/  PRMT R16, R7, 0x3340, R8 ;  /* 0x0000334007107816 */ /* 0x000fe20000000008 */
[C---:B------:R-:W-:Y:S01]  /*d5c0*/  FFMA.FTZ R3, R72.reuse, R3, -0.72134751081466674805 ;  /* 0xbf38aa3b48037423 */ /* 0x040fe20000010003 */
[----:B------:R-:W-:Y:S02]  /*d5d0*/  SHF.R.U32.HI R4, RZ, 0x8, R24 ;  /* 0x00000008ff047819 */ /* 0x000fe40000011618 */
[----:B------:R-:W-:Y:S01]  /*d5e0*/  SHF.R.U32.HI R5, RZ, 0x8, R28 ;  /* 0x00000008ff057819 */ /* 0x000fe2000001161c */
[----:B------:R-:W-:Y:S01]  /*d5f0*/  FMUL R3, R72, R3 ;  /* 0x0000000348037220 */ /* 0x000fe20000400000 */
[----:B------:R-:W-:-:S02]  /*d600*/  SHF.R.U32.HI R6, RZ, 0x8, R25 ;  /* 0x00000008ff067819 */ /* 0x000fc40000011619 */
[----:B------:R-:W-:Y:S01]  /*d610*/  SHF.R.U32.HI R7, RZ, 0x8, R32 ;  /* 0x00000008ff077819 */ /* 0x000fe20000011620 */
[----:B------:R-:W-:Y:S01]  /*d620*/  FMUL R3, R72, R3 ;  /* 0x0000000348037220 */ /* 0x000fe20000400000 */
[----:B------:R-:W-:Y:S02]  /*d630*/  LOP3.LUT R4, R4, 0xffff, RZ, 0xc0, !PT ;  /* 0x0000ffff04047812 */ /* 0x000fe400078ec0ff */
[----:B------:R-:W-:Y:S02]  /*d640*/  LOP3.LUT R5, R5, 0xffff, RZ, 0xc0, !PT ;  /* 0x0000ffff05057812 */ /* 0x000fe400078ec0ff */
[----:B------:R-:W-:Y:S02]  /*d650*/  LOP3.LUT R6, R6, 0xffff, RZ, 0xc0, !PT ;  /* 0x0000ffff06067812 */ /* 0x000fe400078ec0ff */
[----:B------:R-:W-:Y:S02]  /*d660*/  LOP3.LUT R8, R7, 0xffff, RZ, 0xc0, !PT ;  /* 0x0000ffff07087812 */ /* 0x000fe400078ec0ff */
[----:B------:R-:W-:-:S02]  /*d670*/  PRMT R21, R4, 0x3340, R1 ;  /* 0x0000334004157816 */ /* 0x000fc40000000001 */
[----:B------:R-:W-:Y:S02]  /*d680*/  PRMT R20, R5, 0x3340, R6 ;  /* 0x0000334005147816 */ /* 0x000fe40000000006 */
[----:B------:R-:W-:Y:S02]  /*d690*/  PRMT R23, R8, 0x3340, R1 ;  /* 0x0000334008177816 */ /* 0x000fe40000000001 */
[----:B------:R-:W-:Y:S02]  /*d6a0*/  LOP3.LUT R26, R26, 0xffff, RZ, 0xc0, !PT ;  /* 0x0000ffff1a1a7812 */ /* 0x000fe400078ec0ff */
[----:B------:R-:W-:Y:S02]  /*d6b0*/  PRMT R17, R12, 0x5410, R17 ;  /* 0x000054100c117816 */ /* 0x000fe40000000011 */
[----:B------:R-:W-:Y:S02]  /*d6c0*/  PRMT R19, R14, 0x5410, R19 ;  /* 0x000054100e137816 */ /* 0x000fe40000000013 */
[----:B------:R-:W-:-:S02]  /*d6d0*/  PRMT R21, R16, 0x5410, R21 ;  /* 0x0000541010157816 */ /* 0x000fc40000000015 */
[----:B------:R-:W-:Y:S02]  /*d6e0*/  LOP3.LUT R10, R10, 0xffff, RZ, 0xc0, !PT ;  /* 0x0000ffff0a0a7812 */ /* 0x000fe400078ec0ff */
[----:B------:R-:W-:Y:S02]  /*d6f0*/  PRMT R23, R20, 0x5410, R23 ;  /* 0x0000541014177816 */ /* 0x000fe40000000017 */
[----:B------:R-:W-:Y:S02]  /*d700*/  LOP3.LUT R18, R18, 0xffff, RZ, 0xc0, !PT ;  /* 0x0000ffff12127812 */ /* 0x000fe400078ec0ff */
[----:B------:R-:W-:Y:S02]  /*d710*/  LOP3.LUT R34, R34, 0xffff, RZ, 0xc0, !PT ;  /* 0x0000ffff22227812 */ /* 0x000fe400078ec0ff */
[----:B------:R-:W-:Y:S02]  /*d720*/  SHF.R.U32.HI R4, RZ, 0x8, R36 ;  /* 0x00000008ff047819 */ /* 0x000fe40000011624 */
[----:B------:R-:W-:-:S02]  /*d730*/  SHF.R.U32.HI R5, RZ, 0x8, R27 ;  /* 0x00000008ff057819 */ /* 0x000fc4000001161b */
[----:B------:R-:W-:Y:S02]  /*d740*/  SHF.R.U32.HI R6, RZ, 0x8, R40 ;  /* 0x00000008ff067819 */ /* 0x000fe40000011628 */
[----:B------:R-:W-:Y:S02]  /*d750*/  PRMT R14, R11, 0x4210, R26 ;  /* 0x000042100b0e7816 */ /* 0x000fe4000000001a */
[--C-:B------:R-:W-:Y:S02]  /*d760*/  PRMT R12, R9, 0x4210, R10.reuse ;  /* 0x00004210090c7816 */ /* 0x100fe4000000000a */
[----:B------:R-:W-:Y:S01]  /*d770*/  PRMT R24, R17, 0x5210, R10 ;  /* 0x0000521011187816 */ /* 0x000fe2000000000a */
[----:B------:R-:W-:Y:S01]  /*d780*/  IMAD R17, R126, UR5, RZ ;  /* 0x000000057e117c24 */ /* 0x000fe2000f8e02ff */
[--C-:B------:R-:W-:Y:S01]  /*d790*/  PRMT R13, R13, 0x4210, R18.reuse ;  /* 0x000042100d0d7816 */ /* 0x100fe20000000012 */
[----:B------:R-:W-:Y:S01]  /*d7a0*/  USHF.R.S32.HI UR5, URZ, 0x1f, UR4 ;  /* 0x0000001fff057899 */ /* 0x000fe20008011404 */
[----:B------:R-:W-:-:S02]  /*d7b0*/  PRMT R25, R19, 0x5210, R18 ;  /* 0x0000521013197816 */ /* 0x000fc40000000012 */
[----:B------:R-:W-:Y:S01]  /*d7c0*/  PRMT R26, R21, 0x5210, R26 ;  /* 0x00005210151a7816 */ /* 0x000fe2000000001a */
[----:B------:R-:W0:Y:S01]  /*d7d0*/  LDC.64 R18, c[0x0][0x398] ;  /* 0x0000e600ff127b82 */ /* 0x000e220000000a00 */
[--C-:B------:R-:W-:Y:S02]  /*d7e0*/  PRMT R15, R15, 0x4210, R34.reuse ;  /* 0x000042100f0f7816 */ /* 0x100fe40000000022 */
[----:B------:R-:W-:Y:S02]  /*d7f0*/  PRMT R27, R23, 0x5210, R34 ;  /* 0x00005210171b7816 */ /* 0x000fe40000000022 */
[----:B------:R-:W-:Y:S01]  /*d800*/  LOP3.LUT R4, R4, 0xffff, RZ, 0xc0, !PT ;  /* 0x0000ffff04047812 */ /* 0x000fe200078ec0ff */
[----:B--2---:R1:W-:Y:S01]  /*d810*/  STS.128 [R68], R12 ;  /* 0x0000000c44007388 */ /* 0x0043e20000000c00 */
[----:B------:R-:W-:Y:S02]  /*d820*/  LOP3.LUT R5, R5, 0xffff, RZ, 0xc0, !PT ;  /* 0x0000ffff05057812 */ /* 0x000fe400078ec0ff */
[----:B------:R-:W-:Y:S01]  /*d830*/  LOP3.LUT R6, R6, 0xffff, RZ, 0xc0, !PT ;  /* 0x0000ffff06067812 */ /* 0x000fe200078ec0ff */
[----:B------:R2:W-:Y:S01]  /*d840*/  STS.128 [R68+0x400], R24 ;  /* 0x0004001844007388 */ /* 0x0005e20000000c00 */
[----:B------:R-:W-:-:S02]  /*d850*/  SHF.R.U32.HI R8, RZ, 0x8, R37 ;  /* 0x00000008ff087819 */ /* 0x000fc40000011625 */
[----:B------:R-:W-:Y:S02]  /*d860*/  SHF.R.U32.HI R7, RZ, 0x8, R44 ;  /* 0x00000008ff077819 */ /* 0x000fe4000001162c */
[----:B------:R-:W-:Y:S02]  /*d870*/  PRMT R22, R4, 0x3340, R5 ;  /* 0x0000334004167816 */ /* 0x000fe40000000005 */
[----:B------:R-:W-:Y:S02]  /*d880*/  PRMT R37, R6, 0x3340, R1 ;  /* 0x0000334006257816 */ /* 0x000fe40000000001 */
[----:B------:R-:W-:Y:S02]  /*d890*/  SHF.R.U32.HI R5, RZ, 0x8, R52 ;  /* 0x00000008ff057819 */ /* 0x000fe40000011634 */
[----:B------:R-:W-:Y:S02]  /*d8a0*/  SHF.R.U32.HI R6, RZ, 0x8, R39 ;  /* 0x00000008ff067819 */ /* 0x000fe40000011627 */
[----:B------:R-:W-:-:S02]  /*d8b0*/  LOP3.LUT R7, R7, 0xffff, RZ, 0xc0, !PT ;  /* 0x0000ffff07077812 */ /* 0x000fc400078ec0ff */
[----:B------:R-:W-:Y:S02]  /*d8c0*/  LOP3.LUT R8, R8, 0xffff, RZ, 0xc0, !PT ;  /* 0x0000ffff08087812 */ /* 0x000fe400078ec0ff */
[----:B------:R-:W-:Y:S02]  /*d8d0*/  LOP3.LUT R6, R6, 0xffff, RZ, 0xc0, !PT ;  /* 0x0000ffff06067812 */ /* 0x000fe400078ec0ff */
[----:B------:R-:W-:Y:S02]  /*d8e0*/  LOP3.LUT R5, R5, 0xffff, RZ, 0xc0, !PT ;  /* 0x0000ffff05057812 */ /* 0x000fe400078ec0ff */
[----:B------:R-:W-:Y:S02]  /*d8f0*/  SHF.R.U32.HI R4, RZ, 0x8, R48 ;  /* 0x00000008ff047819 */ /* 0x000fe40000011630 */
[----:B------:R-:W-:Y:S02]  /*d900*/  PRMT R28, R7, 0x3340, R8 ;  /* 0x00003340071c7816 */ /* 0x000fe40000000008 */
[----:B------:R-:W-:-:S02]  /*d910*/  SHF.R.U32.HI R7, RZ, 0x8, R56 ;  /* 0x00000008ff077819 */ /* 0x000fc40000011638 */
[----:B------:R-:W-:Y:S01]  /*d920*/  PRMT R30, R5, 0x3340, R6 ;  /* 0x00003340051e7816 */ /* 0x000fe20000000006 */
[----:B------:R-:W-:Y:S01]  /*d930*/  FFMA.FTZ R5, R72, 1.4426950216293334961, R3 ;  /* 0x3fb8aa3b48057823 */ /* 0x000fe20000010003 */
[----:B------:R-:W-:Y:S02]  /*d940*/  LOP3.LUT R4, R4, 0xffff, RZ, 0xc0, !PT ;  /* 0x0000ffff04047812 */ /* 0x000fe400078ec0ff */
[----:B------:R-:W-:Y:S01]  /*d950*/  LOP3.LUT R8, R7, 0xffff, RZ, 0xc0, !PT ;  /* 0x0000ffff07087812 */ /* 0x000fe200078ec0ff */
[----:B------:R-:W-:Y:S01]  /*d960*/  FADD R70, R70, R5 ;  /* 0x0000000546467221 */ /* 0x000fe20000000000 */
[----:B------:R-:W-:Y:S02]  /*d970*/  PRMT R39, R4, 0x3340, R1 ;  /* 0x0000334004277816 */ /* 0x000fe40000000001 */
[----:B------:R-:W-:Y:S02]  /*d980*/  LOP3.LUT R3, R75, 0x7f, RZ, 0xc0, !PT ;  /* 0x0000007f4b037812 */ /* 0x000fe400078ec0ff */
[----:B------:R-:W-:-:S02]  /*d990*/  SHF.R.U32.HI R6, RZ, 0x8, R64 ;  /* 0x00000008ff067819 */ /* 0x000fc40000011640 */
[----:B------:R-:W-:Y:S02]  /*d9a0*/  SHF.R.U32.HI R5, RZ, 0x8, R43 ;  /* 0x00000008ff057819 */ /* 0x000fe4000001162b */
[----:B------:R-:W-:Y:S02]  /*d9b0*/  SHF.R.U32.HI R4, RZ, 0x8, R60 ;  /* 0x00000008ff047819 */ /* 0x000fe4000001163c */
[----:B------:R-:W-:Y:S02]  /*d9c0*/  PRMT R41, R8, 0x3340, R1 ;  /* 0x0000334008297816 */ /* 0x000fe40000000001 */
[----:B------:R-:W-:Y:S02]  /*d9d0*/  LEA R8, R3, UR19, 0x4 ;  /* 0x0000001303087c11 */ /* 0x000fe4000f8e20ff */
[----:B-1----:R-:W-:Y:S02]  /*d9e0*/  LOP3.LUT R12, R6, 0xffff, RZ, 0xc0, !PT ;  /* 0x0000ffff060c7812 */ /* 0x002fe400078ec0ff */
[----:B------:R-:W-:-:S02]  /*d9f0*/  LOP3.LUT R9, R5, 0xffff, RZ, 0xc0, !PT ;  /* 0x0000ffff05097812 */ /* 0x000fc400078ec0ff */
[----:B------:R-:W-:Y:S01]  /*da00*/  LOP3.LUT R10, R4, 0xffff, RZ, 0xc0, !PT ;  /* 0x0000ffff040a7812 */ /* 0x000fe200078ec0ff */
[----:B------:R-:W-:Y:S01]  /*da10*/  BAR.SYNC.DEFER_BLOCKING 0x0 ;  /* 0x0000000000007b1d */ /* 0x000fe20000010000 */
[----:B------:R-:W-:Y:S02]  /*da20*/  PRMT R12, R12, 0x3340, R1 ;  /* 0x000033400c0c7816 */ /* 0x000fe40000000001 */
[----:B------:R-:W-:Y:S02]  /*da30*/  PRMT R11, R10, 0x3340, R9 ;  /* 0x000033400a0b7816 */ /* 0x000fe40000000009 */
[----:B------:R-:W-:-:S03]  /*da40*/  ISETP.GE.U32.AND P0, PT, R69, 0x7f800000, PT ;  /* 0x7f8000004500780c */ /* 0x000fc60003f06070 */
[----:B------:R-:W1:Y:S01]  /*da50*/  LDC R10, c[0x0][0x3e8] ;  /* 0x0000fa00ff0a7b82 */ /* 0x000e620000000800 */
[----:B------:R-:W-:Y:S02]  /*da60*/  PRMT R11, R11, 0x5410, R12 ;  /* 0x000054100b0b7816 */ /* 0x000fe4000000000c */
[----:B------:R-:W-:Y:S02]  /*da70*/  F2FP.SATFINITE.E4M3.F32.PACK_AB_MERGE_C R50, R51, R50, RZ ;  /* 0x000000323332723e */ /* 0x000fe400048070ff */
[----:B------:R-:W-:Y:S02]  /*da80*/  F2FP.SATFINITE.E4M3.F32.PACK_AB_MERGE_C R58, R59, R58, RZ ;  /* 0x0000003a3b3a723e */ /* 0x000fe400048070ff */
[----:B------:R-:W-:Y:S02]  /*da90*/  SHF.R.U32.HI R21, RZ, 0x6, R75 ;  /* 0x00000006ff157819 */ /* 0x000fe4000001164b */
[----:B------:R-:W-:Y:S02]  /*daa0*/  LOP3.LUT R50, R50, 0xffff, RZ, 0xc0, !PT ;  /* 0x0000ffff32327812 */ /* 0x000fe400078ec0ff */
[----:B------:R-:W-:Y:S01]  /*dab0*/  LOP3.LUT R42, R42, 0xffff, RZ, 0xc0, !PT ;  /* 0x0000ffff2a2a7812 */ /* 0x000fe200078ec0ff */
[----:B------:R-:W-:Y:S01]  /*dac0*/  @P0 IMAD.MOV.U32 R16, RZ, RZ, 0x7f800000 ;  /* 0x7f800000ff100424 */ /* 0x000fe200078e00ff */
[----:B------:R-:W-:-:S02]  /*dad0*/  LOP3.LUT R66, R66, 0xffff, RZ, 0xc0, !PT ;  /* 0x0000ffff42427812 */ /* 0x000fc400078ec0ff */
[----:B------:R-:W-:Y:S01]  /*dae0*/  PRMT R37, R22, 0x5410, R37 ;  /* 0x0000541016257816 */ /* 0x000fe20000000025 */
[----:B------:R-:W-:Y:S01]  /*daf0*/  @P0 FFMA.FTZ R70, R69, R16, +INF ;  /* 0x7f80000045460423 */ /* 0x000fe20000010010 */
[----:B------:R-:W-:Y:S01]  /*db00*/  PRMT R39, R28, 0x5410, R39 ;  /* 0x000054101c277816 */ /* 0x000fe20000000027 */
[----:B------:R-:W3:Y:S01]  /*db10*/  LDS.128 R4, [R8] ;  /* 0x0000000008047984 */ /* 0x000ee20000000c00 */
[----:B------:R-:W-:Y:S02]  /*db20*/  PRMT R41, R30, 0x5410, R41 ;  /* 0x000054101e297816 */ /* 0x000fe40000000029 */
[----:B------:R-:W-:Y:S01]  /*db30*/  LOP3.LUT R58, R58, 0xffff, RZ, 0xc0, !PT ;  /* 0x0000ffff3a3a7812 */ /* 0x000fe200078ec0ff */
[----:B------:R-:W4:Y:S01]  /*db40*/  LDS.128 R12, [R8+0x800] ;  /* 0x00080000080c7984 */ /* 0x000f220000000c00 */
[----:B------:R-:W-:Y:S02]  /*db50*/  SGXT.U32 R21, R21, 0x1 ;  /* 0x000000011515781a */ /* 0x000fe40000000000 */
[----:B--2---:R-:W-:-:S02]  /*db60*/  PRMT R25, R31, 0x4210, R50 ;  /* 0x000042101f197816 */ /* 0x004fc40000000032 */
[----:B------:R-:W-:Y:S02]  /*db70*/  FSEL R9, R70, -INF , P1 ;  /* 0xff80000046097808 */ /* 0x000fe40000800000 */
[----:B------:R-:W-:Y:S02]  /*db80*/  PRMT R24, R29, 0x4210, R42 ;  /* 0x000042101d187816 */ /* 0x000fe4000000002a */
[----:B------:R-:W-:Y:S01]  /*db90*/  PRMT R31, R11, 0x5210, R66 ;  /* 0x000052100b1f7816 */ /* 0x000fe20000000042 */
[----:B------:R-:W-:Y:S01]  /*dba0*/  FFMA R9, R9, 0.69314718246459960938, R124 ;  /* 0x3f31721809097823 */ /* 0x000fe2000000007c */
[----:B------:R-:W-:Y:S01]  /*dbb0*/  BAR.SYNC.DEFER_BLOCKING 0x0 ;  /* 0x0000000000007b1d */ /* 0x000fe20000010000 */
[----:B------:R-:W-:Y:S02]  /*dbc0*/  PRMT R28, R37, 0x5210, R42 ;  /* 0x00005210251c7816 */ /* 0x000fe4000000002a */
[----:B------:R-:W-:Y:S02]  /*dbd0*/  PRMT R29, R39, 0x5210, R50 ;  /* 0x00005210271d7816 */ /* 0x000fe40000000032 */
[----:B------:R-:W-:-:S02]  /*dbe0*/  PRMT R26, R33, 0x4210, R58 ;  /* 0x00004210211a7816 */ /* 0x000fc4000000003a */
[----:B------:R-:W-:Y:S02]  /*dbf0*/  PRMT R30, R41, 0x5210, R58 ;  /* 0x00005210291e7816 */ /* 0x000fe4000000003a */
[----:B------:R-:W-:Y:S02]  /*dc00*/  PRMT R27, R35, 0x4210, R66 ;  /* 0x00004210231b7816 */ /* 0x000fe40000000042 */
[----:B0-----:R-:W-:Y:S01]  /*dc10*/  IADD3 R11, P0, P1, R17, UR4, R18 ;  /* 0x00000004110b7c10 */ /* 0x001fe2000f91e012 */
[----:B------:R-:W0:Y:S01]  /*dc20*/  LDCU UR4, c[0x0][0x3ec] ;  /* 0x00007d80ff0477ac */ /* 0x000e220008000800 */
[----:B------:R-:W-:Y:S01]  /*dc30*/  SHF.R.S32.HI R56, RZ, 0x1f, R17 ;  /* 0x0000001fff387819 */ /* 0x000fe20000011411 */
[-C--:B-1----:R-:W-:Y:S01]  /*dc40*/  IMAD R17, R21, R10.reuse, RZ ;  /* 0x0000000a15117224 */ /* 0x082fe200078e02ff */
[----:B------:R-:W-:Y:S02]  /*dc50*/  LEA.HI R69, R75, 0xe, RZ, 0x1a ;  /* 0x0000000e4b457811 */ /* 0x000fe400078fd0ff */
[----:B------:R-:W-:Y:S01]  /*dc60*/  IADD3.X R56, PT, PT, R56, UR5, R19, P0, P1 ;  /* 0x0000000538387c10 */ /* 0x000fe200087e2413 */
[----:B------:R-:W-:Y:S01]  /*dc70*/  IMAD R19, R10, 0x2, R17 ;  /* 0x000000020a137824 */ /* 0x000fe200078e0211 */
[----:B------:R-:W-:Y:S01]  /*dc80*/  IADD3 R16, P0, PT, R17, R11, RZ ;  /* 0x0000000b11107210 */ /* 0x000fe20007f1e0ff */
[----:B------:R-:W-:-:S03]  /*dc90*/  IMAD R18, R69, R10, RZ ;  /* 0x0000000a45127224 */ /* 0x000fc600078e02ff */
[----:B------:R-:W-:Y:S01]  /*dca0*/  LEA.HI.X.SX32 R17, R17, R56, 0x1, P0 ;  /* 0x0000003811117211 */ /* 0x000fe200000f0eff */
[----:B------:R1:W-:Y:S01]  /*dcb0*/  STS.128 [R68], R24 ;  /* 0x0000001844007388 */ /* 0x0003e20000000c00 */
[C---:B---3--:R-:W-:Y:S02]  /*dcc0*/  PRMT R23, R4.reuse, 0x7773, RZ ;  /* 0x0000777304177816 */ /* 0x048fe400000000ff */
[C---:B------:R-:W-:Y:S01]  /*dcd0*/  PRMT R21, R4.reuse, 0x7772, RZ ;  /* 0x0000777204157816 */ /* 0x040fe200000000ff */
[----:B------:R4:W-:Y:S01]  /*dce0*/  STS.128 [R68+0x400], R28 ;  /* 0x0004001c44007388 */ /* 0x0009e20000000c00 */
[C---:B------:R-:W-:Y:S01]  /*dcf0*/  PRMT R65, R4.reuse, 0x7771, RZ ;  /* 0x0000777104417816 */ /* 0x040fe200000000ff */
[----:B0-----:R-:W-:Y:S01]  /*dd00*/  UIMAD UR4, UR21, UR4, URZ ;  /* 0x00000004150472a4 */ /* 0x001fe2000f8e02ff */
[----:B------:R-:W-:Y:S01]  /*dd10*/  PRMT R67, R4, 0x7770, RZ ;  /* 0x0000777004437816 */ /* 0x000fe200000000ff */
[----:B------:R-:W-:Y:S01]  /*dd20*/  BAR.SYNC.DEFER_BLOCKING 0x0 ;  /* 0x0000000000007b1d */ /* 0x000fe20000010000 */
[C---:B------:R-:W-:Y:S01]  /*dd30*/  PRMT R59, R7.reuse, 0x7773, RZ ;  /* 0x00007773073b7816 */ /* 0x040fe200000000ff */
[----:B------:R-:W-:Y:S01]  /*dd40*/  USHF.L.U32 UR6, UR4, 0x2, URZ ;  /* 0x0000000204067899 */ /* 0x000fe200080006ff */
[C---:B------:R-:W-:Y:S01]  /*dd50*/  PRMT R63, R7.reuse, 0x7772, RZ ;  /* 0x00007772073f7816 */ /* 0x040fe200000000ff */
[----:B------:R-:W-:Y:S01]  /*dd60*/  UIMAD.WIDE UR4, UR4, 0x4, URZ ;  /* 0x00000004040478a5 */ /* 0x000fe2000f8e02ff */
[----:B------:R-:W-:-:S02]  /*dd70*/  PRMT R61, R7, 0x7771, RZ ;  /* 0x00007771073d7816 */ /* 0x000fc400000000ff */
[----:B------:R-:W-:Y:S01]  /*dd80*/  PRMT R57, R7, 0x7770, RZ ;  /* 0x0000777007397816 */ /* 0x000fe200000000ff */
[----:B------:R-:W-:Y:S01]  /*dd90*/  IMAD R7, R10, 0x2, R19 ;  /* 0x000000020a077824 */ /* 0x000fe200078e0213 */
[----:B------:R-:W-:Y:S02]  /*dda0*/  IADD3 R4, P0, PT, R19, R11, RZ ;  /* 0x0000000b13047210 */ /* 0x000fe40007f1e0ff */
[C---:B------:R-:W-:Y:S02]  /*ddb0*/  PRMT R35, R5.reuse, 0x7773, RZ ;  /* 0x0000777305237816 */ /* 0x040fe400000000ff */
[C---:B------:R-:W-:Y:S02]  /*ddc0*/  PRMT R41, R5.reuse, 0x7772, RZ ;  /* 0x0000777205297816 */ /* 0x040fe400000000ff */
[C---:B------:R-:W-:Y:S02]  /*ddd0*/  PRMT R53, R5.reuse, 0x7771, RZ ;  /* 0x0000777105357816 */ /* 0x040fe400000000ff */
[----:B-1----:R-:W-:-:S02]  /*dde0*/  PRMT R25, R5, 0x7770, RZ ;  /* 0x0000777005197816 */ /* 0x002fc400000000ff */
[C---:B------:R-:W-:Y:S02]  /*ddf0*/  PRMT R55, R6.reuse, 0x7773, RZ ;  /* 0x0000777306377816 */ /* 0x040fe400000000ff */
[C---:B------:R-:W-:Y:S02]  /*de00*/  PRMT R51, R6.reuse, 0x7772, RZ ;  /* 0x0000777206337816 */ /* 0x040fe400000000ff */
[C---:B------:R-:W-:Y:S01]  /*de10*/  PRMT R49, R6.reuse, 0x7771, RZ ;  /* 0x0000777106317816 */ /* 0x040fe200000000ff */
[----:B------:R-:W-:Y:S01]  /*de20*/  STG.E.U8 desc[UR38][R16.64], R67 ;  /* 0x0000004310007986 */ /* 0x000fe2000c101126 */
[----:B------:R-:W-:Y:S02]  /*de30*/  PRMT R47, R6, 0x7770, RZ ;  /* 0x00007770062f7816 */ /* 0x000fe400000000ff */
[C---:B----4-:R-:W-:Y:S02]  /*de40*/  PRMT R29, R13.reuse, 0x7773, RZ ;  /* 0x000077730d1d7816 */ /* 0x050fe400000000ff */
[----:B------:R-:W-:-:S02]  /*de50*/  PRMT R30, R13, 0x7772, RZ ;  /* 0x000077720d1e7816 */ /* 0x000fc400000000ff */
[C---:B------:R-:W-:Y:S02]  /*de60*/  PRMT R31, R13.reuse, 0x7771, RZ ;  /* 0x000077710d1f7816 */ /* 0x040fe400000000ff */
[----:B------:R-:W-:Y:S01]  /*de70*/  PRMT R38, R13, 0x7770, RZ ;  /* 0x000077700d267816 */ /* 0x000fe200000000ff */
[----:B------:R-:W-:Y:S01]  /*de80*/  IMAD R13, R10, 0x2, R7 ;  /* 0x000000020a0d7824 */ /* 0x000fe200078e0207 */
[----:B------:R-:W-:Y:S02]  /*de90*/  LEA.HI.X.SX32 R5, R19, R56, 0x1, P0 ;  /* 0x0000003813057211 */ /* 0x000fe400000f0eff */
[----:B------:R-:W-:Y:S02]  /*dea0*/  IADD3 R6, P0, PT, R7, R11, RZ ;  /* 0x0000000b07067210 */ /* 0x000fe40007f1e0ff */
[C---:B------:R-:W-:Y:S01]  /*deb0*/  PRMT R26, R12.reuse, 0x7773, RZ ;  /* 0x000077730c1a7816 */ /* 0x040fe200000000ff */
[----:B------:R0:W-:Y:S01]  /*dec0*/  STG.E.U8 desc[UR38][R4.64], R65 ;  /* 0x0000004104007986 */ /* 0x0001e2000c101126 */
[----:B------:R-:W-:-:S02]  /*ded0*/  PRMT R27, R12, 0x7772, RZ ;  /* 0x000077720c1b7816 */ /* 0x000fc400000000ff */
[C---:B------:R-:W-:Y:S02]  /*dee0*/  PRMT R28, R12.reuse, 0x7771, RZ ;  /* 0x000077710c1c7816 */ /* 0x040fe400000000ff */
[----:B------:R-:W-:Y:S02]  /*def0*/  PRMT R32, R12, 0x7770, RZ ;  /* 0x000077700c207816 */ /* 0x000fe400000000ff */
[C---:B------:R-:W-:Y:S02]  /*df00*/  PRMT R39, R15.reuse, 0x7773, RZ ;  /* 0x000077730f277816 */ /* 0x040fe400000000ff */
[C---:B------:R-:W-:Y:S02]  /*df10*/  PRMT R42, R15.reuse, 0x7772, RZ ;  /* 0x000077720f2a7816 */ /* 0x040fe400000000ff */
[C---:B------:R-:W-:Y:S02]  /*df20*/  PRMT R43, R15.reuse, 0x7771, RZ ;  /* 0x000077710f2b7816 */ /* 0x040fe400000000ff */
[----:B------:R-:W-:Y:S01]  /*df30*/  PRMT R45, R15, 0x7770, RZ ;  /* 0x000077700f2d7816 */ /* 0x000fe200000000ff */
[----:B------:R-:W-:Y:S01]  /*df40*/  IMAD R15, R10, 0x2, R13 ;  /* 0x000000020a0f7824 */ /* 0x000fe200078e020d */
[----:B------:R-:W-:-:S02]  /*df50*/  LEA.HI.X.SX32 R7, R7, R56, 0x1, P0 ;  /* 0x0000003807077211 */ /* 0x000fc400000f0eff */
[C---:B------:R-:W-:Y:S01]  /*df60*/  IADD3 R12, P0, PT, R13.reuse, R11, RZ ;  /* 0x0000000b0d0c7210 */ /* 0x040fe20007f1e0ff */
[----:B------:R-:W-:Y:S01]  /*df70*/  IMAD R19, R10, 0x2, R15 ;  /* 0x000000020a137824 */ /* 0x000fe200078e020f */
[C---:B------:R-:W-:Y:S01]  /*df80*/  PRMT R33, R14.reuse, 0x7773, RZ ;  /* 0x000077730e217816 */ /* 0x040fe200000000ff */
[----:B------:R1:W-:Y:S01]  /*df90*/  STG.E.U8 desc[UR38][R6.64], R21 ;  /* 0x0000001506007986 */ /* 0x0003e2000c101126 */
[----:B------:R-:W-:Y:S01]  /*dfa0*/  PRMT R36, R14, 0x7772, RZ ;  /* 0x000077720e247816 */ /* 0x000fe200000000ff */
[----:B0-----:R-:W-:Y:S01]  /*dfb0*/  IMAD R5, R10, 0x2, R19 ;  /* 0x000000020a057824 */ /* 0x001fe200078e0213 */
[C---:B------:R-:W-:Y:S02]  /*dfc0*/  PRMT R37, R14.reuse, 0x7771, RZ ;  /* 0x000077710e257816 */ /* 0x040fe400000000ff */
[----:B------:R-:W-:Y:S02]  /*dfd0*/  PRMT R44, R14, 0x7770, RZ ;  /* 0x000077700e2c7816 */ /* 0x000fe400000000ff */
[----:B------:R-:W-:-:S02]  /*dfe0*/  LEA.HI.X.SX32 R13, R13, R56, 0x1, P0 ;  /* 0x000000380d0d7211 */ /* 0x000fc400000f0eff */
[-C--:B------:R-:W-:Y:S02]  /*dff0*/  IADD3 R14, P0, PT, R15, R11.reuse, RZ ;  /* 0x0000000b0f0e7210 */ /* 0x080fe40007f1e0ff */
[----:B------:R-:W-:Y:S01]  /*e000*/  LEA.HI R67, R75, 0x7e, RZ, 0x1a ;  /* 0x0000007e4b437811 */ /* 0x000fe200078fd0ff */
[----:B------:R0:W-:Y:S01]  /*e010*/  STG.E.U8 desc[UR38][R12.64], R23 ;  /* 0x000000170c007986 */ /* 0x0001e2000c101126 */
[-C--:B------:R-:W-:Y:S02]  /*e020*/  LEA.HI.X.SX32 R15, R15, R56.reuse, 0x1, P0 ;  /* 0x000000380f0f7211 */ /* 0x080fe400000f0eff */
[CC--:B------:R-:W-:Y:S02]  /*e030*/  IADD3 R16, P0, PT, R19.reuse, R11.reuse, RZ ;  /* 0x0000000b13107210 */ /* 0x0c0fe40007f1e0ff */
[-C--:B-1----:R-:W-:Y:S01]  /*e040*/  IADD3 R6, P1, PT, R18, R11.reuse, RZ ;  /* 0x0000000b12067210 */ /* 0x082fe20007f3e0ff */
[----:B------:R1:W-:Y:S01]  /*e050*/  STG.E.U8 desc[UR38][R14.64], R25 ;  /* 0x000000190e007986 */ /* 0x0003e2000c101126 */
[----:B------:R-:W-:Y:S01]  /*e060*/  LEA.HI.X.SX32 R17, R19, R56, 0x1, P0 ;  /* 0x0000003813117211 */ /* 0x000fe200000f0eff */
[----:B------:R-:W-:Y:S01]  /*e070*/  IMAD R19, R10, 0x4, R5 ;  /* 0x000000040a137824 */ /* 0x000fe200078e0205 */
[----:B------:R-:W-:-:S02]  /*e080*/  IADD3 R4, P0, PT, R5, R11, RZ ;  /* 0x0000000b05047210 */ /* 0x000fc40007f1e0ff */
[-C--:B------:R-:W-:Y:S01]  /*e090*/  LEA.HI.X.SX32 R7, R18, R56.reuse, 0x1, P1 ;  /* 0x0000003812077211 */ /* 0x080fe200008f0eff */
[C---:B------:R-:W-:Y:S01]  /*e0a0*/  IMAD R21, R10.reuse, 0x2, R19 ;  /* 0x000000020a157824 */ /* 0x040fe200078e0213 */
[-C--:B------:R-:W-:Y:S01]  /*e0b0*/  LEA.HI.X.SX32 R5, R5, R56.reuse, 0x1, P0 ;  /* 0x0000003805057211 */ /* 0x080fe200000f0eff */
[----:B------:R2:W-:Y:S01]  /*e0c0*/  STG.E.U8 desc[UR38][R16.64], R53 ;  /* 0x0000003510007986 */ /* 0x0005e2000c101126 */
[CC--:B0-----:R-:W-:Y:S01]  /*e0d0*/  IADD3 R12, P0, PT, R19.reuse, R11.reuse, RZ ;  /* 0x0000000b130c7210 */ /* 0x0c1fe20007f1e0ff */
[C---:B------:R-:W-:Y:S02]  /*e0e0*/  IMAD R23, R10.reuse, 0x2, R21 ;  /* 0x000000020a177824 */ /* 0x040fe400078e0215 */
[----:B------:R0:W-:Y:S01]  /*e0f0*/  STG.E.U8 desc[UR38][R4.64], R41 ;  /* 0x0000002904007986 */ /* 0x0001e2000c101126 */
[-C--:B------:R-:W-:Y:S01]  /*e100*/  LEA.HI.X.SX32 R13, R19, R56.reuse, 0x1, P0 ;  /* 0x00000038130d7211 */ /* 0x080fe200000f0eff */
[C---:B------:R-:W-:Y:S01]  /*e110*/  IMAD R19, R10.reuse, 0x2, R23 ;  /* 0x000000020a137824 */ /* 0x040fe200078e0217 */
[CC--:B-1----:R-:W-:Y:S01]  /*e120*/  IADD3 R14, P0, PT, R21.reuse, R11.reuse, RZ ;  /* 0x0000000b150e7210 */ /* 0x0c2fe20007f1e0ff */
[----:B------:R1:W-:Y:S02]  /*e130*/  STG.E.U8 desc[UR38][R6.64], R35 ;  /* 0x0000002306007986 */ /* 0x0003e4000c101126 */
[C---:B------:R-:W-:Y:S01]  /*e140*/  IMAD R25, R10.reuse, 0x2, R19 ;  /* 0x000000020a197824 */ /* 0x040fe200078e0213 */
[-C--:B------:R-:W-:Y:S01]  /*e150*/  LEA.HI.X.SX32 R15, R21, R56.reuse, 0x1, P0 ;  /* 0x00000038150f7211 */ /* 0x080fe200000f0eff */
[----:B------:R-:W-:Y:S01]  /*e160*/  STG.E.U8 desc[UR38][R12.64], R47 ;  /* 0x0000002f0c007986 */ /* 0x000fe2000c101126 */
[-C--:B--2---:R-:W-:Y:S01]  /*e170*/  IADD3 R16, P0, PT, R23, R11.reuse, RZ ;  /* 0x0000000b17107210 */ /* 0x084fe20007f1e0ff */
[C---:B------:R-:W-:Y:S01]  /*e180*/  IMAD R21, R10.reuse, 0x2, R25 ;  /* 0x000000020a157824 */ /* 0x040fe200078e0219 */
[----:B------:R-:W-:Y:S01]  /*e190*/  LEA.HI R53, R75, 0x1e, RZ, 0x1a ;  /* 0x0000001e4b357811 */ /* 0x000fe200078fd0ff */
[----:B------:R2:W-:Y:S01]  /*e1a0*/  STG.E.U8 desc[UR38][R14.64], R49 ;  /* 0x000000310e007986 */ /* 0x0005e2000c101126 */
[----:B------:R-:W-:Y:S01]  /*e1b0*/  LEA.HI.X.SX32 R17, R23, R56, 0x1, P0 ;  /* 0x0000003817117211 */ /* 0x000fe200000f0eff */
[----:B------:R-:W-:Y:S01]  /*e1c0*/  IMAD R23, R10, 0x2, R21 ;  /* 0x000000020a177824 */ /* 0x000fe200078e0215 */
[----:B0-----:R-:W-:-:S03]  /*e1d0*/  IADD3 R4, P0, PT, R19, R11, RZ ;  /* 0x0000000b13047210 */ /* 0x001fc60007f1e0ff */
[C---:B-1----:R-:W-:Y:S01]  /*e1e0*/  IMAD R35, R10.reuse, 0x4, R23 ;  /* 0x000000040a237824 */ /* 0x042fe200078e0217 */
[----:B------:R0:W-:Y:S01]  /*e1f0*/  STG.E.U8 desc[UR38][R16.64], R51 ;  /* 0x0000003310007986 */ /* 0x0001e2000c101126 */
[----:B------:R-:W-:Y:S01]  /*e200*/  LEA.HI.X.SX32 R5, R19, R56, 0x1, P0 ;  /* 0x0000003813057211 */ /* 0x000fe200000f0eff */
[----:B------:R-:W-:Y:S01]  /*e210*/  IMAD R19, R53, R10, RZ ;  /* 0x0000000a35137224 */ /* 0x000fe200078e02ff */
[-C--:B------:R-:W-:Y:S01]  /*e220*/  IADD3 R6, P0, PT, R25, R11.reuse, RZ ;  /* 0x0000000b19067210 */ /* 0x080fe20007f1e0ff */
[C---:B------:R-:W-:Y:S01]  /*e230*/  IMAD R41, R10.reuse, 0x2, R35 ;  /* 0x000000020a297824 */ /* 0x040fe200078e0223 */
[-C--:B--2---:R-:W-:Y:S01]  /*e240*/  IADD3 R14, P1, PT, R23, R11.reuse, RZ ;  /* 0x0000000b170e7210 */ /* 0x084fe20007f3e0ff */
[----:B------:R1:W-:Y:S01]  /*e250*/  STG.E.U8 desc[UR38][R4.64], R55 ;  /* 0x0000003704007986 */ /* 0x0003e2000c101126 */
[----:B------:R-:W-:Y:S01]  /*e260*/  LEA.HI.X.SX32 R7, R25, R56, 0x1, P0 ;  /* 0x0000003819077211 */ /* 0x000fe200000f0eff */
[----:B------:R-:W-:Y:S01]  /*e270*/  IMAD R47, R10, 0x2, R41 ;  /* 0x000000020a2f7824 */ /* 0x000fe200078e0229 */
[----:B------:R-:W-:-:S02]  /*e280*/  IADD3 R12, P0, PT, R21, R11, RZ ;  /* 0x0000000b150c7210 */ /* 0x000fc40007f1e0ff */
[-C--:B------:R-:W-:Y:S01]  /*e290*/  LEA.HI.X.SX32 R15, R23, R56.reuse, 0x1, P1 ;  /* 0x00000038170f7211 */ /* 0x080fe200008f0eff */
[C---:B------:R-:W-:Y:S01]  /*e2a0*/  IMAD R49, R10.reuse, 0x2, R47 ;  /* 0x000000020a317824 */ /* 0x040fe200078e022f */
[----:B------:R-:W-:Y:S01]  /*e2b0*/  LEA.HI.X.SX32 R13, R21, R56, 0x1, P0 ;  /* 0x00000038150d7211 */ /* 0x000fe200000f0eff */
[----:B------:R2:W-:Y:S01]  /*e2c0*/  STG.E.U8 desc[UR38][R6.64], R57 ;  /* 0x0000003906007986 */ /* 0x0005e2000c101126 */
[C---:B------:R-:W-:Y:S01]  /*e2d0*/  LEA.HI R25, R75.reuse, 0x5e, RZ, 0x1a ;  /* 0x0000005e4b197811 */ /* 0x040fe200078fd0ff */
[C---:B0-----:R-:W-:Y:S01]  /*e2e0*/  IMAD R51, R10.reuse, 0x2, R49 ;  /* 0x000000020a337824 */ /* 0x041fe200078e0231 */
[C---:B------:R-:W-:Y:S01]  /*e2f0*/  LEA.HI R23, R75.reuse, 0x2e, RZ, 0x1a ;  /* 0x0000002e4b177811 */ /* 0x040fe200078fd0ff */
[----:B------:R0:W-:Y:S01]  /*e300*/  STG.E.U8 desc[UR38][R12.64], R61 ;  /* 0x0000003d0c007986 */ /* 0x0001e2000c101126 */
[C---:B------:R-:W-:Y:S01]  /*e310*/  LEA.HI R21, R75.reuse, 0x3e, RZ, 0x1a ;  /* 0x0000003e4b157811 */ /* 0x040fe200078fd0ff */
[C---:B------:R-:W-:Y:S01]  /*e320*/  IMAD R53, R10.reuse, 0x2, R51 ;  /* 0x000000020a357824 */ /* 0x040fe200078e0233 */
[----:B------:R-:W-:Y:S01]  /*e330*/  LEA.HI R17, R75, 0x6e, RZ, 0x1a ;  /* 0x0000006e4b117811 */ /* 0x000fe200078fd0ff */
[----:B------:R3:W-:Y:S01]  /*e340*/  STG.E.U8 desc[UR38][R14.64], R63 ;  /* 0x0000003f0e007986 */ /* 0x0007e2000c101126 */
[-C--:B-1----:R-:W-:Y:S01]  /*e350*/  IMAD R4, R23, R10.reuse, RZ ;  /* 0x0000000a17047224 */ /* 0x082fe200078e02ff */
[-C--:B------:R-:W-:Y:S01]  /*e360*/  IADD3 R18, P2, PT, R19, R11.reuse, RZ ;  /* 0x0000000b13127210 */ /* 0x080fe20007f5e0ff */
[----:B------:R-:W-:Y:S01]  /*e370*/  IMAD R5, R10, 0x2, R53 ;  /* 0x000000020a057824 */ /* 0x000fe200078e0235 */
[----:B--2---:R-:W-:Y:S01]  /*e380*/  LEA.HI R7, R75, 0x4e, RZ, 0x1a ;  /* 0x0000004e4b077811 */ /* 0x004fe200078fd0ff */
[----:B------:R-:W-:Y:S01]  /*e390*/  IMAD R6, R21, R10, RZ ;  /* 0x0000000a15067224 */ /* 0x000fe200078e02ff */
[-C--:B------:R-:W-:Y:S01]  /*e3a0*/  IADD3 R22, P0, PT, R4, R11.reuse, RZ ;  /* 0x0000000b04167210 */ /* 0x080fe20007f1e0ff */
[----:B------:R-:W-:Y:S01]  /*e3b0*/  IMAD R55, R10, 0x4, R5 ;  /* 0x000000040a377824 */ /* 0x000fe200078e0205 */
[----:B------:R-:W-:Y:S01]  /*e3c0*/  LEA.HI.X.SX32 R19, R19, R56, 0x1, P2 ;  /* 0x0000003813137211 */ /* 0x000fe200010f0eff */
[----:B0-----:R-:W-:Y:S01]  /*e3d0*/  IMAD R13, R25, R10, RZ ;  /* 0x0000000a190d7224 */ /* 0x001fe200078e02ff */
[-C--:B------:R-:W-:Y:S01]  /*e3e0*/  IADD3 R20, P1, PT, R6, R11.reuse, RZ ;  /* 0x0000000b06147210 */ /* 0x080fe20007f3e0ff */
[----:B------:R-:W-:Y:S01]  /*e3f0*/  IMAD R57, R10, 0x2, R55 ;  /* 0x000000020a397824 */ /* 0x000fe200078e0237 */
[----:B------:R-:W-:Y:S01]  /*e400*/  LEA.HI.X.SX32 R23, R4, R56, 0x1, P0 ;  /* 0x0000003804177211 */ /* 0x000fe200000f0eff */
[-C--:B------:R-:W-:Y:S01]  /*e410*/  IMAD R25, R67, R10.reuse, RZ ;  /* 0x0000000a43197224 */ /* 0x080fe200078e02ff */
[-C--:B------:R-:W-:Y:S01]  /*e420*/  IADD3 R16, P3, PT, R13, R11.reuse, RZ ;  /* 0x0000000b0d107210 */ /* 0x080fe20007f7e0ff */
[C---:B------:R-:W-:Y:S01]  /*e430*/  IMAD R61, R10.reuse, 0x2, R57 ;  /* 0x000000020a3d7824 */ /* 0x040fe200078e0239 */
[-C--:B------:R-:W-:Y:S01]  /*e440*/  IADD3 R24, P0, PT, R35, R11.reuse, RZ ;  /* 0x0000000b23187210 */ /* 0x080fe20007f1e0ff */
[----:B---3--:R-:W-:Y:S01]  /*e450*/  IMAD R15, R17, R10, RZ ;  /* 0x0000000a110f7224 */ /* 0x008fe200078e02ff */
[-C--:B------:R-:W-:Y:S01]  /*e460*/  IADD3 R12, P5, PT, R25, R11.reuse, RZ ;  /* 0x0000000b190c7210 */ /* 0x080fe20007fbe0ff */
[----:B------:R-:W-:Y:S01]  /*e470*/  IMAD R63, R10, 0x2, R61 ;  /* 0x000000020a3f7824 */ /* 0x000fe200078e023d */
[-C--:B------:R-:W-:Y:S01]  /*e480*/  LEA.HI.X.SX32 R17, R13, R56.reuse, 0x1, P3 ;  /* 0x000000380d117211 */ /* 0x080fe200018f0eff */
[----:B------:R0:W-:Y:S01]  /*e490*/  STG.E.U8 desc[UR38][R18.64], R59 ;  /* 0x0000003b12007986 */ /* 0x0001e2000c101126 */
[-C--:B------:R-:W-:Y:S01]  /*e4a0*/  LEA.HI.X.SX32 R21, R6, R56.reuse, 0x1, P1 ;  /* 0x0000003806157211 */ /* 0x080fe200008f0eff */
[C---:B------:R-:W-:Y:S01]  /*e4b0*/  IMAD R65, R10.reuse, 0x2, R63 ;  /* 0x000000020a417824 */ /* 0x040fe200078e023f */
[----:B------:R-:W-:Y:S01]  /*e4c0*/  LEA.HI.X.SX32 R13, R25, R56, 0x1, P5 ;  /* 0x00000038190d7211 */ /* 0x000fe200028f0eff */
[----:B------:R-:W-:Y:S01]  /*e4d0*/  IMAD R7, R7, R10, RZ ;  /* 0x0000000a07077224 */ /* 0x000fe200078e02ff */
[----:B------:R-:W-:Y:S01]  /*e4e0*/  IADD3 R34, P1, PT, R41, R11, RZ ;  /* 0x0000000b29227210 */ /* 0x000fe20007f3e0ff */
[----:B------:R-:W-:Y:S01]  /*e4f0*/  IMAD R67, R10, 0x2, R65 ;  /* 0x000000020a437824 */ /* 0x000fe200078e0241 */
[----:B------:R-:W-:-:S02]  /*e500*/  LEA.HI.X.SX32 R25, R35, R56, 0x1, P0 ;  /* 0x0000003823197211 */ /* 0x000fc400000f0eff */
[-C--:B------:R-:W-:Y:S01]  /*e510*/  IADD3 R40, P0, PT, R47, R11.reuse, RZ ;  /* 0x0000000b2f287210 */ /* 0x080fe20007f1e0ff */
[C---:B------:R-:W-:Y:S01]  /*e520*/  IMAD R69, R10.reuse, 0x2, R67 ;  /* 0x000000020a457824 */ /* 0x040fe200078e0243 */
[-C--:B------:R-:W-:Y:S02]  /*e530*/  LEA.HI.X.SX32 R35, R41, R56.reuse, 0x1, P1 ;  /* 0x0000003829237211 */ /* 0x080fe400008f0eff */
[-C--:B------:R-:W-:Y:S01]  /*e540*/  IADD3 R46, P1, PT, R49, R11.reuse, RZ ;  /* 0x0000000b312e7210 */ /* 0x080fe20007f3e0ff */
[C---:B------:R-:W-:Y:S01]  /*e550*/  IMAD R71, R10.reuse, 0x4, R69 ;  /* 0x000000040a477824 */ /* 0x040fe200078e0245 */
[-C--:B------:R-:W-:Y:S02]  /*e560*/  LEA.HI.X.SX32 R41, R47, R56.reuse, 0x1, P0 ;  /* 0x000000382f297211 */ /* 0x080fe400000f0eff */
        /* <DEDUP_REMOVED lines=9> */
[----:B------:R-:W-:Y:S01]  /*e600*/  LEA.HI.X.SX32 R53, R5, R56, 0x1, P0 ;  /* 0x0000003805357211 */ /* 0x000fe200000f0eff */
[----:B------:R-:W-:Y:S01]  /*e610*/  IMAD R79, R10, 0x2, R77 ;  /* 0x000000020a4f7824 */ /* 0x000fe200078e024d */
[----:B------:R-:W-:-:S02]  /*e620*/  IADD3 R58, P0, PT, R57, R11, RZ ;  /* 0x0000000b393a7210 */ /* 0x000fc40007f1e0ff */
[-C--:B------:R-:W-:Y:S01]  /*e630*/  IADD3 R54, P1, PT, R55, R11.reuse, RZ ;  /* 0x0000000b37367210 */ /* 0x080fe20007f3e0ff */
[C---:B------:R-:W-:Y:S01]  /*e640*/  IMAD R81, R10.reuse, 0x2, R79 ;  /* 0x000000020a517824 */ /* 0x040fe200078e024f */
[-C--:B0-----:R-:W-:Y:S02]  /*e650*/  LEA.HI.X.SX32 R59, R57, R56.reuse, 0x1, P0 ;  /* 0x00000038393b7211 */ /* 0x081fe400000f0eff */
        /* <DEDUP_REMOVED lines=8> */
[-C--:B------:R-:W-:Y:S02]  /*e6e0*/  IADD3 R18, P2, PT, R7, R11.reuse, RZ ;  /* 0x0000000b07127210 */ /* 0x080fe40007f5e0ff */
[-C--:B------:R-:W-:Y:S01]  /*e6f0*/  LEA.HI.X.SX32 R61, R61, R56.reuse, 0x1, P1 ;  /* 0x000000383d3d7211 */ /* 0x080fe200008f0eff */
[C---:B------:R-:W-:Y:S01]  /*e700*/  IMAD R57, R10.reuse, 0x2, R87 ;  /* 0x000000020a397824 */ /* 0x040fe200078e0257 */
[-C--:B------:R-:W-:Y:S02]  /*e710*/  IADD3 R66, P1, PT, R67, R11.reuse, RZ ;  /* 0x0000000b43427210 */ /* 0x080fe40007f3e0ff */
[----:B------:R-:W-:Y:S01]  /*e720*/  LEA.HI.X.SX32 R71, R71, R56, 0x1, P0 ;  /* 0x0000003847477211 */ /* 0x000fe200000f0eff */
[----:B------:R-:W-:Y:S01]  /*e730*/  IMAD R91, R10, 0x2, R57 ;  /* 0x000000020a5b7824 */ /* 0x000fe200078e0239 */
[----:B------:R-:W-:-:S02]  /*e740*/  IADD3 R76, P0, PT, R77, R11, RZ ;  /* 0x0000000b4d4c7210 */ /* 0x000fc40007f1e0ff */
[-C--:B------:R-:W-:Y:S01]  /*e750*/  LEA.HI.X.SX32 R19, R7, R56.reuse, 0x1, P2 ;  /* 0x0000003807137211 */ /* 0x080fe200010f0eff */
[C---:B------:R-:W-:Y:S01]  /*e760*/  IMAD R93, R10.reuse, 0x2, R91 ;  /* 0x000000020a5d7824 */ /* 0x040fe200078e025b */
[-C--:B------:R-:W-:Y:S01]  /*e770*/  IADD3 R62, P2, PT, R63, R11.reuse, RZ ;  /* 0x0000000b3f3e7210 */ /* 0x080fe20007f5e0ff */
[----:B------:R-:W0:Y:S01]  /*e780*/  LDS.128 R4, [R8] ;  /* 0x0000000008047984 */ /* 0x000e220000000c00 */
        /* <DEDUP_REMOVED lines=20> */
[----:B------:R-:W-:Y:S02]  /*e8d0*/  IADD3 R84, P1, PT, R85, R11, RZ ;  /* 0x0000000b55547210 */ /* 0x000fe40007f3e0ff */
[-C--:B------:R-:W-:Y:S01]  /*e8e0*/  LEA.HI.X.SX32 R89, R57, R56.reuse, 0x1, P0 ;  /* 0x0000003839597211 */ /* 0x080fe200000f0eff */
        /* <DEDUP_REMOVED lines=15> */
[----:B------:R-:W-:Y:S01]  /*e9e0*/  IMAD R119, R10, 0x2, R117 ;  /* 0x000000020a777824 */ /* 0x000fe200078e0275 */
[----:B------:R-:W-:Y:S02]  /*e9f0*/  LEA.HI.X.SX32 R97, R97, R56, 0x1, P1 ;  /* 0x0000003861617211 */ /* 0x000fe400008f0eff */
[-C--:B------:R-:W-:Y:S02]  /*ea00*/  IADD3 R94, P0, PT, R95, R11.reuse, RZ ;  /* 0x0000000b5f5e7210 */ /* 0x080fe40007f1e0ff */
[----:B------:R-:W-:-:S02]  /*ea10*/  IADD3 R102, P1, PT, R103, R11, RZ ;  /* 0x0000000b67667210 */ /* 0x000fc40007f3e0ff */
[-C--:B------:R-:W-:Y:S02]  /*ea20*/  LEA.HI.X.SX32 R93, R93, R56.reuse, 0x1, P2 ;  /* 0x000000385d5d7211 */ /* 0x080fe400010f0eff */
[-C--:B------:R-:W-:Y:S02]  /*ea30*/  IADD3 R98, P2, PT, R99, R11.reuse, RZ ;  /* 0x0000000b63627210 */ /* 0x080fe40007f5e0ff */
[-C--:B------:R-:W-:Y:S02]  /*ea40*/  LEA.HI.X.SX32 R95, R95, R56.reuse, 0x1, P0 ;  /* 0x000000385f5f7211 */ /* 0x080fe400000f0eff */
[----:B------:R-:W-:Y:S02]  /*ea50*/  LEA.HI.X.SX32 R103, R103, R56, 0x1, P1 ;  /* 0x0000003867677211 */ /* 0x000fe400008f0eff */
[-C--:B------:R-:W-:Y:S02]  /*ea60*/  IADD3 R100, P0, PT, R101, R11.reuse, RZ ;  /* 0x0000000b65647210 */ /* 0x080fe40007f1e0ff */
[----:B------:R-:W-:-:S02]  /*ea70*/  IADD3 R108, P1, PT, R57, R11, RZ ;  /* 0x0000000b396c7210 */ /* 0x000fc40007f3e0ff */
[-C--:B------:R-:W-:Y:S02]  /*ea80*/  LEA.HI.X.SX32 R99, R99, R56.reuse, 0x1, P2 ;  /* 0x0000003863637211 */ /* 0x080fe400010f0eff */
[-C--:B------:R-:W-:Y:S02]  /*ea90*/  IADD3 R104, P2, PT, R105, R11.reuse, RZ ;  /* 0x0000000b69687210 */ /* 0x080fe40007f5e0ff */
[-C--:B------:R-:W-:Y:S02]  /*eaa0*/  LEA.HI.X.SX32 R101, R101, R56.reuse, 0x1, P0 ;  /* 0x0000003865657211 */ /* 0x080fe400000f0eff */
[-C--:B------:R-:W-:Y:S01]  /*eab0*/  LEA.HI.X.SX32 R109, R57, R56.reuse, 0x1, P1 ;  /* 0x00000038396d7211 */ /* 0x080fe200008f0eff */
[C---:B------:R-:W-:Y:S01]  /*eac0*/  IMAD R57, R10.reuse, 0x2, R119 ;  /* 0x000000020a397824 */ /* 0x040fe200078e0277 */
[-C--:B------:R-:W-:Y:S02]  /*ead0*/  IADD3 R106, P0, PT, R107, R11.reuse, RZ ;  /* 0x0000000b6b6a7210 */ /* 0x080fe40007f1e0ff */
[----:B------:R-:W-:Y:S01]  /*eae0*/  LEA.HI.X.SX32 R105, R105, R56, 0x1, P2 ;  /* 0x0000003869697211 */ /* 0x000fe200010f0eff */
[----:B------:R-:W-:Y:S01]  /*eaf0*/  IMAD R121, R10, 0x2, R57 ;  /* 0x000000020a797824 */ /* 0x000fe200078e0239 */
[----:B------:R-:W-:-:S02]  /*eb00*/  IADD3 R110, P2, PT, R111, R11, RZ ;  /* 0x0000000b6f6e7210 */ /* 0x000fc40007f5e0ff */
[-C--:B------:R-:W-:Y:S01]  /*eb10*/  LEA.HI.X.SX32 R107, R107, R56.reuse, 0x1, P0 ;  /* 0x000000386b6b7211 */ /* 0x080fe200000f0eff */
[----:B------:R-:W-:Y:S01]  /*eb20*/  IMAD R123, R10, 0x2, R121 ;  /* 0x000000020a7b7824 */ /* 0x000fe200078e0279 */
[-C--:B------:R-:W-:Y:S02]  /*eb30*/  IADD3 R112, P0, PT, R113, R11.reuse, RZ ;  /* 0x0000000b71707210 */ /* 0x080fe40007f1e0ff */
[-C--:B------:R-:W-:Y:S02]  /*eb40*/  IADD3 R114, P1, PT, R115, R11.reuse, RZ ;  /* 0x0000000b73727210 */ /* 0x080fe40007f3e0ff */
[-C--:B------:R-:W-:Y:S02]  /*eb50*/  LEA.HI.X.SX32 R111, R111, R56.reuse, 0x1, P2 ;  /* 0x000000386f6f7211 */ /* 0x080fe400010f0eff */
[----:B------:R-:W-:Y:S02]  /*eb60*/  IADD3 R116, P2, PT, R117, R11, RZ ;  /* 0x0000000b75747210 */ /* 0x000fe40007f5e0ff */
[----:B------:R-:W-:-:S02]  /*eb70*/  LEA.HI.X.SX32 R113, R113, R56, 0x1, P0 ;  /* 0x0000003871717211 */ /* 0x000fc400000f0eff */
[-C--:B------:R-:W-:Y:S02]  /*eb80*/  LEA.HI.X.SX32 R115, R115, R56.reuse, 0x1, P1 ;  /* 0x0000003873737211 */ /* 0x080fe400008f0eff */
[-C--:B------:R-:W-:Y:S02]  /*eb90*/  IADD3 R10, P0, PT, R119, R11.reuse, RZ ;  /* 0x0000000b770a7210 */ /* 0x080fe40007f1e0ff */
[-C--:B------:R-:W-:Y:S02]  /*eba0*/  IADD3 R118, P1, PT, R57, R11.reuse, RZ ;  /* 0x0000000b39767210 */ /* 0x080fe40007f3e0ff */
[----:B------:R-:W-:Y:S02]  /*ebb0*/  LEA.HI.X.SX32 R117, R117, R56, 0x1, P2 ;  /* 0x0000003875757211 */ /* 0x000fe400010f0eff */
[-C--:B------:R-:W-:Y:S02]  /*ebc0*/  IADD3 R14, P4, PT, R15, R11.reuse, RZ ;  /* 0x0000000b0f0e7210 */ /* 0x080fe40007f9e0ff */
[----:B------:R-:W-:-:S02]  /*ebd0*/  IADD3 R120, P2, PT, R121, R11, RZ ;  /* 0x0000000b79787210 */ /* 0x000fc40007f5e0ff */
[----:B------:R-:W-:Y:S02]  /*ebe0*/  IADD3 R122, P3, PT, R123, R11, RZ ;  /* 0x0000000b7b7a7210 */ /* 0x000fe40007f7e0ff */
[-C--:B------:R-:W-:Y:S02]  /*ebf0*/  LEA.HI.X.SX32 R11, R119, R56.reuse, 0x1, P0 ;  /* 0x00000038770b7211 */ /* 0x080fe400000f0eff */
[----:B------:R-:W-:Y:S02]  /*ec00*/  LEA.HI.X.SX32 R119, R57, R56, 0x1, P1 ;  /* 0x0000003839777211 */ /* 0x000fe400008f0eff */
[C---:B0-----:R-:W-:Y:S02]  /*ec10*/  PRMT R147, R4.reuse, 0x7773, RZ ;  /* 0x0000777304937816 */ /* 0x041fe400000000ff */
[C---:B------:R-:W-:Y:S02]  /*ec20*/  PRMT R149, R4.reuse, 0x7772, RZ ;  /* 0x0000777204957816 */ /* 0x040fe400000000ff */
[----:B------:R-:W-:-:S02]  /*ec30*/  PRMT R151, R4, 0x7771, RZ ;  /* 0x0000777104977816 */ /* 0x000fc400000000ff */
[----:B------:R-:W-:Y:S02]  /*ec40*/  PRMT R153, R4, 0x7770, RZ ;  /* 0x0000777004997816 */ /* 0x000fe400000000ff */
[C---:B------:R-:W-:Y:S02]  /*ec50*/  PRMT R139, R5.reuse, 0x7773, RZ ;  /* 0x00007773058b7816 */ /* 0x040fe400000000ff */
[C---:B------:R-:W-:Y:S01]  /*ec60*/  PRMT R141, R5.reuse, 0x7772, RZ ;  /* 0x00007772058d7816 */ /* 0x040fe200000000ff */
[----:B------:R-:W-:Y:S01]  /*ec70*/  STG.E.U8 desc[UR38][R24.64], R153 ;  /* 0x0000009918007986 */ /* 0x000fe2000c101126 */
[C---:B------:R-:W-:Y:S02]  /*ec80*/  PRMT R143, R5.reuse, 0x7771, RZ ;  /* 0x00007771058f7816 */ /* 0x040fe400000000ff */
[----:B------:R-:W-:Y:S01]  /*ec90*/  PRMT R145, R5, 0x7770, RZ ;  /* 0x0000777005917816 */ /* 0x000fe200000000ff */
[----:B------:R-:W-:Y:S01]  /*eca0*/  STG.E.U8 desc[UR38][R34.64], R151 ;  /* 0x0000009722007986 */ /* 0x000fe2000c101126 */
[----:B------:R-:W-:-:S02]  /*ecb0*/  PRMT R131, R6, 0x7773, RZ ;  /* 0x0000777306837816 */ /* 0x000fc400000000ff */
[C---:B------:R-:W-:Y:S01]  /*ecc0*/  PRMT R133, R6.reuse, 0x7772, RZ ;  /* 0x0000777206857816 */ /* 0x040fe200000000ff */
[----:B------:R-:W-:Y:S01]  /*ecd0*/  STG.E.U8 desc[UR38][R40.64], R149 ;  /* 0x0000009528007986 */ /* 0x000fe2000c101126 */
[C---:B------:R-:W-:Y:S02]  /*ece0*/  PRMT R135, R6.reuse, 0x7771, RZ ;  /* 0x0000777106877816 */ /* 0x040fe400000000ff */
[----:B------:R-:W-:Y:S01]  /*ecf0*/  PRMT R137, R6, 0x7770, RZ ;  /* 0x0000777006897816 */ /* 0x000fe200000000ff */
[----:B------:R-:W-:Y:S01]  /*ed00*/  STG.E.U8 desc[UR38][R46.64], R147 ;  /* 0x000000932e007986 */ /* 0x000fe2000c101126 */
[C---:B------:R-:W-:Y:S02]  /*ed10*/  PRMT R57, R7.reuse, 0x7773, RZ ;  /* 0x0000777307397816 */ /* 0x040fe400000000ff */
[C---:B------:R-:W-:Y:S01]  /*ed20*/  PRMT R125, R7.reuse, 0x7772, RZ ;  /* 0x00007772077d7816 */ /* 0x040fe200000000ff */
[----:B------:R-:W-:Y:S01]  /*ed30*/  STG.E.U8 desc[UR38][R48.64], R145 ;  /* 0x0000009130007986 */ /* 0x000fe2000c101126 */
[----:B------:R-:W-:-:S02]  /*ed40*/  PRMT R127, R7, 0x7771, RZ ;  /* 0x00007771077f7816 */ /* 0x000fc400000000ff */
[----:B------:R-:W-:Y:S01]  /*ed50*/  PRMT R129, R7, 0x7770, RZ ;  /* 0x0000777007817816 */ /* 0x000fe200000000ff */
[----:B------:R-:W-:Y:S01]  /*ed60*/  STG.E.U8 desc[UR38][R50.64], R143 ;  /* 0x0000008f32007986 */ /* 0x000fe2000c101126 */
[-C--:B------:R-:W-:Y:S02]  /*ed70*/  LEA.HI.X.SX32 R15, R15, R56.reuse, 0x1, P4 ;  /* 0x000000380f0f7211 */ /* 0x080fe400020f0eff */
[-C--:B------:R-:W-:Y:S01]  /*ed80*/  LEA.HI.X.SX32 R121, R121, R56.reuse, 0x1, P2 ;  /* 0x0000003879797211 */ /* 0x080fe200010f0eff */
[----:B------:R-:W0:Y:S01]  /*ed90*/  LDS.128 R4, [R8+0x800] ;  /* 0x0008000008047984 */ /* 0x000e220000000c00 */
[----:B------:R-:W-:Y:S02]  /*eda0*/  LEA.HI.X.SX32 R123, R123, R56, 0x1, P3 ;  /* 0x000000387b7b7211 */ /* 0x000fe400018f0eff */
[----:B------:R-:W-:Y:S01]  /*edb0*/  ISETP.GE.U32.AND P0, PT, R3, 0x40, PT ;  /* 0x000000400300780c */ /* 0x000fe20003f06070 */
[----:B------:R-:W-:Y:S01]  /*edc0*/  STG.E.U8 desc[UR38][R52.64], R141 ;  /* 0x0000008d34007986 */ /* 0x000fe2000c101126 */
[----:B------:R-:W-:-:S03]  /*edd0*/  IMAD.SHL.U32 R3, R126, 0x4, RZ ;  /* 0x000000047e037824 */ /* 0x000fc600078e00ff */
[----:B------:R1:W-:Y:S04]  /*ede0*/  STG.E.U8 desc[UR38][R22.64], R139 ;  /* 0x0000008b16007986 */ /* 0x0003e8000c101126 */
[----:B------:R-:W-:Y:S04]  /*edf0*/  STG.E.U8 desc[UR38][R54.64], R137 ;  /* 0x0000008936007986 */ /* 0x000fe8000c101126 */
[----:B------:R-:W-:Y:S04]  /*ee00*/  STG.E.U8 desc[UR38][R58.64], R135 ;  /* 0x000000873a007986 */ /* 0x000fe8000c101126 */
[----:B------:R-:W-:Y:S04]  /*ee10*/  STG.E.U8 desc[UR38][R60.64], R133 ;  /* 0x000000853c007986 */ /* 0x000fe8000c101126 */
[----:B------:R-:W-:Y:S04]  /*ee20*/  STG.E.U8 desc[UR38][R62.64], R131 ;  /* 0x000000833e007986 */ /* 0x000fe8000c101126 */
[----:B------:R-:W-:Y:S04]  /*ee30*/  STG.E.U8 desc[UR38][R64.64], R129 ;  /* 0x0000008140007986 */ /* 0x000fe8000c101126 */
[----:B------:R-:W-:Y:S04]  /*ee40*/  STG.E.U8 desc[UR38][R66.64], R127 ;  /* 0x0000007f42007986 */ /* 0x000fe8000c101126 */
[----:B------:R-:W-:Y:S04]  /*ee50*/  STG.E.U8 desc[UR38][R68.64], R125 ;  /* 0x0000007d44007986 */ /* 0x000fe8000c101126 */
[----:B------:R2:W-:Y:S01]  /*ee60*/  STG.E.U8 desc[UR38][R20.64], R57 ;  /* 0x0000003914007986 */ /* 0x0005e2000c101126 */
[----:B0-----:R-:W-:-:S02]  /*ee70*/  PRMT R51, R4, 0x7770, RZ ;  /* 0x0000777004337816 */ /* 0x001fc400000000ff */
[C---:B------:R-:W-:Y:S01]  /*ee80*/  PRMT R49, R4.reuse, 0x7771, RZ ;  /* 0x0000777104317816 */ /* 0x040fe200000000ff */
[----:B------:R-:W-:Y:S01]  /*ee90*/  STG.E.U8 desc[UR38][R70.64], R32 ;  /* 0x0000002046007986 */ /* 0x000fe2000c101126 */
[C---:B------:R-:W-:Y:S02]  /*eea0*/  PRMT R47, R4.reuse, 0x7772, RZ ;  /* 0x00007772042f7816 */ /* 0x040fe400000000ff */
[----:B------:R-:W-:Y:S01]  /*eeb0*/  PRMT R41, R4, 0x7773, RZ ;  /* 0x0000777304297816 */ /* 0x000fe200000000ff */
[----:B------:R-:W-:Y:S01]  /*eec0*/  STG.E.U8 desc[UR38][R72.64], R28 ;  /* 0x0000001c48007986 */ /* 0x000fe2000c101126 */
[----:B------:R-:W-:Y:S02]  /*eed0*/  PRMT R35, R5, 0x7770, RZ ;  /* 0x0000777005237816 */ /* 0x000fe400000000ff */
[C---:B------:R-:W-:Y:S01]  /*eee0*/  PRMT R25, R6.reuse, 0x7771, RZ ;  /* 0x0000777106197816 */ /* 0x040fe200000000ff */
[----:B------:R0:W-:Y:S01]  /*eef0*/  STG.E.U8 desc[UR38][R74.64], R27 ;  /* 0x0000001b4a007986 */ /* 0x0001e2000c101126 */
[----:B-1----:R-:W-:-:S02]  /*ef00*/  PRMT R23, R6, 0x7772, RZ ;  /* 0x0000777206177816 */ /* 0x002fc400000000ff */
[----:B--2---:R-:W-:Y:S01]  /*ef10*/  PRMT R21, R6, 0x7773, RZ ;  /* 0x0000777306157816 */ /* 0x004fe200000000ff */
[----:B------:R-:W-:Y:S01]  /*ef20*/  STG.E.U8 desc[UR38][R76.64], R26 ;  /* 0x0000001a4c007986 */ /* 0x000fe2000c101126 */
[----:B------:R-:W-:Y:S01]  /*ef30*/  LOP3.LUT R4, R0, 0xf0, RZ, 0xc0, !PT ;  /* 0x000000f000047812 */ /* 0x000fe200078ec0ff */
[----:B------:R-:W-:Y:S02]  /*ef40*/  IMAD.HI R0, R126, 0x4, RZ ;  /* 0x000000047e007827 */ /* 0x000fe400078e02ff */
[----:B------:R-:W-:Y:S04]  /*ef50*/  STG.E.U8 desc[UR38][R78.64], R38 ;  /* 0x000000264e007986 */ /* 0x000fe8000c101126 */
[----:B------:R1:W-:Y:S01]  /*ef60*/  STG.E.U8 desc[UR38][R80.64], R31 ;  /* 0x0000001f50007986 */ /* 0x0003e2000c101126 */
[----:B0-----:R-:W-:-:S03]  /*ef70*/  PRMT R27, R6, 0x7770, RZ ;  /* 0x00007770061b7816 */ /* 0x001fc600000000ff */
[----:B------:R-:W-:Y:S04]  /*ef80*/  STG.E.U8 desc[UR38][R82.64], R30 ;  /* 0x0000001e52007986 */ /* 0x000fe8000c101126 */
[----:B------:R0:W-:Y:S04]  /*ef90*/  STG.E.U8 desc[UR38][R18.64], R29 ;  /* 0x0000001d12007986 */ /* 0x0001e8000c101126 */
[----:B------:R-:W-:Y:S01]  /*efa0*/  STG.E.U8 desc[UR38][R84.64], R44 ;  /* 0x0000002c54007986 */ /* 0x000fe2000c101126 */
[----:B-1----:R-:W-:-:S03]  /*efb0*/  PRMT R31, R5, 0x7772, RZ ;  /* 0x00007772051f7816 */ /* 0x002fc600000000ff */
[----:B------:R-:W-:Y:S04]  /*efc0*/  STG.E.U8 desc[UR38][R86.64], R37 ;  /* 0x0000002556007986 */ /* 0x000fe8000c101126 */
[----:B------:R-:W-:Y:S01]  /*efd0*/  STG.E.U8 desc[UR38][R88.64], R36 ;  /* 0x0000002458007986 */ /* 0x000fe2000c101126 */
[----:B0-----:R-:W-:Y:S02]  /*efe0*/  PRMT R29, R5, 0x7773, RZ ;  /* 0x00007773051d7816 */ /* 0x001fe400000000ff */
[----:B------:R-:W-:Y:S01]  /*eff0*/  PRMT R19, R7, 0x7771, RZ ;  /* 0x0000777107137816 */ /* 0x000fe200000000ff */
[----:B------:R0:W-:Y:S04]  /*f000*/  STG.E.U8 desc[UR38][R90.64], R33 ;  /* 0x000000215a007986 */ /* 0x0001e8000c101126 */
[----:B------:R-:W-:Y:S04]  /*f010*/  STG.E.U8 desc[UR38][R92.64], R45 ;  /* 0x0000002d5c007986 */ /* 0x000fe8000c101126 */
[----:B------:R-:W-:Y:S04]  /*f020*/  STG.E.U8 desc[UR38][R94.64], R43 ;  /* 0x0000002b5e007986 */ /* 0x000fe8000c101126 */
[----:B------:R-:W-:Y:S01]  /*f030*/  STG.E.U8 desc[UR38][R96.64], R42 ;  /* 0x0000002a60007986 */ /* 0x000fe2000c101126 */
[----:B0-----:R-:W-:-:S02]  /*f040*/  PRMT R33, R5, 0x7771, RZ ;  /* 0x0000777105217816 */ /* 0x001fc400000000ff */
[C---:B------:R-:W-:Y:S01]  /*f050*/  PRMT R5, R7.reuse, 0x7773, RZ ;  /* 0x0000777307057816 */ /* 0x040fe200000000ff */
[----:B------:R0:W-:Y:S04]  /*f060*/  STG.E.U8 desc[UR38][R16.64], R39 ;  /* 0x0000002710007986 */ /* 0x0001e8000c101126 */
[----:B------:R-:W-:Y:S04]  /*f070*/  STG.E.U8 desc[UR38][R98.64], R51 ;  /* 0x0000003362007986 */ /* 0x000fe8000c101126 */
[----:B------:R-:W-:Y:S04]  /*f080*/  STG.E.U8 desc[UR38][R100.64], R49 ;  /* 0x0000003164007986 */ /* 0x000fe8000c101126 */
[----:B------:R-:W-:Y:S01]  /*f090*/  STG.E.U8 desc[UR38][R102.64], R47 ;  /* 0x0000002f66007986 */ /* 0x000fe2000c101126 */
[----:B0-----:R-:W-:-:S02]  /*f0a0*/  PRMT R17, R7, 0x7772, RZ ;  /* 0x0000777207117816 */ /* 0x001fc400000000ff */
[----:B------:R-:W-:Y:S01]  /*f0b0*/  PRMT R7, R7, 0x7770, RZ ;  /* 0x0000777007077816 */ /* 0x000fe200000000ff */
[----:B------:R-:W-:Y:S04]  /*f0c0*/  STG.E.U8 desc[UR38][R104.64], R41 ;  /* 0x0000002968007986 */ /* 0x000fe8000c101126 */
        /* <DEDUP_REMOVED lines=8> */
[----:B------:R0:W-:Y:S04]  /*f150*/  STG.E.U8 desc[UR38][R118.64], R7 ;  /* 0x0000000776007986 */ /* 0x0001e8000c101126 */
[----:B------:R-:W-:Y:S04]  /*f160*/  STG.E.U8 desc[UR38][R120.64], R19 ;  /* 0x0000001378007986 */ /* 0x000fe8000c101126 */
[----:B------:R-:W-:Y:S04]  /*f170*/  STG.E.U8 desc[UR38][R122.64], R17 ;  /* 0x000000117a007986 */ /* 0x000fe8000c101126 */
[----:B------:R-:W-:Y:S01]  /*f180*/  STG.E.U8 desc[UR38][R12.64], R5 ;  /* 0x000000050c007986 */ /* 0x000fe2000c101126 */
[----:B0-----:R-:W0:Y:S08]  /*f190*/  LDC.64 R6, c[0x0][0x3a0] ;  /* 0x0000e800ff067b82 */ /* 0x001e300000000a00 */
[----:B------:R-:W-:Y:S06]  /*f1a0*/  BAR.SYNC.DEFER_BLOCKING 0x0 ;  /* 0x0000000000007b1d */ /* 0x000fec0000010000 */
[----:B------:R0:W-:Y:S02]  /*f1b0*/  STSM.16.M88 [R2], R9 ;  /* 0x0000000902007844 */ /* 0x0001e40000000000 */
[----:B------:R-:W-:Y:S01]  /*f1c0*/  BAR.SYNC.DEFER_BLOCKING 0x0 ;  /* 0x0000000000007b1d */ /* 0x000fe20000010000 */
[----:B0-----:R-:W-:-:S04]  /*f1d0*/  IADD3 R2, P1, P2, R3, UR6, R6 ;  /* 0x0000000603027c10 */ /* 0x001fc8000fa3e006 */
[----:B------:R-:W-:Y:S01]  /*f1e0*/  IADD3.X R3, PT, PT, R0, UR5, R7, P1, P2 ;  /* 0x0000000500037c10 */ /* 0x000fe20008fe4407 */
[----:B------:R-:W0:Y:S04]  /*f1f0*/  LDSM.16.M88 R15, [R4+UR19] ;  /* 0x00000013040f783b */ /* 0x000e280008000000 */
[----:B0-----:R0:W-:Y:S01]  /*f200*/  @!P0 STG.E desc[UR38][R2.64], R15 ;  /* 0x0000000f02008986 */ /* 0x0011e2000c101926 */
[----:B------:R-:W-:Y:S06]  /*f210*/  BAR.SYNC.DEFER_BLOCKING 0x0 ;  /* 0x0000000000007b1d */ /* 0x000fec0000010000 */
[----:B------:R-:W-:Y:S05]  /*f220*/  BRA.U UP1, `(.L_x_19) ;  /* 0x0000000101a07547 */ /* 0x000fea000b800000 */
[----:B------:R-:W1:Y:S01]  /*f230*/  S2UR UR5, SR_CgaCtaId ;  /* 0x00000000000579c3 */ /* 0x000e620000008800 */
[----:B------:R-:W-:Y:S01]  /*f240*/  NOP ;  /* 0x0000000000007918 */ /* 0x000fe20000000000 */
[----:B------:R-:W-:Y:S01]  /*f250*/  UMOV UR4, 0x50 ;  /* 0x0000005000047882 */ /* 0x000fe20000000000 */
[----:B------:R-:W-:Y:S02]  /*f260*/  IMAD.U32 R0, RZ, RZ, UR18 ;  /* 0x00000012ff007e24 */ /* 0x000fe4000f8e00ff */
[----:B0-----:R-:W-:Y:S02]  /*f270*/  IMAD.MOV.U32 R3, RZ, RZ, 0xf ;  /* 0x0000000fff037424 */ /* 0x001fe400078e00ff */
[----:B------:R-:W-:Y:S01]  /*f280*/  IMAD.MOV.U32 R7, RZ, RZ, 0x1 ;  /* 0x00000001ff077424 */ /* 0x000fe200078e00ff */
[----:B------:R-:W-:-:S04]  /*f290*/  LOP3.LUT R0, R0, 0xffff, RZ, 0xc0, !PT ;  /* 0x0000ffff00007812 */ /* 0x000fc800078ec0ff */
[----:B------:R-:W-:-:S05]  /*f2a0*/  SHF.R.U32.HI R0, RZ, 0x5, R0 ;  /* 0x00000005ff007819 */ /* 0x000fca0000011600 */
[----:B------:R-:W-:Y:S01]  /*f2b0*/  VIADD R2, R0, 0x10 ;  /* 0x0000001000027836 */ /* 0x000fe20000000000 */
[----:B------:R-:W-:Y:S01]  /*f2c0*/  SHF.L.U32 R0, R3, R0, RZ ;  /* 0x0000000003007219 */ /* 0x000fe200000006ff */
[----:B-1----:R-:W-:-:S03]  /*f2d0*/  ULEA UR6, UR5, UR4, 0x18 ;  /* 0x0000000405067291 */ /* 0x002fc6000f8ec0ff */
[----:B------:R-:W-:-:S04]  /*f2e0*/  SHF.L.U32 R3, R7, R2, RZ ;  /* 0x0000000207037219 */ /* 0x000fc800000006ff */
[----:B------:R-:W-:Y:S02]  /*f2f0*/  LOP3.LUT R0, R3, R0, RZ, 0xfc, !PT ;  /* 0x0000000003007212 */ /* 0x000fe400078efcff */
[----:B------:R-:W0:Y:S02]  /*f300*/  LDS R5, [UR6] ;  /* 0x00000006ff057984 */ /* 0x000e240008000800 */
[C---:B------:R-:W-:Y:S02]  /*f310*/  LOP3.LUT R2, R0.reuse, 0xffff, RZ, 0xc0, !PT ;  /* 0x0000ffff00027812 */ /* 0x040fe400078ec0ff */
[----:B0-----:R-:W-:-:S04]  /*f320*/  LOP3.LUT R3, R0, 0xffff, R5, 0x80, !PT ;  /* 0x0000ffff00037812 */ /* 0x001fc800078e8005 */
[----:B------:R-:W-:-:S13]  /*f330*/  ISETP.NE.AND P0, PT, R3, R2, PT ;  /* 0x000000020300720c */ /* 0x000fda0003f05270 */
[----:B------:R-:W-:Y:S05]  /*f340*/  @P0 BRA `(.L_x_20) ;  /* 0x0000000000500947 */ /* 0x000fea0003800000 */
[----:B------:R-:W-:Y:S02]  /*f350*/  SHF.R.U32.HI R5, RZ, 0x10, R5 ;  /* 0x00000010ff057819 */ /* 0x000fe40000011605 */
[----:B------:R-:W-:-:S04]  /*f360*/  SHF.R.U32.HI R2, RZ, 0x10, R0 ;  /* 0x00000010ff027819 */ /* 0x000fc80000011600 */
[----:B------:R-:W-:-:S04]  /*f370*/  LOP3.LUT R5, R5, R2, RZ, 0xc0, !PT ;  /* 0x0000000205057212 */ /* 0x000fc800078ec0ff */
[----:B------:R-:W-:-:S13]  /*f380*/  ISETP.NE.AND P0, PT, R5, R2, PT ;  /* 0x000000020500720c */ /* 0x000fda0003f05270 */
[----:B------:R-:W-:Y:S05]  /*f390*/  @P0 BRA `(.L_x_21) ;  /* 0x0000000000300947 */ /* 0x000fea0003800000 */
[----:B------:R-:W-:Y:S01]  /*f3a0*/  R2UR UR4, R0 ;  /* 0x00000000000472ca */ /* 0x000fe200000e0000 */
[----:B------:R-:W-:Y:S01]  /*f3b0*/  VOTEU.ANY UR5, UPT, PT ;  /* 0x0000000000057886 */ /* 0x000fe200038e0100 */
[----:B------:R-:W0:Y:S01]  /*f3c0*/  S2R R0, SR_LANEID ;  /* 0x0000000000007919 */ /* 0x000e220000000000 */
[----:B------:R-:W-:-:S10]  /*f3d0*/  UFLO.U32 UR5, UR5 ;  /* 0x00000005000572bd */ /* 0x000fd400080e0000 */
[----:B------:R-:W-:-:S06]  /*f3e0*/  ULOP3.LUT UR4, URZ, UR4, URZ, 0x33, !UPT ;  /* 0x00000004ff047292 */ /* 0x000fcc000f8e33ff */
[----:B------:R-:W-:-:S04]  /*f3f0*/  IMAD.U32 R2, RZ, RZ, UR4 ;  /* 0x00000004ff027e24 */ /* 0x000fc8000f8e00ff */
[----:B------:R-:W1:Y:S02]  /*f400*/  REDUX UR7, R2 ;  /* 0x00000000020773c4 */ /* 0x000e640000000000 */
[----:B------:R2:W-:Y:S01]  /*f410*/  UTCATOMSWS.AND URZ, UR4 ;  /* 0x0000000400ff79e3 */ /* 0x0005e20008000000 */
[----:B0-----:R-:W-:Y:S01]  /*f420*/  ISETP.EQ.U32.AND P0, PT, R0, UR5, PT ;  /* 0x0000000500007c0c */ /* 0x001fe2000bf02070 */
[----:B-1----:R-:W-:-:S12]  /*f430*/  IMAD.U32 R0, RZ, RZ, UR7 ;  /* 0x00000007ff007e24 */ /* 0x002fd8000f8e00ff */
[----:B------:R2:W-:Y:S01]  /*f440*/  @P0 ATOMS.AND RZ, [UR6], R0 ;  /* 0x00000000ffff098c */ /* 0x0005e2000a800006 */
[----:B------:R-:W-:Y:S05]  /*f450*/  BRA `(.L_x_19) ;  /* 0x0000000000147947 */ /* 0x000fea0003800000 */
.L_x_21:
[----:B------:R-:W-:-:S07]  /*f460*/  MOV R2, 0xf480 ;  /* 0x0000f48000027802 */ /* 0x000fce0000000f00 */
[----:B------:R-:W-:Y:S05]  /*f470*/  CALL.REL.NOINC `($__internal_0_$__cuda_sm10x_tcgen05_guardrail_trap_col_being_dealloced_not_returned_by_alloc) ;  /* 0x0000000000447944 */ /* 0x000fea0003c00000 */
[----:B------:R-:W-:Y:S05]  /*f480*/  BRA `(.L_x_19) ;  /* 0x0000000000087947 */ /* 0x000fea0003800000 */
.L_x_20:
[----:B------:R-:W-:-:S07]  /*f490*/  MOV R2, 0xf4b0 ;  /* 0x0000f4b000027802 */ /* 0x000fce0000000f00 */
[----:B------:R-:W-:Y:S05]  /*f4a0*/  CALL.REL.NOINC `($__internal_2_$__cuda_sm10x_tcgen05_guardrail_trap_unallocated_columns_being_dealloced) ;  /* 0x0000000000507944 */ /* 0x000fea0003c00000 */
.L_x_19:
[----:B------:R-:W-:Y:S01]  /*f4b0*/  NOP ;  /* 0x0000000000007918 */ /* 0x000fe20000000000 */
[----:B--2---:R-:W-:Y:S05]  /*f4c0*/  EXIT ;  /* 0x000000000000794d */ /* 0x004fea0003800000 */
.L_x_8:
[----:B------:R-:W1:Y:S02]  /*f4d0*/  SYNCS.PHASECHK.TRANS64.TRYWAIT P2, [UR19+0x4000], RZ ;  /* 0x004000ffff0075a7 */ /* 0x000e640008041113 */
[----:B-1----:R-:W-:Y:S05]  /*f4e0*/  @!P2 BRA `(.L_x_8) ;  /* 0xfffffffc00f8a947 */ /* 0x002fea000383ffff */
[----:B------:R-:W-:Y:S05]  /*f4f0*/  BRA `(.L_x_7) ;  /* 0xffffff4400707947 */ /* 0x000fea000383ffff */
.L_x_13:
[----:B------:R-:W1:Y:S02]  /*f500*/  SYNCS.PHASECHK.TRANS64.TRYWAIT P0, [UR19+0x9010], RZ ;  /* 0x009010ffff0075a7 */ /* 0x000e640008001113 */
[----:B-1----:R-:W-:Y:S05]  /*f510*/  @!P0 BRA `(.L_x_13) ;  /* 0xfffffffc00f88947 */ /* 0x002fea000383ffff */
[----:B------:R-:W-:Y:S05]  /*f520*/  BRA `(.L_x_22) ;  /* 0xffffff9800547947 */ /* 0x000fea000383ffff */
.L_x_14:
[----:B------:R-:W0:Y:S02]  /*f530*/  SYNCS.PHASECHK.TRANS64.TRYWAIT P0, [UR22], R21 ;  /* 0x00000015ff0075a7 */ /* 0x000e240008001116 */
[----:B0-----:R-:W-:Y:S05]  /*f540*/  @!P0 BRA `(.L_x_14) ;  /* 0xfffffffc00f88947 */ /* 0x001fea000383ffff */
[----:B------:R-:W-:Y:S05]  /*f550*/  BRA `(.L_x_23) ;  /* 0xffffffac00c07947 */ /* 0x000fea000383ffff */
.L_x_18:
[----:B------:R-:W0:Y:S02]  /*f560*/  SYNCS.PHASECHK.TRANS64.TRYWAIT P0, [UR22], R4 ;  /* 0x00000004ff0075a7 */ /* 0x000e240008001116 */
[----:B0-----:R-:W-:Y:S05]  /*f570*/  @!P0 BRA `(.L_x_18) ;  /* 0xfffffffc00f88947 */ /* 0x001fea000383ffff */
[----:B------:R-:W-:Y:S05]  /*f580*/  BRA `(.L_x_17) ;  /* 0xffffffc800bc7947 */ /* 0x000fea000383ffff */
        .weak           $__internal_0_$__cuda_sm10x_tcgen05_guardrail_trap_col_being_dealloced_not_returned_by_alloc
        .type           $__internal_0_$__cuda_sm10x_tcgen05_guardrail_trap_col_being_dealloced_not_returned_by_alloc,@function
        .size           $__internal_0_$__cuda_sm10x_tcgen05_guardrail_trap_col_being_dealloced_not_returned_by_alloc,($__internal_1_$__cuda_sm10x_tcgen05_guardrail_trap_phase_invalid_during_alloc - $__internal_0_$__cuda_sm10x_tcgen05_guardrail_trap_col_being_dealloced_not_returned_by_alloc)
$__internal_0_$__cuda_sm10x_tcgen05_guardrail_trap_col_being_dealloced_not_returned_by_alloc:
[----:B------:R-:W-:Y:S05]  /*f590*/  BPT.TRAP 0x1 ;  /* 0x000000040000795c */ /* 0x000fea0000300000 */
[----:B------:R-:W-:-:S04]  /*f5a0*/  IMAD.MOV.U32 R3, RZ, RZ, 0x0 ;  /* 0x00000000ff037424 */ /* 0x000fc800078e00ff */
[----:B------:R-:W-:Y:S05]  /*f5b0*/  RET.REL.NODEC R2 `(attn_fwd) ;  /* 0xffffff0802907950 */ /* 0x000fea0003c3ffff */
        .weak           $__internal_1_$__cuda_sm10x_tcgen05_guardrail_trap_phase_invalid_during_alloc
        .type           $__internal_1_$__cuda_sm10x_tcgen05_guardrail_trap_phase_invalid_during_alloc,@function
        .size           $__internal_1_$__cuda_sm10x_tcgen05_guardrail_trap_phase_invalid_during_alloc,($__internal_2_$__cuda_sm10x_tcgen05_guardrail_trap_unallocated_columns_being_dealloced - $__internal_1_$__cuda_sm10x_tcgen05_guardrail_trap_phase_invalid_during_alloc)
$__internal_1_$__cuda_sm10x_tcgen05_guardrail_trap_phase_invalid_during_alloc:
[----:B------:R-:W-:Y:S05]  /*f5c0*/  BPT.TRAP 0x1 ;  /* 0x000000040000795c */ /* 0x000fea0000300000 */
[----:B------:R-:W-:-:S04]  /*f5d0*/  IMAD.MOV.U32 R3, RZ, RZ, 0x0 ;  /* 0x00000000ff037424 */ /* 0x000fc800078e00ff */
[----:B------:R-:W-:Y:S05]  /*f5e0*/  RET.REL.NODEC R2 `(attn_fwd) ;  /* 0xffffff0802847950 */ /* 0x000fea0003c3ffff */
        .weak           $__internal_2_$__cuda_sm10x_tcgen05_guardrail_trap_unallocated_columns_being_dealloced
        .type           $__internal_2_$__cuda_sm10x_tcgen05_guardrail_trap_unallocated_columns_being_dealloced,@function
        .size           $__internal_2_$__cuda_sm10x_tcgen05_guardrail_trap_unallocated_columns_being_dealloced,(.L_x_27 - $__internal_2_$__cuda_sm10x_tcgen05_guardrail_trap_unallocated_columns_being_dealloced)
$__internal_2_$__cuda_sm10x_tcgen05_guardrail_trap_unallocated_columns_being_dealloced:
[----:B------:R-:W-:Y:S05]  /*f5f0*/  BPT.TRAP 0x1 ;  /* 0x000000040000795c */ /* 0x000fea0000300000 */
[----:B------:R-:W-:-:S04]  /*f600*/  IMAD.MOV.U32 R3, RZ, RZ, 0x0 ;  /* 0x00000000ff037424 */ /* 0x000fc800078e00ff */
[----:B------:R-:W-:Y:S05]  /*f610*/  RET.REL.NODEC R2 `(attn_fwd) ;  /* 0xffffff0802787950 */ /* 0x000fea0003c3ffff */
.L_x_24:
[----:B------:R-:W-:-:S00]  /*f620*/  BRA `(.L_x_24) ;  /* 0xfffffffc00fc7947 */ /* 0x000fc0000383ffff */
[----:B------:R-:W-:-:S00]  /*f630*/  NOP ;  /* 0x0000000000007918 */ /* 0x000fc00000000000 */
        /* <DEDUP_REMOVED lines=12> */
.L_x_27:


//--------------------- .nv.global.init           --------------------------
	.section	.nv.global.init,"aw",@progbits
.nv.global.init:
	.type		_$_str,@object
	.size		_$_str,(.L_3 - _$_str)
_$_str:
        /*0000*/ 	.byte	0x5f, 0x5f, 0x43, 0x55, 0x44, 0x41, 0x5f, 0x46, 0x54, 0x5a, 0x00
.L_3:


//--------------------- .nv.shared.attn_fwd       --------------------------
	.section	.nv.shared.attn_fwd,"aw",@nobits
	.sectionflags	@""
	.align	16
	.zero		1024


//--------------------- .nv.shared.reserved.0     --------------------------
	.section	.nv.shared.reserved.0,"aw",@nobits
	.align	8
	.weak		__nv_reservedSMEM_offset_0_alias
	.size		__nv_reservedSMEM_offset_0_alias, 0, 64
	.other		__nv_reservedSMEM_offset_0_alias,@"STO_CUDA_RESERVED_SHARED STV_DEFAULT"
__nv_reservedSMEM_offset_0_alias:
	.zero		0
.nv.shared.reserved.0:
	.zero		64
	.weak		__nv_reservedSMEM_allocation_phase
	.type		__nv_reservedSMEM_allocation_phase,@object
	.size		__nv_reservedSMEM_allocation_phase,(.L_0 - __nv_reservedSMEM_allocation_phase)
__nv_reservedSMEM_allocation_phase:
	.zero		1
.L_0:
	.zero		7
	.weak		__nv_reservedSMEM_devtool_atexit_pc
	.type		__nv_reservedSMEM_devtool_atexit_pc,@object
	.size		__nv_reservedSMEM_devtool_atexit_pc,(__nv_reservedSMEM_allocation_mask - __nv_reservedSMEM_devtool_atexit_pc)
__nv_reservedSMEM_devtool_atexit_pc:
	.zero		8
	.weak		__nv_reservedSMEM_allocation_mask
	.type		__nv_reservedSMEM_allocation_mask,@object
	.size		__nv_reservedSMEM_allocation_mask,(.L_2 - __nv_reservedSMEM_allocation_mask)
__nv_reservedSMEM_allocation_mask:
	.zero		4
.L_2:


//--------------------- .nv.constant0.attn_fwd    --------------------------
	.section	.nv.constant0.attn_fwd,"a",@progbits
	.sectionflags	@""
	.align	4
.nv.constant0.attn_fwd:
	.zero		1032


//--------------------- SYMBOLS --------------------------

	.type		.nv.reservedSmem.offset0,@object
	.size		.nv.reservedSmem.offset0,0x4
	.type		.nv.reservedSmem.cap,@object
	.size		.nv.reservedSmem.cap,0x4
